// auto-generated by cutlass_sweep.gemm — config: {"arch": "sm_90", "cluster_m": 2, "cluster_n": 1, "dtype": "int8", "dtype_b": "int8", "layout": "nt", "stages": 0, "tile_k": 64, "tile_m": 384, "tile_n": 176}
#include "cutlass/cutlass.h"
#include "cutlass/gemm/collective/collective_builder.hpp"
#include "cutlass/gemm/device/gemm_universal_adapter.h"
#include "cutlass/gemm/kernel/gemm_universal.hpp"
#include "cutlass/epilogue/collective/collective_builder.hpp"

using ElemA = int8_t;
using ElemB = int8_t;
using ElemCD = int8_t;
using Acc  = int32_t;
using TileShape    = cute::Shape<cute::_384, cute::_176, cute::_64>;
using ClusterShape = cute::Shape<cute::_2, cute::_1, cute::_1>;

using CollectiveEpilogue = typename cutlass::epilogue::collective::CollectiveBuilder<
    cutlass::arch::Sm90, cutlass::arch::OpClassTensorOp,
    TileShape, ClusterShape,
    cutlass::epilogue::collective::EpilogueTileAuto,
    Acc, Acc,
    ElemCD, cutlass::layout::RowMajor, 128 / cutlass::sizeof_bits<ElemCD>::value,
    ElemCD, cutlass::layout::RowMajor, 128 / cutlass::sizeof_bits<ElemCD>::value,
    cutlass::epilogue::collective::EpilogueScheduleAuto
  >::CollectiveOp;

using CollectiveMainloop = typename cutlass::gemm::collective::CollectiveBuilder<
    cutlass::arch::Sm90, cutlass::arch::OpClassTensorOp,
    ElemA, cutlass::layout::RowMajor, 128 / cutlass::sizeof_bits<ElemA>::value,
    ElemB, cutlass::layout::ColumnMajor, 128 / cutlass::sizeof_bits<ElemB>::value,
    Acc,
    TileShape, ClusterShape,
    cutlass::gemm::collective::StageCountAutoCarveout<static_cast<int>(sizeof(typename CollectiveEpilogue::SharedStorage))>,
    cutlass::gemm::collective::KernelScheduleAuto
  >::CollectiveOp;

using GemmKernel = cutlass::gemm::kernel::GemmUniversal<
    cute::Shape<int,int,int,int>,
    CollectiveMainloop,
    CollectiveEpilogue
>;
using Gemm = cutlass::gemm::device::GemmUniversalAdapter<GemmKernel>;

// Force the device kernel symbol into the cubin without needing a host main.
auto* _anchor = &cutlass::device_kernel<GemmKernel>;


// ===== COMPILED SASS (sm_90a) =====

	.target	sm_90a

	.elftype	@"ET_EXEC"


//--------------------- .note.nv.tkinfo           --------------------------
	.section	.note.nv.tkinfo,"",@"SHT_NOTE"
	.sectionflags	@"SHF_NOTE_NV_TKINFO"
	.tkinfo
        /*0018*/ 	.word	0x00000002
        /*0030*/ 	.string	""
        /*0030*/ 	.string	"ptxas"
        /*0030*/ 	.string	"Cuda compilation tools, release 13.0, V13.0.88"
        /*0030*/ 	.string	"Build cuda_13.0.r13.0/compiler.36424714_0"
        /*0030*/ 	.string	"-arch sm_90a -m 64 "



//--------------------- .note.nv.cuinfo           --------------------------
	.section	.note.nv.cuinfo,"",@"SHT_NOTE"
	.sectionflags	@"SHF_NOTE_NV_CUINFO"
        /*0018*/ 	.short	0x0002
        /*001a*/ 	.short	0x005a
        /*001c*/ 	.short	0x0082
	.zero		2


//--------------------- .nv.info                  --------------------------
	.section	.nv.info,"",@"SHT_CUDA_INFO"
	.align	4


	//----- nvinfo : EIATTR_REGCOUNT
	.align		4
        /*0000*/ 	.byte	0x04, 0x2f
        /*0002*/ 	.short	(.L_15 - .L_14)
	.align		4
.L_14:
        /*0004*/ 	.word	index@(_ZN7cutlass13device_kernelINS_4gemm6kernel13GemmUniversalIN4cute5tupleIJiiiiEEENS1_10collective13CollectiveMmaINS1_34MainloopSm90TmaGmmaWarpSpecializedILi6ENS5_IJNS4_1CILi2EEENSA_ILi1EEESC_EEENS1_35KernelTmaWarpSpecializedCooperativeEEENS5_IJNSA_ILi384EEENSA_ILi176EEENSA_ILi64EEEEEEaNS5_IJlSC_lEEEaSK_NS4_8TiledMMAINS4_8MMA_AtomIJNS4_4SM904GMMA26MMA_64x16x32_S32S8S8_SS_TNEEEENS4_6LayoutISD_NS5_IJSC_NSA_ILi0EEESS_EEEEENS5_IJNS4_10UnderscoreESV_SV_EEEEENS4_13SM90_TMA_LOADENS4_14ComposedLayoutINS4_7SwizzleILi2ELi4ELi3EEENS4_18smem_ptr_flag_bitsILi8EEENSR_INS5_IJNSA_ILi8EEESI_EEENS5_IJSI_SC_EEEEEEEvNS4_8identityENS4_23SM90_TMA_LOAD_MULTICASTES18_vS19_EENS_8epilogue10collective6detail29Sm90TmaWarpSpecializedAdapterINS1D_15DefaultEpilogueIaSK_SK_NS1C_6thread17LinearCombinationIaLi1EiiLNS1H_9ScaleType4KindE0ELNS_15FloatRoundStyleE2EaEENS1_15EpilogueDefaultEEEEEvvEEEEvNT_6ParamsE)
        /*0008*/ 	.word	0x000000a8


	//----- nvinfo : EIATTR_FRAME_SIZE
	.align		4
.L_15:
        /*000c*/ 	.byte	0x04, 0x11
        /*000e*/ 	.short	(.L_17 - .L_16)
	.align		4
.L_16:
        /*0010*/ 	.word	index@(_ZN7cutlass13device_kernelINS_4gemm6kernel13GemmUniversalIN4cute5tupleIJiiiiEEENS1_10collective13CollectiveMmaINS1_34MainloopSm90TmaGmmaWarpSpecializedILi6ENS5_IJNS4_1CILi2EEENSA_ILi1EEESC_EEENS1_35KernelTmaWarpSpecializedCooperativeEEENS5_IJNSA_ILi384EEENSA_ILi176EEENSA_ILi64EEEEEEaNS5_IJlSC_lEEEaSK_NS4_8TiledMMAINS4_8MMA_AtomIJNS4_4SM904GMMA26MMA_64x16x32_S32S8S8_SS_TNEEEENS4_6LayoutISD_NS5_IJSC_NSA_ILi0EEESS_EEEEENS5_IJNS4_10UnderscoreESV_SV_EEEEENS4_13SM90_TMA_LOADENS4_14ComposedLayoutINS4_7SwizzleILi2ELi4ELi3EEENS4_18smem_ptr_flag_bitsILi8EEENSR_INS5_IJNSA_ILi8EEESI_EEENS5_IJSI_SC_EEEEEEEvNS4_8identityENS4_23SM90_TMA_LOAD_MULTICASTES18_vS19_EENS_8epilogue10collective6detail29Sm90TmaWarpSpecializedAdapterINS1D_15DefaultEpilogueIaSK_SK_NS1C_6thread17LinearCombinationIaLi1EiiLNS1H_9ScaleType4KindE0ELNS_15FloatRoundStyleE2EaEENS1_15EpilogueDefaultEEEEEvvEEEEvNT_6ParamsE)
        /*0014*/ 	.word	0x00000290


	//----- nvinfo : EIATTR_MIN_STACK_SIZE
	.align		4
.L_17:
        /*0018*/ 	.byte	0x04, 0x12
        /*001a*/ 	.short	(.L_19 - .L_18)
	.align		4
.L_18:
        /*001c*/ 	.word	index@(_ZN7cutlass13device_kernelINS_4gemm6kernel13GemmUniversalIN4cute5tupleIJiiiiEEENS1_10collective13CollectiveMmaINS1_34MainloopSm90TmaGmmaWarpSpecializedILi6ENS5_IJNS4_1CILi2EEENSA_ILi1EEESC_EEENS1_35KernelTmaWarpSpecializedCooperativeEEENS5_IJNSA_ILi384EEENSA_ILi176EEENSA_ILi64EEEEEEaNS5_IJlSC_lEEEaSK_NS4_8TiledMMAINS4_8MMA_AtomIJNS4_4SM904GMMA26MMA_64x16x32_S32S8S8_SS_TNEEEENS4_6LayoutISD_NS5_IJSC_NSA_ILi0EEESS_EEEEENS5_IJNS4_10UnderscoreESV_SV_EEEEENS4_13SM90_TMA_LOADENS4_14ComposedLayoutINS4_7SwizzleILi2ELi4ELi3EEENS4_18smem_ptr_flag_bitsILi8EEENSR_INS5_IJNSA_ILi8EEESI_EEENS5_IJSI_SC_EEEEEEEvNS4_8identityENS4_23SM90_TMA_LOAD_MULTICASTES18_vS19_EENS_8epilogue10collective6detail29Sm90TmaWarpSpecializedAdapterINS1D_15DefaultEpilogueIaSK_SK_NS1C_6thread17LinearCombinationIaLi1EiiLNS1H_9ScaleType4KindE0ELNS_15FloatRoundStyleE2EaEENS1_15EpilogueDefaultEEEEEvvEEEEvNT_6ParamsE)
        /*0020*/ 	.word	0x00000290
.L_19:


//--------------------- .nv.compat                --------------------------
	.section	.nv.compat,"",@"SHT_CUDA_COMPAT_INFO"
	.align	4
        /*0000*/ 	.byte	0x02, 0x09, 0x01, 0x00, 0x02, 0x02, 0x04, 0x00, 0x02, 0x05, 0x05, 0x00, 0x03, 0x07, 0x01, 0x01
        /*0010*/ 	.byte	0x02, 0x03, 0x01, 0x00, 0x02, 0x06, 0x01, 0x00, 0x04, 0x0b, 0x08, 0x00, 0x00, 0x00, 0x00, 0x00
        /*0020*/ 	.byte	0x00, 0x00, 0x00, 0x00


//--------------------- .nv.info._ZN7cutlass13device_kernelINS_4gemm6kernel13GemmUniversalIN4cute5tupleIJiiiiEEENS1_10collective13CollectiveMmaINS1_34MainloopSm90TmaGmmaWarpSpecializedILi6ENS5_IJNS4_1CILi2EEENSA_ILi1EEESC_EEENS1_35KernelTmaWarpSpecializedCooperativeEEENS5_IJNSA_ILi384EEENSA_ILi176EEENSA_ILi64EEEEEEaNS5_IJlSC_lEEEaSK_NS4_8TiledMMAINS4_8MMA_AtomIJNS4_4SM904GMMA26MMA_64x16x32_S32S8S8_SS_TNEEEENS4_6LayoutISD_NS5_IJSC_NSA_ILi0EEESS_EEEEENS5_IJNS4_10UnderscoreESV_SV_EEEEENS4_13SM90_TMA_LOADENS4_14ComposedLayoutINS4_7SwizzleILi2ELi4ELi3EEENS4_18smem_ptr_flag_bitsILi8EEENSR_INS5_IJNSA_ILi8EEESI_EEENS5_IJSI_SC_EEEEEEEvNS4_8identityENS4_23SM90_TMA_LOAD_MULTICASTES18_vS19_EENS_8epilogue10collective6detail29Sm90TmaWarpSpecializedAdapterINS1D_15DefaultEpilogueIaSK_SK_NS1C_6thread17LinearCombinationIaLi1EiiLNS1H_9ScaleType4KindE0ELNS_15FloatRoundStyleE2EaEENS1_15EpilogueDefaultEEEEEvvEEEEvNT_6ParamsE --------------------------
	.section	.nv.info._ZN7cutlass13device_kernelINS_4gemm6kernel13GemmUniversalIN4cute5tupleIJiiiiEEENS1_10collective13CollectiveMmaINS1_34MainloopSm90TmaGmmaWarpSpecializedILi6ENS5_IJNS4_1CILi2EEENSA_ILi1EEESC_EEENS1_35KernelTmaWarpSpecializedCooperativeEEENS5_IJNSA_ILi384EEENSA_ILi176EEENSA_ILi64EEEEEEaNS5_IJlSC_lEEEaSK_NS4_8TiledMMAINS4_8MMA_AtomIJNS4_4SM904GMMA26MMA_64x16x32_S32S8S8_SS_TNEEEENS4_6LayoutISD_NS5_IJSC_NSA_ILi0EEESS_EEEEENS5_IJNS4_10UnderscoreESV_SV_EEEEENS4_13SM90_TMA_LOADENS4_14ComposedLayoutINS4_7SwizzleILi2ELi4ELi3EEENS4_18smem_ptr_flag_bitsILi8EEENSR_INS5_IJNSA_ILi8EEESI_EEENS5_IJSI_SC_EEEEEEEvNS4_8identityENS4_23SM90_TMA_LOAD_MULTICASTES18_vS19_EENS_8epilogue10collective6detail29Sm90TmaWarpSpecializedAdapterINS1D_15DefaultEpilogueIaSK_SK_NS1C_6thread17LinearCombinationIaLi1EiiLNS1H_9ScaleType4KindE0ELNS_15FloatRoundStyleE2EaEENS1_15EpilogueDefaultEEEEEvvEEEEvNT_6ParamsE,"",@"SHT_CUDA_INFO"
	.sectionflags	@""
	.align	4


	//----- nvinfo : EIATTR_CUDA_API_VERSION
	.align		4
        /*0000*/ 	.byte	0x04, 0x37
        /*0002*/ 	.short	(.L_21 - .L_20)
.L_20:
        /*0004*/ 	.word	0x00000082


	//----- nvinfo : EIATTR_KPARAM_INFO
	.align		4
.L_21:
        /*0008*/ 	.byte	0x04, 0x17
        /*000a*/ 	.short	(.L_23 - .L_22)
.L_22:
        /*000c*/ 	.word	0x00000000
        /*0010*/ 	.short	0x0000
        /*0012*/ 	.short	0x0070
        /*0014*/ 	.byte	0x00, 0xf0, 0x01, 0x10


	//----- nvinfo : EIATTR_SPARSE_MMA_MASK
	.align		4
.L_23:
        /*0018*/ 	.byte	0x03, 0x50
        /*001a*/ 	.short	0x0000


	//----- nvinfo : EIATTR_MAXREG_COUNT
	.align		4
        /*001c*/ 	.byte	0x03, 0x1b
        /*001e*/ 	.short	0x00a8


	//----- nvinfo : EIATTR_NUM_BARRIERS
	.align		4
        /*0020*/ 	.byte	0x02, 0x4c
        /*0022*/ 	.byte	0x01
	.zero		1


	//----- nvinfo : EIATTR_EXTERNS
	.align		4
        /*0024*/ 	.byte	0x04, 0x0f
        /*0026*/ 	.short	(.L_25 - .L_24)


	//   ....[0]....
	.align		4
.L_24:
        /*0028*/ 	.word	index@(__assertfail)


	//----- nvinfo : EIATTR_ANNOTATIONS
	.align		4
.L_25:
        /*002c*/ 	.byte	0x04, 0x55
        /*002e*/ 	.short	(.L_27 - .L_26)


	//   ....[0]....
.L_26:
        /*0030*/ 	.word	0x00000001
        /*0034*/ 	.byte	0x80, 0x07, 0x00, 0x00, 0x01, 0x00, 0x00, 0x00, 0x60, 0x08, 0x00, 0x00, 0x01, 0x00, 0x00, 0x00
        /* <DEDUP_REMOVED lines=316> */
        /*1404*/ 	.byte	0x20, 0x6e, 0x01, 0x00, 0x01, 0x00, 0x00, 0x00, 0x50, 0x6e, 0x01, 0x00


	//----- nvinfo : EIATTR_MERCURY_ISA_VERSION
	.align		4
.L_27:
        /*1410*/ 	.byte	0x03, 0x5f
        /*1412*/ 	.short	0x0101


	//----- nvinfo : EIATTR_INT_WARP_WIDE_INSTR_OFFSETS
	.align		4
        /*1414*/ 	.byte	0x04, 0x31
        /*1416*/ 	.short	(.L_29 - .L_28)


	//   ....[0]....
.L_28:
        /*1418*/ 	.word	0x000005b0


	//   ....[1]....
        /*141c*/ 	.word	0x000005c0


	//   ....[2]....
        /*1420*/ 	.word	0x00000720


	//----- nvinfo : EIATTR_COOP_GROUP_MASK_REGIDS
	.align		4
.L_29:
        /*1424*/ 	.byte	0x04, 0x29
        /*1426*/ 	.short	(.L_31 - .L_30)


	//   ....[0]....
.L_30:
        /*1428*/ 	.word	0xffffffff


	//   ....[1]....
        /*142c*/ 	.word	0xffffffff


	//   ....[2]....
        /*1430*/ 	.word	0xffffffff


	//   ....[3]....
        /*1434*/ 	.word	0xffffffff


	//   ....[4]....
        /*1438*/ 	.word	0xffffffff


	//   ....[5]....
        /*143c*/ 	.word	0xffffffff


	//----- nvinfo : EIATTR_COOP_GROUP_INSTR_OFFSETS
	.align		4
.L_31:
        /*1440*/ 	.byte	0x04, 0x28
        /*1442*/ 	.short	(.L_33 - .L_32)


	//   ....[0]....
.L_32:
        /*1444*/ 	.word	0x00000070


	//   ....[1]....
        /*1448*/ 	.word	0x00000080


	//   ....[2]....
        /*144c*/ 	.word	0x000001a0


	//   ....[3]....
        /*1450*/ 	.word	0x00000410


	//   ....[4]....
        /*1454*/ 	.word	0x000008a0


	//   ....[5]....
        /*1458*/ 	.word	0x00001650


	//----- nvinfo : EIATTR_REG_RECONFIG
	.align		4
.L_33:
        /*145c*/ 	.byte	0x01, 0x54
	.zero		2


	//----- nvinfo : EIATTR_SYSCALL_OFFSETS
	.align		4
        /*1460*/ 	.byte	0x04, 0x46
        /*1462*/ 	.short	(.L_35 - .L_34)


	//   ....[0]....
.L_34:
        /*1464*/ 	.word	0x00001800


	//----- nvinfo : EIATTR_MBARRIER_INSTR_OFFSETS
	.align		4
.L_35:
        /*1468*/ 	.byte	0x04, 0x39
        /*146a*/ 	.short	(.L_37 - .L_36)


	//   ....[0]....
.L_36:
        /*146c*/ 	.word	0x00000320
        /*1470*/ 	.word	0x000000ff
        /*1474*/ 	.word	0x00000000
        /*1478*/ 	.short	0x0100
        /*147a*/ 	.byte	0x08
	.zero		1


	//   ....[1]....
        /*147c*/ 	.word	0x00000330
        /*1480*/ 	.word	0x000000ff
        /*1484*/ 	.word	0x00000030
        /*1488*/ 	.short	0x0100
        /*148a*/ 	.byte	0x08
	.zero		1


	//   ....[2]....
        /*148c*/ 	.word	0x00000340
        /*1490*/ 	.word	0x000000ff
        /*1494*/ 	.word	0x00000008
        /*1498*/ 	.short	0x0100
        /*149a*/ 	.byte	0x08
	.zero		1


	//   ....[3]....
        /*149c*/ 	.word	0x00000350
        /*14a0*/ 	.word	0x000000ff
        /*14a4*/ 	.word	0x00000038
        /*14a8*/ 	.short	0x0100
        /*14aa*/ 	.byte	0x08
	.zero		1


	//   ....[4]....
        /*14ac*/ 	.word	0x00000360
        /*14b0*/ 	.word	0x000000ff
        /*14b4*/ 	.word	0x00000010
        /*14b8*/ 	.short	0x0100
        /*14ba*/ 	.byte	0x08
	.zero		1


	//   ....[5]....
        /*14bc*/ 	.word	0x00000370
        /*14c0*/ 	.word	0x000000ff
        /*14c4*/ 	.word	0x00000040
        /*14c8*/ 	.short	0x0100
        /*14ca*/ 	.byte	0x08
	.zero		1


	//   ....[6]....
        /*14cc*/ 	.word	0x00000380
        /*14d0*/ 	.word	0x000000ff
        /*14d4*/ 	.word	0x00000018
        /*14d8*/ 	.short	0x0100
        /*14da*/ 	.byte	0x08
	.zero		1


	//   ....[7]....
        /*14dc*/ 	.word	0x00000390
        /*14e0*/ 	.word	0x000000ff
        /*14e4*/ 	.word	0x00000048
        /*14e8*/ 	.short	0x0100
        /*14ea*/ 	.byte	0x08
	.zero		1


	//   ....[8]....
        /*14ec*/ 	.word	0x000003a0
        /*14f0*/ 	.word	0x000000ff
        /*14f4*/ 	.word	0x00000020
        /*14f8*/ 	.short	0x0100
        /*14fa*/ 	.byte	0x08
	.zero		1


	//   ....[9]....
        /*14fc*/ 	.word	0x000003b0
        /*1500*/ 	.word	0x000000ff
        /*1504*/ 	.word	0x00000050
        /*1508*/ 	.short	0x0100
        /*150a*/ 	.byte	0x08
	.zero		1


	//   ....[10]....
        /*150c*/ 	.word	0x000003c0
        /*1510*/ 	.word	0x000000ff
        /*1514*/ 	.word	0x00000028
        /*1518*/ 	.short	0x0100
        /*151a*/ 	.byte	0x08
	.zero		1


	//   ....[11]....
        /*151c*/ 	.word	0x000003d0
        /*1520*/ 	.word	0x000000ff
        /*1524*/ 	.word	0x00000058
        /*1528*/ 	.short	0x0100
        /*152a*/ 	.byte	0x08
	.zero		1


	//   ....[12]....
        /*152c*/ 	.word	0x000007a0
        /*1530*/ 	.word	0x000000ff
        /*1534*/ 	.word	0x00000070
        /*1538*/ 	.short	0x0100
        /*153a*/ 	.byte	0x06
	.zero		1


	//   ....[13]....
        /*153c*/ 	.word	0x000007f0
        /*1540*/ 	.word	0x000000ff
        /*1544*/ 	.word	0x00000078
        /*1548*/ 	.short	0x0100
        /*154a*/ 	.byte	0x06
	.zero		1


	//   ....[14]....
        /*154c*/ 	.word	0x00001900
        /*1550*/ 	.word	0x00000003
        /*1554*/ 	.word	0x00000000
        /*1558*/ 	.short	0x010a
        /*155a*/ 	.byte	0x3f
	.zero		1


	//   ....[15]....
        /*155c*/ 	.word	0x00001940
        /*1560*/ 	.word	0x00000003
        /*1564*/ 	.word	0x00000000
        /*1568*/ 	.short	0x010a
        /*156a*/ 	.byte	0x3f
	.zero		1


	//   ....[16]....
        /*156c*/ 	.word	0x00004230
        /*1570*/ 	.word	0x00000004
        /*1574*/ 	.word	0x00000000
        /*1578*/ 	.short	0x010a
        /*157a*/ 	.byte	0x3f
	.zero		1


	//   ....[17]....
        /*157c*/ 	.word	0x00004270
        /*1580*/ 	.word	0x00000004
        /*1584*/ 	.word	0x00000000
        /*1588*/ 	.short	0x010a
        /*158a*/ 	.byte	0x3f
	.zero		1


	//   ....[18]....
        /*158c*/ 	.word	0x00006cf0
        /*1590*/ 	.word	0x00000004
        /*1594*/ 	.word	0x00000000
        /*1598*/ 	.short	0x0101
        /*159a*/ 	.byte	0x3f
	.zero		1


	//   ....[19]....
        /*159c*/ 	.word	0x00006f40
        /*15a0*/ 	.word	0x00000000
        /*15a4*/ 	.word	0x00000000
        /*15a8*/ 	.short	0x0101
        /*15aa*/ 	.byte	0x3f
	.zero		1


	//   ....[20]....
        /*15ac*/ 	.word	0x00016990
        /*15b0*/ 	.word	0x0000000c
        /*15b4*/ 	.word	0x00000030
        /*15b8*/ 	.short	0x010a
        /*15ba*/ 	.byte	0x3f
	.zero		1


	//   ....[21]....
        /*15bc*/ 	.word	0x00016d20
        /*15c0*/ 	.word	0x00000002
        /*15c4*/ 	.word	0x00000078
        /*15c8*/ 	.short	0x0101
        /*15ca*/ 	.byte	0x3f
	.zero		1


	//   ....[22]....
        /*15cc*/ 	.word	0x00017550
        /*15d0*/ 	.word	0x00000005
        /*15d4*/ 	.word	0x00000000
        /*15d8*/ 	.short	0x010a
        /*15da*/ 	.byte	0x3f
	.zero		1


	//   ....[23]....
        /*15dc*/ 	.word	0x000175e0
        /*15e0*/ 	.word	0x00000007
        /*15e4*/ 	.word	0x00000000
        /*15e8*/ 	.short	0x010a
        /*15ea*/ 	.byte	0x3f
	.zero		1


	//   ....[24]....
        /*15ec*/ 	.word	0x00017670
        /*15f0*/ 	.word	0x00000007
        /*15f4*/ 	.word	0x00000000
        /*15f8*/ 	.short	0x010a
        /*15fa*/ 	.byte	0x3f
	.zero		1


	//   ....[25]....
        /*15fc*/ 	.word	0x00017700
        /*1600*/ 	.word	0x00000007
        /*1604*/ 	.word	0x00000000
        /*1608*/ 	.short	0x010a
        /*160a*/ 	.byte	0x3f
	.zero		1


	//   ....[26]....
        /*160c*/ 	.word	0x00017790
        /*1610*/ 	.word	0x00000007
        /*1614*/ 	.word	0x00000000
        /*1618*/ 	.short	0x010a
        /*161a*/ 	.byte	0x3f
	.zero		1


	//   ....[27]....
        /*161c*/ 	.word	0x00017820
        /*1620*/ 	.word	0x00000003
        /*1624*/ 	.word	0x00000000
        /*1628*/ 	.short	0x010a
        /*162a*/ 	.byte	0x3f
	.zero		1


	//   ....[28]....
        /*162c*/ 	.word	0x00017880
        /*1630*/ 	.word	0x00000003
        /*1634*/ 	.word	0x00000000
        /*1638*/ 	.short	0x010a
        /*163a*/ 	.byte	0x3f
	.zero		1


	//   ....[29]....
        /*163c*/ 	.word	0x000178d0
        /*1640*/ 	.word	0x00000004
        /*1644*/ 	.word	0x00000000
        /*1648*/ 	.short	0x010a
        /*164a*/ 	.byte	0x3f
	.zero		1


	//   ....[30]....
        /*164c*/ 	.word	0x000179a0
        /*1650*/ 	.word	0x0000000c
        /*1654*/ 	.word	0x00000030
        /*1658*/ 	.short	0x010a
        /*165a*/ 	.byte	0x3f
	.zero		1


	//   ....[31]....
        /*165c*/ 	.word	0x00017a70
        /*1660*/ 	.word	0x00000005
        /*1664*/ 	.word	0x00000000
        /*1668*/ 	.short	0x010a
        /*166a*/ 	.byte	0x3f
	.zero		1


	//   ....[32]....
        /*166c*/ 	.word	0x00017ac0
        /*1670*/ 	.word	0x00000007
        /*1674*/ 	.word	0x00000000
        /*1678*/ 	.short	0x010a
        /*167a*/ 	.byte	0x3f
	.zero		1


	//   ....[33]....
        /*167c*/ 	.word	0x00017b10
        /*1680*/ 	.word	0x00000007
        /*1684*/ 	.word	0x00000000
        /*1688*/ 	.short	0x010a
        /*168a*/ 	.byte	0x3f
	.zero		1


	//   ....[34]....
        /*168c*/ 	.word	0x00017b60
        /*1690*/ 	.word	0x00000007
        /*1694*/ 	.word	0x00000000
        /*1698*/ 	.short	0x010a
        /*169a*/ 	.byte	0x3f
	.zero		1


	//   ....[35]....
        /*169c*/ 	.word	0x00017bb0
        /*16a0*/ 	.word	0x00000007
        /*16a4*/ 	.word	0x00000000
        /*16a8*/ 	.short	0x010a
        /*16aa*/ 	.byte	0x3f
	.zero		1


	//----- nvinfo : EIATTR_NUM_MBARRIERS
	.align		4
.L_37:
        /*16ac*/ 	.byte	0x03, 0x38
        /*16ae*/ 	.short	0x000e


	//----- nvinfo : EIATTR_EXIT_INSTR_OFFSETS
	.align		4
        /*16b0*/ 	.byte	0x04, 0x1c
        /*16b2*/ 	.short	(.L_39 - .L_38)


	//   ....[0]....
.L_38:
        /*16b4*/ 	.word	0x00000b20


	//   ....[1]....
        /*16b8*/ 	.word	0x00001480


	//   ....[2]....
        /*16bc*/ 	.word	0x00015fb0


	//   ....[3]....
        /*16c0*/ 	.word	0x00016600


	//   ....[4]....
        /*16c4*/ 	.word	0x00017870


	//----- nvinfo : EIATTR_MAX_THREADS
	.align		4
.L_39:
        /*16c8*/ 	.byte	0x04, 0x05
        /*16ca*/ 	.short	(.L_41 - .L_40)
.L_40:
        /*16cc*/ 	.word	0x00000180
        /*16d0*/ 	.word	0x00000001
        /*16d4*/ 	.word	0x00000001


	//----- nvinfo : EIATTR_CRS_STACK_SIZE
	.align		4
.L_41:
        /*16d8*/ 	.byte	0x04, 0x1e
        /*16da*/ 	.short	(.L_43 - .L_42)
.L_42:
        /*16dc*/ 	.word	0x00000000


	//----- nvinfo : EIATTR_CBANK_PARAM_SIZE
	.align		4
.L_43:
        /*16e0*/ 	.byte	0x03, 0x19
        /*16e2*/ 	.short	0x0470


	//----- nvinfo : EIATTR_PARAM_CBANK
	.align		4
        /*16e4*/ 	.byte	0x04, 0x0a
        /*16e6*/ 	.short	(.L_45 - .L_44)
	.align		4
.L_44:
        /*16e8*/ 	.word	index@(.nv.constant0._ZN7cutlass13device_kernelINS_4gemm6kernel13GemmUniversalIN4cute5tupleIJiiiiEEENS1_10collective13CollectiveMmaINS1_34MainloopSm90TmaGmmaWarpSpecializedILi6ENS5_IJNS4_1CILi2EEENSA_ILi1EEESC_EEENS1_35KernelTmaWarpSpecializedCooperativeEEENS5_IJNSA_ILi384EEENSA_ILi176EEENSA_ILi64EEEEEEaNS5_IJlSC_lEEEaSK_NS4_8TiledMMAINS4_8MMA_AtomIJNS4_4SM904GMMA26MMA_64x16x32_S32S8S8_SS_TNEEEENS4_6LayoutISD_NS5_IJSC_NSA_ILi0EEESS_EEEEENS5_IJNS4_10UnderscoreESV_SV_EEEEENS4_13SM90_TMA_LOADENS4_14ComposedLayoutINS4_7SwizzleILi2ELi4ELi3EEENS4_18smem_ptr_flag_bitsILi8EEENSR_INS5_IJNSA_ILi8EEESI_EEENS5_IJSI_SC_EEEEEEEvNS4_8identityENS4_23SM90_TMA_LOAD_MULTICASTES18_vS19_EENS_8epilogue10collective6detail29Sm90TmaWarpSpecializedAdapterINS1D_15DefaultEpilogueIaSK_SK_NS1C_6thread17LinearCombinationIaLi1EiiLNS1H_9ScaleType4KindE0ELNS_15FloatRoundStyleE2EaEENS1_15EpilogueDefaultEEEEEvvEEEEvNT_6ParamsE)
        /*16ec*/ 	.short	0x0210
        /*16ee*/ 	.short	0x0470


	//----- nvinfo : EIATTR_SW_WAR
	.align		4
.L_45:
        /*16f0*/ 	.byte	0x04, 0x36
        /*16f2*/ 	.short	(.L_47 - .L_46)
.L_46:
        /*16f4*/ 	.word	0x00000008
.L_47:


//--------------------- .nv.callgraph             --------------------------
	.section	.nv.callgraph,"",@"SHT_CUDA_CALLGRAPH"
	.align	4
	.sectionentsize	8
	.align		4
        /*0000*/ 	.word	0x00000000
	.align		4
        /*0004*/ 	.word	0xffffffff
	.align		4
        /*0008*/ 	.word	index@(_ZN7cutlass13device_kernelINS_4gemm6kernel13GemmUniversalIN4cute5tupleIJiiiiEEENS1_10collective13CollectiveMmaINS1_34MainloopSm90TmaGmmaWarpSpecializedILi6ENS5_IJNS4_1CILi2EEENSA_ILi1EEESC_EEENS1_35KernelTmaWarpSpecializedCooperativeEEENS5_IJNSA_ILi384EEENSA_ILi176EEENSA_ILi64EEEEEEaNS5_IJlSC_lEEEaSK_NS4_8TiledMMAINS4_8MMA_AtomIJNS4_4SM904GMMA26MMA_64x16x32_S32S8S8_SS_TNEEEENS4_6LayoutISD_NS5_IJSC_NSA_ILi0EEESS_EEEEENS5_IJNS4_10UnderscoreESV_SV_EEEEENS4_13SM90_TMA_LOADENS4_14ComposedLayoutINS4_7SwizzleILi2ELi4ELi3EEENS4_18smem_ptr_flag_bitsILi8EEENSR_INS5_IJNSA_ILi8EEESI_EEENS5_IJSI_SC_EEEEEEEvNS4_8identityENS4_23SM90_TMA_LOAD_MULTICASTES18_vS19_EENS_8epilogue10collective6detail29Sm90TmaWarpSpecializedAdapterINS1D_15DefaultEpilogueIaSK_SK_NS1C_6thread17LinearCombinationIaLi1EiiLNS1H_9ScaleType4KindE0ELNS_15FloatRoundStyleE2EaEENS1_15EpilogueDefaultEEEEEvvEEEEvNT_6ParamsE)
	.align		4
        /*000c*/ 	.word	index@(__assertfail)
	.align		4
        /*0010*/ 	.word	0x00000000
	.align		4
        /*0014*/ 	.word	0xfffffffe
	.align		4
        /*0018*/ 	.word	0x00000000
	.align		4
        /*001c*/ 	.word	0xfffffffd
	.align		4
        /*0020*/ 	.word	0x00000000
	.align		4
        /*0024*/ 	.word	0xfffffffc


//--------------------- .nv.constant4             --------------------------
	.section	.nv.constant4,"a",@progbits
	.align	8
	.align		8
.nv.constant4:
        /*0000*/ 	.dword	__assertfail
	.align		8
        /*0008*/ 	.dword	__unnamed_1
	.align		8
        /*0010*/ 	.dword	_ZN39_INTERNAL_082dde76_4_k_cu_db64acfe_73124cuda3std3__45__cpo5beginE
	.align		8
        /*0018*/ 	.dword	_ZN39_INTERNAL_082dde76_4_k_cu_db64acfe_73124cuda3std3__45__cpo3endE
	.align		8
        /*0020*/ 	.dword	_ZN39_INTERNAL_082dde76_4_k_cu_db64acfe_73124cuda3std3__45__cpo6cbeginE
	.align		8
        /*0028*/ 	.dword	_ZN39_INTERNAL_082dde76_4_k_cu_db64acfe_73124cuda3std3__45__cpo4cendE
	.align		8
        /*0030*/ 	.dword	_ZN39_INTERNAL_082dde76_4_k_cu_db64acfe_73124cuda3std3__441_GLOBAL__N__082dde76_4_k_cu_db64acfe_73126ignoreE
	.align		8
        /*0038*/ 	.dword	_ZN39_INTERNAL_082dde76_4_k_cu_db64acfe_73124cuda3std3__419piecewise_constructE
	.align		8
        /*0040*/ 	.dword	_ZN39_INTERNAL_082dde76_4_k_cu_db64acfe_73124cuda3std3__48in_placeE
	.align		8
        /*0048*/ 	.dword	_ZN39_INTERNAL_082dde76_4_k_cu_db64acfe_73124cuda3std6ranges3__45__cpo4swapE
	.align		8
        /*0050*/ 	.dword	_ZN39_INTERNAL_082dde76_4_k_cu_db64acfe_73124cuda3std6ranges3__45__cpo9iter_moveE
	.align		8
        /*0058*/ 	.dword	_ZN39_INTERNAL_082dde76_4_k_cu_db64acfe_73124cute7productE
	.align		8
        /*0060*/ 	.dword	_ZN39_INTERNAL_082dde76_4_k_cu_db64acfe_73124cute1_E
	.align		8
        /*0068*/ 	.dword	$str$22
	.align		8
        /*0070*/ 	.dword	$str$23


//--------------------- .text._ZN7cutlass13device_kernelINS_4gemm6kernel13GemmUniversalIN4cute5tupleIJiiiiEEENS1_10collective13CollectiveMmaINS1_34MainloopSm90TmaGmmaWarpSpecializedILi6ENS5_IJNS4_1CILi2EEENSA_ILi1EEESC_EEENS1_35KernelTmaWarpSpecializedCooperativeEEENS5_IJNSA_ILi384EEENSA_ILi176EEENSA_ILi64EEEEEEaNS5_IJlSC_lEEEaSK_NS4_8TiledMMAINS4_8MMA_AtomIJNS4_4SM904GMMA26MMA_64x16x32_S32S8S8_SS_TNEEEENS4_6LayoutISD_NS5_IJSC_NSA_ILi0EEESS_EEEEENS5_IJNS4_10UnderscoreESV_SV_EEEEENS4_13SM90_TMA_LOADENS4_14ComposedLayoutINS4_7SwizzleILi2ELi4ELi3EEENS4_18smem_ptr_flag_bitsILi8EEENSR_INS5_IJNSA_ILi8EEESI_EEENS5_IJSI_SC_EEEEEEEvNS4_8identityENS4_23SM90_TMA_LOAD_MULTICASTES18_vS19_EENS_8epilogue10collective6detail29Sm90TmaWarpSpecializedAdapterINS1D_15DefaultEpilogueIaSK_SK_NS1C_6thread17LinearCombinationIaLi1EiiLNS1H_9ScaleType4KindE0ELNS_15FloatRoundStyleE2EaEENS1_15EpilogueDefaultEEEEEvvEEEEvNT_6ParamsE --------------------------
	.section	.text._ZN7cutlass13device_kernelINS_4gemm6kernel13GemmUniversalIN4cute5tupleIJiiiiEEENS1_10collective13CollectiveMmaINS1_34MainloopSm90TmaGmmaWarpSpecializedILi6ENS5_IJNS4_1CILi2EEENSA_ILi1EEESC_EEENS1_35KernelTmaWarpSpecializedCooperativeEEENS5_IJNSA_ILi384EEENSA_ILi176EEENSA_ILi64EEEEEEaNS5_IJlSC_lEEEaSK_NS4_8TiledMMAINS4_8MMA_AtomIJNS4_4SM904GMMA26MMA_64x16x32_S32S8S8_SS_TNEEEENS4_6LayoutISD_NS5_IJSC_NSA_ILi0EEESS_EEEEENS5_IJNS4_10UnderscoreESV_SV_EEEEENS4_13SM90_TMA_LOADENS4_14ComposedLayoutINS4_7SwizzleILi2ELi4ELi3EEENS4_18smem_ptr_flag_bitsILi8EEENSR_INS5_IJNSA_ILi8EEESI_EEENS5_IJSI_SC_EEEEEEEvNS4_8identityENS4_23SM90_TMA_LOAD_MULTICASTES18_vS19_EENS_8epilogue10collective6detail29Sm90TmaWarpSpecializedAdapterINS1D_15DefaultEpilogueIaSK_SK_NS1C_6thread17LinearCombinationIaLi1EiiLNS1H_9ScaleType4KindE0ELNS_15FloatRoundStyleE2EaEENS1_15EpilogueDefaultEEEEEvvEEEEvNT_6ParamsE,"ax",@progbits
	.align	128
.text._ZN7cutlass13device_kernelINS_4gemm6kernel13GemmUniversalIN4cute5tupleIJiiiiEEENS1_10collective13CollectiveMmaINS1_34MainloopSm90TmaGmmaWarpSpecializedILi6ENS5_IJNS4_1CILi2EEENSA_ILi1EEESC_EEENS1_35KernelTmaWarpSpecializedCooperativeEEENS5_IJNSA_ILi384EEENSA_ILi176EEENSA_ILi64EEEEEEaNS5_IJlSC_lEEEaSK_NS4_8TiledMMAINS4_8MMA_AtomIJNS4_4SM904GMMA26MMA_64x16x32_S32S8S8_SS_TNEEEENS4_6LayoutISD_NS5_IJSC_NSA_ILi0EEESS_EEEEENS5_IJNS4_10UnderscoreESV_SV_EEEEENS4_13SM90_TMA_LOADENS4_14ComposedLayoutINS4_7SwizzleILi2ELi4ELi3EEENS4_18smem_ptr_flag_bitsILi8EEENSR_INS5_IJNSA_ILi8EEESI_EEENS5_IJSI_SC_EEEEEEEvNS4_8identityENS4_23SM90_TMA_LOAD_MULTICASTES18_vS19_EENS_8epilogue10collective6detail29Sm90TmaWarpSpecializedAdapterINS1D_15DefaultEpilogueIaSK_SK_NS1C_6thread17LinearCombinationIaLi1EiiLNS1H_9ScaleType4KindE0ELNS_15FloatRoundStyleE2EaEENS1_15EpilogueDefaultEEEEEvvEEEEvNT_6ParamsE:
        .type           _ZN7cutlass13device_kernelINS_4gemm6kernel13GemmUniversalIN4cute5tupleIJiiiiEEENS1_10collective13CollectiveMmaINS1_34MainloopSm90TmaGmmaWarpSpecializedILi6ENS5_IJNS4_1CILi2EEENSA_ILi1EEESC_EEENS1_35KernelTmaWarpSpecializedCooperativeEEENS5_IJNSA_ILi384EEENSA_ILi176EEENSA_ILi64EEEEEEaNS5_IJlSC_lEEEaSK_NS4_8TiledMMAINS4_8MMA_AtomIJNS4_4SM904GMMA26MMA_64x16x32_S32S8S8_SS_TNEEEENS4_6LayoutISD_NS5_IJSC_NSA_ILi0EEESS_EEEEENS5_IJNS4_10UnderscoreESV_SV_EEEEENS4_13SM90_TMA_LOADENS4_14ComposedLayoutINS4_7SwizzleILi2ELi4ELi3EEENS4_18smem_ptr_flag_bitsILi8EEENSR_INS5_IJNSA_ILi8EEESI_EEENS5_IJSI_SC_EEEEEEEvNS4_8identityENS4_23SM90_TMA_LOAD_MULTICASTES18_vS19_EENS_8epilogue10collective6detail29Sm90TmaWarpSpecializedAdapterINS1D_15DefaultEpilogueIaSK_SK_NS1C_6thread17LinearCombinationIaLi1EiiLNS1H_9ScaleType4KindE0ELNS_15FloatRoundStyleE2EaEENS1_15EpilogueDefaultEEEEEvvEEEEvNT_6ParamsE,@function
        .size           _ZN7cutlass13device_kernelINS_4gemm6kernel13GemmUniversalIN4cute5tupleIJiiiiEEENS1_10collective13CollectiveMmaINS1_34MainloopSm90TmaGmmaWarpSpecializedILi6ENS5_IJNS4_1CILi2EEENSA_ILi1EEESC_EEENS1_35KernelTmaWarpSpecializedCooperativeEEENS5_IJNSA_ILi384EEENSA_ILi176EEENSA_ILi64EEEEEEaNS5_IJlSC_lEEEaSK_NS4_8TiledMMAINS4_8MMA_AtomIJNS4_4SM904GMMA26MMA_64x16x32_S32S8S8_SS_TNEEEENS4_6LayoutISD_NS5_IJSC_NSA_ILi0EEESS_EEEEENS5_IJNS4_10UnderscoreESV_SV_EEEEENS4_13SM90_TMA_LOADENS4_14ComposedLayoutINS4_7SwizzleILi2ELi4ELi3EEENS4_18smem_ptr_flag_bitsILi8EEENSR_INS5_IJNSA_ILi8EEESI_EEENS5_IJSI_SC_EEEEEEEvNS4_8identityENS4_23SM90_TMA_LOAD_MULTICASTES18_vS19_EENS_8epilogue10collective6detail29Sm90TmaWarpSpecializedAdapterINS1D_15DefaultEpilogueIaSK_SK_NS1C_6thread17LinearCombinationIaLi1EiiLNS1H_9ScaleType4KindE0ELNS_15FloatRoundStyleE2EaEENS1_15EpilogueDefaultEEEEEvvEEEEvNT_6ParamsE,(.L_x_107 - _ZN7cutlass13device_kernelINS_4gemm6kernel13GemmUniversalIN4cute5tupleIJiiiiEEENS1_10collective13CollectiveMmaINS1_34MainloopSm90TmaGmmaWarpSpecializedILi6ENS5_IJNS4_1CILi2EEENSA_ILi1EEESC_EEENS1_35KernelTmaWarpSpecializedCooperativeEEENS5_IJNSA_ILi384EEENSA_ILi176EEENSA_ILi64EEEEEEaNS5_IJlSC_lEEEaSK_NS4_8TiledMMAINS4_8MMA_AtomIJNS4_4SM904GMMA26MMA_64x16x32_S32S8S8_SS_TNEEEENS4_6LayoutISD_NS5_IJSC_NSA_ILi0EEESS_EEEEENS5_IJNS4_10UnderscoreESV_SV_EEEEENS4_13SM90_TMA_LOADENS4_14ComposedLayoutINS4_7SwizzleILi2ELi4ELi3EEENS4_18smem_ptr_flag_bitsILi8EEENSR_INS5_IJNSA_ILi8EEESI_EEENS5_IJSI_SC_EEEEEEEvNS4_8identityENS4_23SM90_TMA_LOAD_MULTICASTES18_vS19_EENS_8epilogue10collective6detail29Sm90TmaWarpSpecializedAdapterINS1D_15DefaultEpilogueIaSK_SK_NS1C_6thread17LinearCombinationIaLi1EiiLNS1H_9ScaleType4KindE0ELNS_15FloatRoundStyleE2EaEENS1_15EpilogueDefaultEEEEEvvEEEEvNT_6ParamsE)
        .other          _ZN7cutlass13device_kernelINS_4gemm6kernel13GemmUniversalIN4cute5tupleIJiiiiEEENS1_10collective13CollectiveMmaINS1_34MainloopSm90TmaGmmaWarpSpecializedILi6ENS5_IJNS4_1CILi2EEENSA_ILi1EEESC_EEENS1_35KernelTmaWarpSpecializedCooperativeEEENS5_IJNSA_ILi384EEENSA_ILi176EEENSA_ILi64EEEEEEaNS5_IJlSC_lEEEaSK_NS4_8TiledMMAINS4_8MMA_AtomIJNS4_4SM904GMMA26MMA_64x16x32_S32S8S8_SS_TNEEEENS4_6LayoutISD_NS5_IJSC_NSA_ILi0EEESS_EEEEENS5_IJNS4_10UnderscoreESV_SV_EEEEENS4_13SM90_TMA_LOADENS4_14ComposedLayoutINS4_7SwizzleILi2ELi4ELi3EEENS4_18smem_ptr_flag_bitsILi8EEENSR_INS5_IJNSA_ILi8EEESI_EEENS5_IJSI_SC_EEEEEEEvNS4_8identityENS4_23SM90_TMA_LOAD_MULTICASTES18_vS19_EENS_8epilogue10collective6detail29Sm90TmaWarpSpecializedAdapterINS1D_15DefaultEpilogueIaSK_SK_NS1C_6thread17LinearCombinationIaLi1EiiLNS1H_9ScaleType4KindE0ELNS_15FloatRoundStyleE2EaEENS1_15EpilogueDefaultEEEEEvvEEEEvNT_6ParamsE,@"STO_CUDA_ENTRY STV_DEFAULT"
_ZN7cutlass13device_kernelINS_4gemm6kernel13GemmUniversalIN4cute5tupleIJiiiiEEENS1_10collective13CollectiveMmaINS1_34MainloopSm90TmaGmmaWarpSpecializedILi6ENS5_IJNS4_1CILi2EEENSA_ILi1EEESC_EEENS1_35KernelTmaWarpSpecializedCooperativeEEENS5_IJNSA_ILi384EEENSA_ILi176EEENSA_ILi64EEEEEEaNS5_IJlSC_lEEEaSK_NS4_8TiledMMAINS4_8MMA_AtomIJNS4_4SM904GMMA26MMA_64x16x32_S32S8S8_SS_TNEEEENS4_6LayoutISD_NS5_IJSC_NSA_ILi0EEESS_EEEEENS5_IJNS4_10UnderscoreESV_SV_EEEEENS4_13SM90_TMA_LOADENS4_14ComposedLayoutINS4_7SwizzleILi2ELi4ELi3EEENS4_18smem_ptr_flag_bitsILi8EEENSR_INS5_IJNSA_ILi8EEESI_EEENS5_IJSI_SC_EEEEEEEvNS4_8identityENS4_23SM90_TMA_LOAD_MULTICASTES18_vS19_EENS_8epilogue10collective6detail29Sm90TmaWarpSpecializedAdapterINS1D_15DefaultEpilogueIaSK_SK_NS1C_6thread17LinearCombinationIaLi1EiiLNS1H_9ScaleType4KindE0ELNS_15FloatRoundStyleE2EaEENS1_15EpilogueDefaultEEEEEvvEEEEvNT_6ParamsE:
[----:B------:R-:W0:Y:S02]  /*0000*/  LDC R1, c[0x0][0x28] ;  /* 0x00000a00ff017b82 */ /* 0x000e240000000800 */
[----:B0-----:R-:W-:Y:S01]  /*0010*/  VIADD R1, R1, 0xfffffd70 ;  /* 0xfffffd7001017836 */ /* 0x001fe20000000000 */
[----:B------:R-:W0:Y:S01]  /*0020*/  S2R R4, SR_TID.X ;  /* 0x0000000000047919 */ /* 0x000e220000002100 */
[----:B------:R-:W-:Y:S01]  /*0030*/  ELECT P0, URZ, PT ;  /* 0x00000000003f782f */ /* 0x000fe20003800000 */
[----:B------:R-:W-:Y:S01]  /*0040*/  BSSY B0, `(.L_x_0) ;  /* 0x0000015000007945 */ /* 0x000fe20003800000 */
[--C-:B0-----:R-:W-:Y:S02]  /*0050*/  SHF.R.U32.HI R0, RZ, 0x5, R4.reuse ;  /* 0x00000005ff007819 */ /* 0x101fe40000011604 */
[----:B------:R-:W-:-:S03]  /*0060*/  SHF.R.U32.HI R2, RZ, 0x7, R4 ;  /* 0x00000007ff027819 */ /* 0x000fc60000011604 */
[----:B------:R-:W0:Y:S04]  /*0070*/  SHFL.IDX PT, R3, R0, RZ, 0x1f ;  /* 0x00001fff00037589 */ /* 0x000e2800000e0000 */
[----:B------:R-:W1:Y:S01]  /*0080*/  SHFL.IDX PT, R2, R2, RZ, 0x1f ;  /* 0x00001fff02027589 */ /* 0x000e6200000e0000 */
[----:B0-----:R-:W-:Y:S02]  /*0090*/  R2UR UR9, R3 ;  /* 0x00000000030972ca */ /* 0x001fe400000e0000 */
[----:B-1----:R-:W-:-:S11]  /*00a0*/  R2UR UR5, R2 ;  /* 0x00000000020572ca */ /* 0x002fd600000e0000 */
[----:B------:R-:W-:Y:S02]  /*00b0*/  USHF.R.S32.HI UR4, URZ, 0x1f, UR9 ;  /* 0x0000001f3f047899 */ /* 0x000fe40008011409 */
[----:B------:R-:W-:Y:S02]  /*00c0*/  ISETP.NE.OR P0, PT, RZ, UR9, !P0 ;  /* 0x00000009ff007c0c */ /* 0x000fe4000c705670 */
[----:B------:R-:W-:-:S04]  /*00d0*/  ULEA.HI UR4, UR4, UR9, URZ, 0x2 ;  /* 0x0000000904047291 */ /* 0x000fc8000f8f103f */
[----:B------:R-:W-:-:S04]  /*00e0*/  ULOP3.LUT UR4, UR4, 0xfffffffc, URZ, 0xc0, !UPT ;  /* 0xfffffffc04047892 */ /* 0x000fc8000f8ec03f */
[----:B------:R-:W-:-:S03]  /*00f0*/  UIADD3 UR9, UR9, -UR4, URZ ;  /* 0x8000000409097290 */ /* 0x000fc6000fffe03f */
[----:B------:R-:W-:Y:S09]  /*0100*/  @P0 BRA `(.L_x_1) ;  /* 0x0000000000200947 */ /* 0x000ff20003800000 */
[----:B------:R-:W-:Y:S02]  /*0110*/  ULDC.64 UR6, c[0x0][0x198] ;  /* 0x0000660000067ab9 */ /* 0x000fe40000000a00 */
[----:B------:R-:W-:Y:S02]  /*0120*/  UIADD3 UR10, UP0, UR6, 0xf0, URZ ;  /* 0x000000f0060a7890 */ /* 0x000fe4000ff1e03f */
[----:B------:R-:W-:Y:S02]  /*0130*/  UIADD3 UR6, UP1, UR6, 0x1f0, URZ ;  /* 0x000001f006067890 */ /* 0x000fe4000ff3e03f */
[----:B------:R-:W-:Y:S02]  /*0140*/  UIADD3.X UR11, URZ, UR7, URZ, UP0, !UPT ;  /* 0x000000073f0b7290 */ /* 0x000fe400087fe43f */
[----:B------:R-:W-:-:S07]  /*0150*/  UIADD3.X UR7, URZ, UR7, URZ, UP1, !UPT ;  /* 0x000000073f077290 */ /* 0x000fce0008ffe43f */
[----:B------:R0:W-:Y:S02]  /*0160*/  UTMACCTL.PF [UR10] ;  /* 0x000000000a0079b9 */ /* 0x0001e40008040000 */
[----:B------:R0:W-:Y:S02]  /*0170*/  UTMACCTL.PF [UR6] ;  /* 0x00000000060079b9 */ /* 0x0001e40008040000 */
[----:B0-----:R-:W-:Y:S01]  /*0180*/  NOP ;  /* 0x0000000000007918 */ /* 0x001fe20000000000 */
.L_x_1:
[----:B------:R-:W-:Y:S05]  /*0190*/  BSYNC B0 ;  /* 0x0000000000007941 */ /* 0x000fea0003800000 */
.L_x_0:
[----:B------:R-:W0:Y:S01]  /*01a0*/  SHFL.IDX PT, R2, R0, RZ, 0x1f ;  /* 0x00001fff00027589 */ /* 0x000e2200000e0000 */
[----:B------:R-:W-:Y:S01]  /*01b0*/  UISETP.NE.AND UP0, UPT, UR9, 0x3, UPT ;  /* 0x000000030900788c */ /* 0x000fe2000bf05270 */
[----:B------:R-:W-:Y:S01]  /*01c0*/  ISETP.NE.AND P1, PT, RZ, UR5, PT ;  /* 0x00000005ff007c0c */ /* 0x000fe2000bf25270 */
[----:B------:R-:W-:Y:S02]  /*01d0*/  UIADD3 UR16, UR5, -0x1, URZ ;  /* 0xffffffff05107890 */ /* 0x000fe4000fffe03f */
[----:B------:R-:W-:Y:S02]  /*01e0*/  UISETP.EQ.OR UP0, UPT, UR9, URZ, !UP0 ;  /* 0x0000003f0900728c */ /* 0x000fe4000c702670 */
[----:B------:R-:W-:Y:S02]  /*01f0*/  UISETP.GE.U32.AND UP1, UPT, UR16, 0x2, UPT ;  /* 0x000000021000788c */ /* 0x000fe4000bf26070 */
[----:B------:R-:W-:-:S04]  /*0200*/  UISETP.EQ.AND UP0, UPT, UR5, URZ, UP0 ;  /* 0x0000003f0500728c */ /* 0x000fc80008702270 */
[----:B------:R-:W-:-:S04]  /*0210*/  USEL UR60, URZ, 0x1, !UP0 ;  /* 0x000000013f3c7887 */ /* 0x000fc8000c000000 */
[----:B------:R-:W-:Y:S01]  /*0220*/  USEL UR60, UR60, 0x2, UP1 ;  /* 0x000000023c3c7887 */ /* 0x000fe20008800000 */
[----:B0-----:R-:W-:-:S13]  /*0230*/  ISETP.NE.AND P0, PT, R2, RZ, PT ;  /* 0x000000ff0200720c */ /* 0x001fda0003f05270 */
[----:B------:R-:W-:Y:S05]  /*0240*/  @P0 BRA `(.L_x_2) ;  /* 0x0000000000680947 */ /* 0x000fea0003800000 */
[----:B------:R-:W0:Y:S01]  /*0250*/  S2UR UR8, SR_CgaCtaId ;  /* 0x00000000000879c3 */ /* 0x000e220000008800 */
[----:B------:R-:W-:Y:S01]  /*0260*/  UMOV UR4, 0x400 ;  /* 0x0000040000047882 */ /* 0x000fe20000000000 */
[----:B------:R-:W-:Y:S01]  /*0270*/  UMOV UR5, 0x1 ;  /* 0x0000000100057882 */ /* 0x000fe20000000000 */
[----:B------:R-:W-:Y:S01]  /*0280*/  UMOV UR6, 0x4 ;  /* 0x0000000400067882 */ /* 0x000fe20000000000 */
[----:B------:R-:W-:Y:S01]  /*0290*/  ELECT P0, URZ, PT ;  /* 0x00000000003f782f */ /* 0x000fe20003800000 */
[----:B------:R-:W-:-:S04]  /*02a0*/  UIADD3 UR6, -UR6, 0x100000, URZ ;  /* 0x0010000006067890 */ /* 0x000fc8000fffe13f */
[----:B------:R-:W-:Y:S02]  /*02b0*/  USHF.L.U32 UR7, UR6, 0xb, URZ ;  /* 0x0000000b06077899 */ /* 0x000fe4000800063f */
[----:B------:R-:W-:Y:S02]  /*02c0*/  USHF.L.U32 UR6, UR6, 0x1, URZ ;  /* 0x0000000106067899 */ /* 0x000fe4000800063f */
[----:B0-----:R-:W-:Y:S02]  /*02d0*/  ULEA UR8, UR8, UR4, 0x18 ;  /* 0x0000000408087291 */ /* 0x001fe4000f8ec03f */
[----:B------:R-:W-:-:S04]  /*02e0*/  UIADD3 UR4, -UR5, 0x100000, URZ ;  /* 0x0010000005047890 */ /* 0x000fc8000fffe13f */
[----:B------:R-:W-:Y:S02]  /*02f0*/  USHF.L.U32 UR5, UR4, 0xb, URZ ;  /* 0x0000000b04057899 */ /* 0x000fe4000800063f */
[----:B------:R-:W-:Y:S01]  /*0300*/  USHF.L.U32 UR4, UR4, 0x1, URZ ;  /* 0x0000000104047899 */ /* 0x000fe2000800063f */
[----:B------:R-:W0:Y:S11]  /*0310*/  FENCE.VIEW.ASYNC.S ;  /* 0x00000000000073c6 */ /* 0x000e360000000000 */
[----:B0-----:R0:W1:Y:S01]  /*0320*/  SYNCS.EXCH.64 URZ, [UR8], UR4 ;  /* 0x00000004083f75b2 */ /* 0x0010620008000100 */
[----:B------:R0:W2:Y:S01]  /*0330*/  SYNCS.EXCH.64 URZ, [UR8+0x30], UR6 ;  /* 0x00003006083f75b2 */ /* 0x0000a20008000100 */
[----:B------:R0:W3:Y:S01]  /*0340*/  SYNCS.EXCH.64 URZ, [UR8+0x8], UR4 ;  /* 0x00000804083f75b2 */ /* 0x0000e20008000100 */
[----:B------:R0:W4:Y:S01]  /*0350*/  SYNCS.EXCH.64 URZ, [UR8+0x38], UR6 ;  /* 0x00003806083f75b2 */ /* 0x0001220008000100 */
[----:B------:R0:W0:Y:S01]  /*0360*/  SYNCS.EXCH.64 URZ, [UR8+0x10], UR4 ;  /* 0x00001004083f75b2 */ /* 0x0000220008000100 */
[----:B------:R0:W0:Y:S01]  /*0370*/  SYNCS.EXCH.64 URZ, [UR8+0x40], UR6 ;  /* 0x00004006083f75b2 */ /* 0x0000220008000100 */
[----:B------:R0:W0:Y:S01]  /*0380*/  SYNCS.EXCH.64 URZ, [UR8+0x18], UR4 ;  /* 0x00001804083f75b2 */ /* 0x0000220008000100 */
[----:B------:R0:W0:Y:S01]  /*0390*/  SYNCS.EXCH.64 URZ, [UR8+0x48], UR6 ;  /* 0x00004806083f75b2 */ /* 0x0000220008000100 */
[----:B------:R0:W0:Y:S01]  /*03a0*/  SYNCS.EXCH.64 URZ, [UR8+0x20], UR4 ;  /* 0x00002004083f75b2 */ /* 0x0000220008000100 */
[----:B------:R0:W0:Y:S01]  /*03b0*/  SYNCS.EXCH.64 URZ, [UR8+0x50], UR6 ;  /* 0x00005006083f75b2 */ /* 0x0000220008000100 */
[----:B------:R0:W0:Y:S01]  /*03c0*/  SYNCS.EXCH.64 URZ, [UR8+0x28], UR4 ;  /* 0x00002804083f75b2 */ /* 0x0000220008000100 */
[----:B------:R0:W0:Y:S01]  /*03d0*/  SYNCS.EXCH.64 URZ, [UR8+0x58], UR6 ;  /* 0x00005806083f75b2 */ /* 0x0000220008000100 */
[----:B------:R-:W-:Y:S01]  /*03e0*/  NOP ;  /* 0x0000000000007918 */ /* 0x000fe20000000000 */
.L_x_2:
[----:B------:R-:W5:Y:S01]  /*03f0*/  S2UR UR13, SR_CTAID.X ;  /* 0x00000000000d79c3 */ /* 0x000f620000002500 */
[----:B------:R-:W-:Y:S01]  /*0400*/  SHF.R.S32.HI R3, RZ, 0x1f, R4 ;  /* 0x0000001fff037819 */ /* 0x000fe20000011404 */
[----:B------:R1:W2:Y:S01]  /*0410*/  SHFL.IDX PT, R6, R0, RZ, 0x1f ;  /* 0x00001fff00067589 */ /* 0x0002a200000e0000 */
[----:B0-----:R-:W-:Y:S01]  /*0420*/  ULDC UR4, c[0x0][0x150] ;  /* 0x0000540000047ab9 */ /* 0x001fe20000000800 */
[----:B------:R-:W-:Y:S02]  /*0430*/  ELECT P0, URZ, PT ;  /* 0x00000000003f782f */ /* 0x000fe40003800000 */
[----:B------:R-:W-:Y:S01]  /*0440*/  LEA.HI R3, R3, R4, RZ, 0x7 ;  /* 0x0000000403037211 */ /* 0x000fe200078f38ff */
[----:B------:R-:W-:Y:S01]  /*0450*/  ULDC UR5, c[0x0][0x154] ;  /* 0x0000550000057ab9 */ /* 0x000fe20000000800 */
[----:B------:R-:W-:Y:S01]  /*0460*/  SHF.R.S32.HI R7, RZ, 0x1f, R2 ;  /* 0x0000001fff077819 */ /* 0x000fe20000011402 */
[----:B------:R-:W0:Y:S01]  /*0470*/  S2UR UR10, SR_CTAID.Y ;  /* 0x00000000000a79c3 */ /* 0x000e220000002600 */
[----:B------:R-:W-:Y:S01]  /*0480*/  LOP3.LUT R3, R3, 0xffffff80, RZ, 0xc0, !PT ;  /* 0xffffff8003037812 */ /* 0x000fe200078ec0ff */
[----:B------:R-:W-:Y:S01]  /*0490*/  ULDC UR8, c[0x0][0x144] ;  /* 0x0000510000087ab9 */ /* 0x000fe20000000800 */
[----:B------:R-:W-:Y:S01]  /*04a0*/  LEA.HI R7, R7, R2, RZ, 0x2 ;  /* 0x0000000207077211 */ /* 0x000fe200078f10ff */
[----:B------:R-:W-:Y:S01]  /*04b0*/  NOP ;  /* 0x0000000000007918 */ /* 0x000fe20000000000 */
[----:B------:R-:W-:Y:S01]  /*04c0*/  NOP ;  /* 0x0000000000007918 */ /* 0x000fe20000000000 */
[----:B------:R-:W-:Y:S01]  /*04d0*/  IMAD.IADD R3, R4, 0x1, -R3 ;  /* 0x0000000104037824 */ /* 0x000fe200078e0a03 */
[----:B------:R-:W-:Y:S01]  /*04e0*/  LOP3.LUT R7, R7, 0x3ffffffc, RZ, 0xc0, !PT ;  /* 0x3ffffffc07077812 */ /* 0x000fe200078ec0ff */
[----:B------:R-:W-:-:S03]  /*04f0*/  ULDC UR11, c[0x0][0x148] ;  /* 0x00005200000b7ab9 */ /* 0x000fc60000000800 */
[----:B------:R-:W-:Y:S01]  /*0500*/  SHF.R.S32.HI R4, RZ, 0x1f, R3 ;  /* 0x0000001fff047819 */ /* 0x000fe20000011403 */
[----:B------:R-:W-:-:S03]  /*0510*/  IMAD.IADD R2, R2, 0x1, -R7 ;  /* 0x0000000102027824 */ /* 0x000fc600078e0a07 */
[----:B------:R-:W-:Y:S02]  /*0520*/  LEA.HI R4, R4, R3, RZ, 0x3 ;  /* 0x0000000304047211 */ /* 0x000fe400078f18ff */
[----:B-----5:R-:W-:Y:S02]  /*0530*/  I2FP.F32.U32 R5, UR13 ;  /* 0x0000000d00057c45 */ /* 0x020fe40008201000 */
[--C-:B-1----:R-:W-:Y:S02]  /*0540*/  SHF.R.S32.HI R0, RZ, 0x3, R4.reuse ;  /* 0x00000003ff007819 */ /* 0x102fe40000011404 */
[----:B--2---:R-:W-:Y:S01]  /*0550*/  ISETP.NE.OR P0, PT, R6, RZ, !P0 ;  /* 0x000000ff0600720c */ /* 0x004fe20004705670 */
[----:B------:R-:W-:Y:S01]  /*0560*/  FMUL R8, R5, UR4 ;  /* 0x0000000405087c20 */ /* 0x000fe20008400000 */
[----:B------:R-:W-:-:S04]  /*0570*/  SHF.R.S32.HI R5, RZ, 0x1f, R4 ;  /* 0x0000001fff057819 */ /* 0x000fc80000011404 */
[----:B------:R-:W-:Y:S01]  /*0580*/  LEA.HI R5, R5, R0, RZ, 0x2 ;  /* 0x0000000005057211 */ /* 0x000fe200078f10ff */
[----:B------:R-:W1:Y:S03]  /*0590*/  F2I.U32.TRUNC.NTZ R8, R8 ;  /* 0x0000000800087305 */ /* 0x000e66000020f000 */
[----:B------:R-:W-:-:S03]  /*05a0*/  LOP3.LUT R5, R5, 0xfffffffc, RZ, 0xc0, !PT ;  /* 0xfffffffc05057812 */ /* 0x000fc600078ec0ff */
[----:B------:R-:W-:Y:S01]  /*05b0*/  VOTEU.ALL UP0, P0 ;  /* 0x00000000003f7886 */ /* 0x000fe20000000000 */
[----:B------:R-:W-:Y:S01]  /*05c0*/  VOTEU.ALL UP1, P0 ;  /* 0x00000000003f7886 */ /* 0x000fe20000020000 */
[----:B------:R-:W-:Y:S01]  /*05d0*/  IMAD.IADD R5, R0, 0x1, -R5 ;  /* 0x0000000100057824 */ /* 0x000fe200078e0a05 */
[----:B0-----:R-:W-:Y:S02]  /*05e0*/  I2FP.F32.U32 R0, UR10 ;  /* 0x0000000a00007c45 */ /* 0x001fe40008201000 */
[----:B------:R-:W0:Y:S01]  /*05f0*/  @!UP0 S2UR UR7, SR_CgaCtaId ;  /* 0x00000000000789c3 */ /* 0x000e220000008800 */
[----:B------:R-:W-:Y:S01]  /*0600*/  IMAD R2, R2, 0x4, R5 ;  /* 0x0000000402027824 */ /* 0x000fe200078e0205 */
[----:B------:R-:W-:Y:S01]  /*0610*/  @!UP0 UMOV UR6, 0x400 ;  /* 0x0000040000068882 */ /* 0x000fe20000000000 */
[----:B------:R-:W-:Y:S01]  /*0620*/  FMUL R4, R0, UR5 ;  /* 0x0000000500047c20 */ /* 0x000fe20008400000 */
[----:B-1----:R-:W-:Y:S02]  /*0630*/  R2UR UR4, R8 ;  /* 0x00000000080472ca */ /* 0x002fe400000e0000 */
[----:B------:R-:W-:-:S03]  /*0640*/  LEA.HI R0, R2, R2, RZ, 0x1 ;  /* 0x0000000202007211 */ /* 0x000fc600078f08ff */
[----:B------:R-:W1:Y:S01]  /*0650*/  F2I.U32.TRUNC.NTZ R4, R4 ;  /* 0x0000000400047305 */ /* 0x000e62000020f000 */
[----:B------:R-:W-:-:S05]  /*0660*/  LOP3.LUT R5, R0, 0xfffffffe, RZ, 0xc0, !PT ;  /* 0xfffffffe00057812 */ /* 0x000fca00078ec0ff */
[----:B------:R-:W-:Y:S02]  /*0670*/  IMAD.IADD R5, R2, 0x1, -R5 ;  /* 0x0000000102057824 */ /* 0x000fe400078e0a05 */
[----:B------:R-:W-:-:S04]  /*0680*/  UIADD3 UR4, -UR4, URZ, URZ ;  /* 0x0000003f04047290 */ /* 0x000fc8000fffe13f */
[----:B------:R-:W-:Y:S01]  /*0690*/  UIMAD UR8, UR8, UR4, UR13 ;  /* 0x00000004080872a4 */ /* 0x000fe2000f8e020d */
[----:B-1----:R-:W-:Y:S02]  /*06a0*/  R2UR UR12, R4 ;  /* 0x00000000040c72ca */ /* 0x002fe400000e0000 */
[----:B------:R-:W-:Y:S01]  /*06b0*/  UMOV UR4, 0x20 ;  /* 0x0000002000047882 */ /* 0x000fe20000000000 */
[----:B0-----:R-:W-:Y:S02]  /*06c0*/  @!UP0 ULEA UR6, UR7, UR6, 0x18 ;  /* 0x0000000607068291 */ /* 0x001fe4000f8ec03f */
[----:B------:R-:W-:Y:S01]  /*06d0*/  ISETP.NE.AND P3, PT, R5, UR8, PT ;  /* 0x0000000805007c0c */ /* 0x000fe2000bf65270 */
[----:B------:R-:W-:-:S04]  /*06e0*/  @!UP0 UIADD3 UR4, -UR4, 0x100000, URZ ;  /* 0x0010000004048890 */ /* 0x000fc8000fffe13f */
[----:B------:R-:W-:Y:S02]  /*06f0*/  @!UP0 USHF.L.U32 UR5, UR4, 0xb, URZ ;  /* 0x0000000b04058899 */ /* 0x000fe4000800063f */
[----:B------:R-:W-:Y:S01]  /*0700*/  @!UP0 USHF.L.U32 UR4, UR4, 0x1, URZ ;  /* 0x0000000104048899 */ /* 0x000fe2000800063f */
[C---:B------:R-:W-:Y:S01]  /*0710*/  IMAD.SHL.U32 R5, R2.reuse, 0x4, RZ ;  /* 0x0000000402057824 */ /* 0x040fe200078e00ff */
[----:B------:R-:W-:Y:S01]  /*0720*/  VOTEU.ALL UP0, P0 ;  /* 0x00000000003f7886 */ /* 0x000fe20000000000 */
[----:B------:R-:W0:Y:S01]  /*0730*/  LDC R4, c[0x0][0x140] ;  /* 0x00005000ff047b82 */ /* 0x000e220000000800 */
[----:B------:R-:W-:Y:S02]  /*0740*/  LOP3.LUT P0, RZ, R3, 0x7, RZ, 0xc0, !PT ;  /* 0x0000000703ff7812 */ /* 0x000fe4000780c0ff */
[----:B------:R-:W-:Y:S01]  /*0750*/  LOP3.LUT R9, R2, 0xc, R5, 0x78, !PT ;  /* 0x0000000c02097812 */ /* 0x000fe200078e7805 */
[----:B------:R-:W-:-:S03]  /*0760*/  UIADD3 UR12, -UR12, URZ, URZ ;  /* 0x0000003f0c0c7290 */ /* 0x000fc6000fffe13f */
[C---:B------:R-:W-:Y:S01]  /*0770*/  ISETP.LT.U32.AND P0, PT, R9.reuse, 0x2, !P0 ;  /* 0x000000020900780c */ /* 0x040fe20004701070 */
[----:B------:R1:W-:Y:S04]  /*0780*/  STL [R1+0xf8], R9 ;  /* 0x0000f80901007387 */ /* 0x0003e80000100800 */
[----:B------:R-:W2:Y:S02]  /*0790*/  FENCE.VIEW.ASYNC.S ;  /* 0x00000000000073c6 */ /* 0x000ea40000000000 */
[----:B--2---:R-:W2:Y:S01]  /*07a0*/  @!UP0 SYNCS.EXCH.64 URZ, [UR6+0x70], UR4 ;  /* 0x00007004063f85b2 */ /* 0x004ea20008000100 */
[----:B------:R-:W-:Y:S02]  /*07b0*/  @P3 LEA.HI R0, R9, R9, RZ, 0x1 ;  /* 0x0000000909003211 */ /* 0x000fe400078f08ff */
[----:B------:R-:W-:-:S02]  /*07c0*/  SEL R3, RZ, 0x1, !P0 ;  /* 0x00000001ff037807 */ /* 0x000fc40004000000 */
[----:B------:R-:W-:Y:S02]  /*07d0*/  @P3 SHF.R.S32.HI R0, RZ, 0x1, R0 ;  /* 0x00000001ff003819 */ /* 0x000fe40000011400 */
[----:B0-----:R-:W-:Y:S01]  /*07e0*/  ISETP.EQ.U32.AND P2, PT, R4, 0x1, PT ;  /* 0x000000010400780c */ /* 0x001fe20003f42070 */
[----:B------:R0:W1:Y:S01]  /*07f0*/  @!UP1 SYNCS.EXCH.64 URZ, [UR6+0x78], UR4 ;  /* 0x00007804063f95b2 */ /* 0x0000620008000100 */
[----:B------:R-:W-:Y:S01]  /*0800*/  NOP ;  /* 0x0000000000007918 */ /* 0x000fe20000000000 */
[----:B0-----:R-:W-:-:S06]  /*0810*/  UIMAD UR4, UR11, UR12, UR10 ;  /* 0x0000000c0b0472a4 */ /* 0x001fcc000f8e020a */
[----:B------:R-:W-:Y:S01]  /*0820*/  @P3 ISETP.NE.AND P4, PT, R0, UR4, PT ;  /* 0x0000000400003c0c */ /* 0x000fe2000bf85270 */
[----:B------:R-:W-:-:S03]  /*0830*/  IMAD.MOV.U32 R0, RZ, RZ, 0x1 ;  /* 0x00000001ff007424 */ /* 0x000fc600078e00ff */
[----:B------:R-:W-:-:S04]  /*0840*/  @P3 SEL R0, RZ, 0x1, P4 ;  /* 0x00000001ff003807 */ /* 0x000fc80002000000 */
[----:B------:R-:W-:-:S05]  /*0850*/  LOP3.LUT R0, R0, R3, RZ, 0xc0, !PT ;  /* 0x0000000300007212 */ /* 0x000fca00078ec0ff */
[----:B------:R0:W-:Y:S01]  /*0860*/  STL [R1+0xf4], R0 ;  /* 0x0000f40001007387 */ /* 0x0001e20000100800 */
[----:B--2---:R-:W-:Y:S05]  /*0870*/  @!P2 BRA `(.L_x_3) ;  /* 0x000000000008a947 */ /* 0x004fea0003800000 */
[----:B-1-34-:R-:W-:Y:S01]  /*0880*/  UCGABAR_ARV ;  /* 0x00000000000079c7 */ /* 0x01afe20008000000 */
[----:B------:R-:W-:Y:S05]  /*0890*/  BRA `(.L_x_4) ;  /* 0x0000000000047947 */ /* 0x000fea0003800000 */
.L_x_3:
[----:B-1-34-:R-:W-:Y:S01]  /*08a0*/  NOP ;  /* 0x0000000000007918 */ /* 0x01afe20000000000 */
.L_x_4:
[----:B------:R-:W-:Y:S01]  /*08b0*/  ULDC UR4, c[0x0][0x65c] ;  /* 0x0001970000047ab9 */ /* 0x000fe20000000800 */
[----:B------:R-:W-:Y:S01]  /*08c0*/  UMOV UR5, URZ ;  /* 0x0000003f00057c82 */ /* 0x000fe20008000000 */
[----:B------:R-:W-:-:S03]  /*08d0*/  UISETP.NE.AND UP0, UPT, UR4, 0x1, UPT ;  /* 0x000000010400788c */ /* 0x000fc6000bf05270 */
[----:B------:R-:W-:Y:S01]  /*08e0*/  UMOV UR4, UR13 ;  /* 0x0000000d00047c82 */ /* 0x000fe20008000000 */
[----:B------:R-:W-:Y:S02]  /*08f0*/  UP2UR UR15, UPR, URZ, 0x1 ;  /* 0x000000013f0f7883 */ /* 0x000fe40008000000 */
[----:B------:R-:W-:Y:S02]  /*0900*/  PLOP3.LUT P0, PT, PT, PT, UP0, 0x80, 0x0 ;  /* 0x000000000000781c */ /* 0x000fe40003f0f008 */
[----:B------:R-:W-:Y:S02]  /*0910*/  PLOP3.LUT P3, PT, PT, PT, UP0, 0x80, 0x0 ;  /* 0x000000000000781c */ /* 0x000fe40003f6f008 */
[----:B------:R-:W-:Y:S01]  /*0920*/  IMAD.U32 R6, RZ, RZ, UR15 ;  /* 0x0000000fff067e24 */ /* 0x000fe2000f8e00ff */
[----:B------:R-:W-:Y:S01]  /*0930*/  @UP0 ULDC UR14, c[0x0][0x10] ;  /* 0x00000400000e0ab9 */ /* 0x000fe20000000800 */
[----:B------:R-:W-:Y:S01]  /*0940*/  @UP0 UMOV UR6, UR10 ;  /* 0x0000000a00060c82 */ /* 0x000fe20008000000 */
[----:B------:R-:W-:Y:S01]  /*0950*/  @UP0 UMOV UR7, URZ ;  /* 0x0000003f00070c82 */ /* 0x000fe20008000000 */
[----:B------:R-:W-:Y:S01]  /*0960*/  PLOP3.LUT P5, PT, PT, PT, UP0, 0x80, 0x0 ;  /* 0x000000000000781c */ /* 0x000fe20003faf008 */
[----:B------:R-:W-:Y:S01]  /*0970*/  @UP0 UIMAD.WIDE.U32 UR14, UR13, UR14, UR6 ;  /* 0x0000000e0d0e02a5 */ /* 0x000fe2000f8e0006 */
[----:B------:R-:W-:Y:S01]  /*0980*/  PLOP3.LUT P4, PT, PT, PT, UP0, 0x80, 0x0 ;  /* 0x000000000000781c */ /* 0x000fe20003f8f008 */
[----:B------:R1:W-:Y:S01]  /*0990*/  STL [R1+0x128], R6 ;  /* 0x0001280601007387 */ /* 0x0003e20000100800 */
[----:B------:R-:W-:Y:S01]  /*09a0*/  @!UP0 ULDC UR7, c[0x0][0xc] ;  /* 0x0000030000078ab9 */ /* 0x000fe20000000800 */
[----:B------:R-:W-:Y:S01]  /*09b0*/  @UP0 UMOV UR6, URZ ;  /* 0x0000003f00060c82 */ /* 0x000fe20008000000 */
[----:B------:R-:W-:Y:S01]  /*09c0*/  @!UP0 UIMAD.WIDE.U32 UR4, UR10, UR7, UR4 ;  /* 0x000000070a0482a5 */ /* 0x000fe2000f8e0004 */
[----:B------:R-:W-:Y:S01]  /*09d0*/  IMAD.U32 R2, RZ, RZ, UR14 ;  /* 0x0000000eff027e24 */ /* 0x000fe2000f8e00ff */
[----:B------:R-:W-:-:S02]  /*09e0*/  @UP0 UIADD3 UR6, UR15, UR6, URZ ;  /* 0x000000060f060290 */ /* 0x000fc4000fffe03f */
[----:B------:R-:W-:Y:S02]  /*09f0*/  IMAD.U32 R3, RZ, RZ, UR15 ;  /* 0x0000000fff037e24 */ /* 0x000fe4000f8e00ff */
[----:B------:R-:W-:Y:S02]  /*0a00*/  @P0 IMAD.MOV.U32 R8, RZ, RZ, R2 ;  /* 0x000000ffff080224 */ /* 0x000fe400078e0002 */
[----:B------:R-:W-:Y:S02]  /*0a10*/  IMAD.U32 R5, RZ, RZ, UR5 ;  /* 0x00000005ff057e24 */ /* 0x000fe4000f8e00ff */
[----:B------:R-:W-:Y:S02]  /*0a20*/  IMAD.U32 R2, RZ, RZ, UR4 ;  /* 0x00000004ff027e24 */ /* 0x000fe4000f8e00ff */
[----:B------:R-:W-:Y:S02]  /*0a30*/  @P3 IMAD.U32 R7, RZ, RZ, UR6 ;  /* 0x00000006ff073e24 */ /* 0x000fe4000f8e00ff */
[----:B------:R-:W-:-:S02]  /*0a40*/  @!P5 IMAD.MOV.U32 R7, RZ, RZ, R5 ;  /* 0x000000ffff07d224 */ /* 0x000fc400078e0005 */
[----:B------:R-:W-:Y:S02]  /*0a50*/  @!P4 IMAD.MOV.U32 R8, RZ, RZ, R2 ;  /* 0x000000ffff08c224 */ /* 0x000fe400078e0002 */
[----:B------:R-:W-:Y:S01]  /*0a60*/  IMAD.U32 R3, RZ, RZ, UR5 ;  /* 0x00000005ff037e24 */ /* 0x000fe2000f8e00ff */
[----:B------:R1:W-:Y:S01]  /*0a70*/  STL [R1+0xfc], R7 ;  /* 0x0000fc0701007387 */ /* 0x0003e20000100800 */
[----:B------:R-:W-:-:S03]  /*0a80*/  IMAD.U32 R4, RZ, RZ, UR4 ;  /* 0x00000004ff047e24 */ /* 0x000fc6000f8e00ff */
[----:B------:R1:W-:Y:S01]  /*0a90*/  STL [R1+0x118], R8 ;  /* 0x0001180801007387 */ /* 0x0003e20000100800 */
[----:B------:R-:W-:Y:S05]  /*0aa0*/  @!P2 BRA `(.L_x_5) ;  /* 0x00000000000ca947 */ /* 0x000fea0003800000 */
[----:B------:R-:W-:Y:S01]  /*0ab0*/  UCGABAR_WAIT ;  /* 0x0000000000007dc7 */ /* 0x000fe20008000000 */
[----:B------:R-:W-:Y:S01]  /*0ac0*/  CCTL.IVALL ;  /* 0x00000000ff00798f */ /* 0x000fe20002000000 */
[----:B------:R-:W-:Y:S05]  /*0ad0*/  BRA `(.L_x_6) ;  /* 0x0000000000047947 */ /* 0x000fea0003800000 */
.L_x_5:
[----:B------:R-:W-:Y:S06]  /*0ae0*/  BAR.SYNC.DEFER_BLOCKING 0x0 ;  /* 0x0000000000007b1d */ /* 0x000fec0000010000 */
.L_x_6:
[----:B------:R-:W-:Y:S05]  /*0af0*/  @!P1 BRA `(.L_x_7) ;  /* 0x0000015400309947 */ /* 0x000fea0003800000 */
[----:B------:R-:W-:-:S06]  /*0b00*/  UISETP.GT.U32.AND UP0, UPT, UR16, 0x1, UPT ;  /* 0x000000011000788c */ /* 0x000fcc000bf04070 */
[----:B------:R-:W-:-:S13]  /*0b10*/  PLOP3.LUT P0, PT, PT, PT, UP0, 0x80, 0x0 ;  /* 0x000000000000781c */ /* 0x000fda0003f0f008 */
[----:B------:R-:W-:Y:S05]  /*0b20*/  @P0 EXIT ;  /* 0x000000000000094d */ /* 0x000fea0003800000 */
[----:B------:R-:W-:Y:S01]  /*0b30*/  ULDC.64 UR4, c[0x0][0x650] ;  /* 0x0001940000047ab9 */ /* 0x000fe20000000a00 */
[----:B0-----:R-:W-:Y:S02]  /*0b40*/  PRMT R0, RZ, 0x7610, R0 ;  /* 0x00007610ff007816 */ /* 0x001fe40000000000 */
[----:B------:R-:W-:Y:S01]  /*0b50*/  ISETP.GE.U32.AND P0, PT, R8, UR4, PT ;  /* 0x0000000408007c0c */ /* 0x000fe2000bf06070 */
[----:B------:R-:W-:Y:S02]  /*0b60*/  UMOV UR4, 0xffffffff ;  /* 0xffffffff00047882 */ /* 0x000fe40000000000 */
[----:B------:R-:W-:Y:S01]  /*0b70*/  IMAD.U32 R2, RZ, RZ, UR4 ;  /* 0x00000004ff027e24 */ /* 0x000fe2000f8e00ff */
[----:B------:R-:W-:Y:S01]  /*0b80*/  ISETP.GE.U32.AND.EX P0, PT, R7, UR5, PT, P0 ;  /* 0x0000000507007c0c */ /* 0x000fe2000bf06100 */
[----:B------:R-:W-:Y:S01]  /*0b90*/  UMOV UR5, 0xffffffff ;  /* 0xffffffff00057882 */ /* 0x000fe20000000000 */
[----:B------:R-:W-:Y:S02]  /*0ba0*/  IMAD.U32 R3, RZ, RZ, UR4 ;  /* 0x00000004ff037e24 */ /* 0x000fe4000f8e00ff */
[----:B------:R0:W-:Y:S02]  /*0bb0*/  STL [R1+0x100], R2 ;  /* 0x0001000201007387 */ /* 0x0001e40000100800 */
[----:B0-----:R-:W-:-:S05]  /*0bc0*/  IMAD.U32 R2, RZ, RZ, UR5 ;  /* 0x00000005ff027e24 */ /* 0x001fca000f8e00ff */
[----:B------:R0:W-:Y:S04]  /*0bd0*/  STL [R1+0xf0], R2 ;  /* 0x0000f00201007387 */ /* 0x0001e80000100800 */
[----:B------:R0:W-:Y:S01]  /*0be0*/  STL [R1+0x11c], R3 ;  /* 0x00011c0301007387 */ /* 0x0001e20000100800 */
[----:B------:R-:W-:Y:S05]  /*0bf0*/  @P0 BRA `(.L_x_8) ;  /* 0x0000000400680947 */ /* 0x000fea0003800000 */
[----:B------:R-:W-:Y:S01]  /*0c00*/  ULDC.64 UR16, c[0x0][0x628] ;  /* 0x00018a0000107ab9 */ /* 0x000fe20000000a00 */
[C---:B------:R-:W-:Y:S01]  /*0c10*/  R2UR UR19, R8.reuse ;  /* 0x00000000081372ca */ /* 0x040fe200000e0000 */
[----:B------:R-:W-:Y:S01]  /*0c20*/  ULDC UR18, c[0x0][0x630] ;  /* 0x00018c0000127ab9 */ /* 0x000fe20000000800 */
[----:B------:R-:W-:Y:S02]  /*0c30*/  ISETP.NE.U32.AND P0, PT, RZ, UR16, PT ;  /* 0x00000010ff007c0c */ /* 0x000fe4000bf05070 */
[----:B------:R-:W-:Y:S02]  /*0c40*/  R2UR UR4, R8 ;  /* 0x00000000080472ca */ /* 0x000fe400000e0000 */
[----:B------:R-:W-:Y:S02]  /*0c50*/  ISETP.NE.AND.EX P0, PT, RZ, UR17, PT, P0 ;  /* 0x00000011ff007c0c */ /* 0x000fe4000bf05300 */
[----:B------:R-:W-:-:S11]  /*0c60*/  R2UR UR5, R7 ;  /* 0x00000000070572ca */ /* 0x000fd600000e0000 */
[----:B------:R-:W-:Y:S05]  /*0c70*/  @!P0 BRA `(.L_x_9) ;  /* 0x0000000000308947 */ /* 0x000fea0003800000 */
[----:B------:R-:W-:Y:S01]  /*0c80*/  R2UR UR4, R8 ;  /* 0x00000000080472ca */ /* 0x000fe200000e0000 */
[----:B------:R-:W-:Y:S01]  /*0c90*/  ULDC UR9, c[0x0][0x634] ;  /* 0x00018d0000097ab9 */ /* 0x000fe20000000800 */
[----:B------:R-:W-:-:S11]  /*0ca0*/  R2UR UR13, R7 ;  /* 0x00000000070d72ca */ /* 0x000fd600000e0000 */
[----:B------:R-:W-:-:S04]  /*0cb0*/  UIADD3 UR9, UP0, UR4, UR9, URZ ;  /* 0x0000000904097290 */ /* 0x000fc8000ff1e03f */
[----:B------:R-:W-:-:S04]  /*0cc0*/  UIADD3.X UR13, URZ, UR13, URZ, UP0, !UPT ;  /* 0x0000000d3f0d7290 */ /* 0x000fc800087fe43f */
[----:B------:R-:W-:-:S04]  /*0cd0*/  UIMAD.WIDE.U32 UR4, UR13, UR16, URZ ;  /* 0x000000100d0472a5 */ /* 0x000fc8000f8e003f */
[----:B------:R-:W-:Y:S02]  /*0ce0*/  UIMAD.WIDE.U32 UR6, UP0, UR9, UR17, UR4 ;  /* 0x00000011090672a5 */ /* 0x000fe4000f800004 */
[----:B------:R-:W-:Y:S02]  /*0cf0*/  UIMAD.WIDE.U32 UR4, UR9, UR16, URZ ;  /* 0x00000010090472a5 */ /* 0x000fe4000f8e003f */
[----:B------:R-:W-:Y:S02]  /*0d00*/  UIADD3.X UR15, URZ, URZ, URZ, UP0, !UPT ;  /* 0x0000003f3f0f7290 */ /* 0x000fe400087fe43f */
[----:B------:R-:W-:Y:S01]  /*0d10*/  UIADD3 URZ, UP0, UR5, UR6, URZ ;  /* 0x00000006053f7290 */ /* 0x000fe2000ff1e03f */
[----:B------:R-:W-:-:S03]  /*0d20*/  UMOV UR14, UR7 ;  /* 0x00000007000e7c82 */ /* 0x000fc60008000000 */
[----:B------:R-:W-:-:S12]  /*0d30*/  UIMAD.WIDE.U32.X UR4, UR13, UR17, UR14, UP0 ;  /* 0x000000110d0472a5 */ /* 0x000fd800080e040e */
.L_x_9:
[----:B------:R-:W-:Y:S01]  /*0d40*/  R2UR UR6, R6 ;  /* 0x00000000060672ca */ /* 0x000fe200000e0000 */
[----:B------:R-:W-:Y:S01]  /*0d50*/  USHF.R.U64 UR4, UR4, UR18, UR5 ;  /* 0x0000001204047299 */ /* 0x000fe20008001205 */
[----:B------:R-:W-:Y:S01]  /*0d60*/  R2UR UR15, R7 ;  /* 0x00000000070f72ca */ /* 0x000fe200000e0000 */
[----:B------:R-:W-:Y:S01]  /*0d70*/  USHF.R.U32.HI UR5, URZ, UR18, UR5 ;  /* 0x000000123f057299 */ /* 0x000fe20008011605 */
[----:B------:R-:W-:Y:S01]  /*0d80*/  ULDC.64 UR16, c[0x0][0x620] ;  /* 0x0001880000107ab9 */ /* 0x000fe20000000a00 */
[----:B------:R-:W-:Y:S01]  /*0d90*/  UMOV UR14, UR19 ;  /* 0x00000013000e7c82 */ /* 0x000fe20008000000 */
[----:B------:R-:W-:Y:S01]  /*0da0*/  ULDC UR13, c[0x0][0x618] ;  /* 0x00018600000d7ab9 */ /* 0x000fe20000000800 */
[----:B------:R-:W-:Y:S01]  /*0db0*/  UIMAD UR12, UR11, UR12, UR10 ;  /* 0x0000000c0b0c72a4 */ /* 0x000fe2000f8e020a */
[----:B------:R-:W-:Y:S02]  /*0dc0*/  ULDC UR19, c[0x0][0x658] ;  /* 0x0001960000137ab9 */ /* 0x000fe40000000800 */
[----:B------:R-:W-:Y:S01]  /*0dd0*/  ULDC UR10, c[0x0][0x608] ;  /* 0x00018200000a7ab9 */ /* 0x000fe20000000800 */
[----:B------:R-:W-:-:S02]  /*0de0*/  UMOV UR11, 0xffffffff ;  /* 0xffffffff000b7882 */ /* 0x000fc40000000000 */
[----:B------:R-:W-:Y:S02]  /*0df0*/  UISETP.NE.AND UP1, UPT, UR6, URZ, UPT ;  /* 0x0000003f0600728c */ /* 0x000fe4000bf25270 */
[----:B------:R-:W-:Y:S01]  /*0e00*/  UIADD3 UR6, UP0, URZ, -UR4, URZ ;  /* 0x800000043f067290 */ /* 0x000fe2000ff1e03f */
[----:B------:R-:W-:Y:S01]  /*0e10*/  ULDC UR18, c[0x0][0x600] ;  /* 0x0001800000127ab9 */ /* 0x000fe20000000800 */
[----:B------:R-:W-:Y:S02]  /*0e20*/  ULDC UR20, c[0x0][0x648] ;  /* 0x0001920000147ab9 */ /* 0x000fe40000000800 */
[----:B------:R-:W-:Y:S02]  /*0e30*/  UIADD3.X UR5, URZ, ~UR5, URZ, UP0, !UPT ;  /* 0x800000053f057290 */ /* 0x000fe400087fe43f */
[----:B------:R-:W-:Y:S02]  /*0e40*/  UIMAD.WIDE.U32 UR14, UR6, UR16, UR14 ;  /* 0x00000010060e72a5 */ /* 0x000fe4000f8e000e */
[----:B------:R-:W-:-:S02]  /*0e50*/  UIMAD UR5, UR5, UR16, URZ ;  /* 0x00000010050572a4 */ /* 0x000fc4000f8e023f */
[----:B------:R-:W-:Y:S02]  /*0e60*/  UIADD3 UR16, UR18, -0x1, URZ ;  /* 0xffffffff12107890 */ /* 0x000fe4000fffe03f */
[----:B------:R-:W-:Y:S01]  /*0e70*/  UIMAD UR5, UR6, UR17, UR5 ;  /* 0x00000011060572a4 */ /* 0x000fe2000f8e0205 */
[----:B------:R-:W-:Y:S02]  /*0e80*/  ULDC UR21, c[0x0][0x638] ;  /* 0x00018e0000157ab9 */ /* 0x000fe40000000800 */
[----:B------:R-:W-:Y:S01]  /*0e90*/  ULDC.64 UR6, c[0x0][0x640] ;  /* 0x0001900000067ab9 */ /* 0x000fe20000000a00 */
[----:B------:R-:W-:Y:S01]  /*0ea0*/  UIADD3 UR9, UR15, UR5, URZ ;  /* 0x000000050f097290 */ /* 0x000fe2000fffe03f */
[----:B------:R-:W-:Y:S01]  /*0eb0*/  ISETP.NE.U32.AND P0, PT, RZ, UR6, PT ;  /* 0x00000006ff007c0c */ /* 0x000fe2000bf05070 */
[----:B------:R-:W-:Y:S02]  /*0ec0*/  USEL UR5, UR8, UR12, !UP1 ;  /* 0x0000000c08057287 */ /* 0x000fe4000c800000 */
[----:B------:R-:W-:Y:S01]  /*0ed0*/  USHF.R.U64 UR17, UR14, UR13, UR9 ;  /* 0x0000000d0e117299 */ /* 0x000fe20008001209 */
[----:B------:R-:W-:Y:S01]  /*0ee0*/  ISETP.NE.AND.EX P0, PT, RZ, UR7, PT, P0 ;  /* 0x00000007ff007c0c */ /* 0x000fe2000bf05300 */
[----:B------:R-:W-:-:S02]  /*0ef0*/  USHF.R.U32.HI UR9, URZ, UR13, UR9 ;  /* 0x0000000d3f097299 */ /* 0x000fc40008011609 */
[----:B------:R-:W-:Y:S02]  /*0f00*/  USHF.L.U32 UR8, UR11, UR19, URZ ;  /* 0x000000130b087299 */ /* 0x000fe4000800063f */
[----:B------:R-:W-:Y:S02]  /*0f10*/  USHF.R.U64 UR23, UR17, UR10, UR9 ;  /* 0x0000000a11177299 */ /* 0x000fe40008001209 */
[----:B------:R-:W-:Y:S02]  /*0f20*/  USHF.R.U32.HI UR9, URZ, UR10, UR9 ;  /* 0x0000000a3f097299 */ /* 0x000fe40008011609 */
[----:B------:R-:W-:Y:S02]  /*0f30*/  ULOP3.LUT UR14, URZ, UR8, URZ, 0x33, !UPT ;  /* 0x000000083f0e7292 */ /* 0x000fe4000f8e333f */
[----:B------:R-:W-:Y:S02]  /*0f40*/  USHF.R.U64 UR24, UR23, UR19, UR9 ;  /* 0x0000001317187299 */ /* 0x000fe40008001209 */
[----:B------:R-:W-:Y:S01]  /*0f50*/  USHF.R.U32.HI UR9, URZ, UR19, UR9 ;  /* 0x000000133f097299 */ /* 0x000fe20008011609 */
[----:B------:R-:W-:-:S04]  /*0f60*/  UMOV UR22, 0x1 ;  /* 0x0000000100167882 */ /* 0x000fc80000000000 */
[----:B------:R-:W-:Y:S01]  /*0f70*/  UMOV UR8, UR24 ;  /* 0x0000001800087c82 */ /* 0x000fe20008000000 */
[----:B------:R-:W-:Y:S06]  /*0f80*/  @!P0 BRA `(.L_x_10) ;  /* 0x0000000000308947 */ /* 0x000fec0003800000 */
[----:B------:R-:W-:Y:S02]  /*0f90*/  ULDC UR12, c[0x0][0x64c] ;  /* 0x00019300000c7ab9 */ /* 0x000fe40000000800 */
        /* <DEDUP_REMOVED lines=8> */
[----:B------:R-:W-:-:S07]  /*1020*/  UIMAD.WIDE.U32.X UR6, UR15, UR7, UR12, UP0 ;  /* 0x000000070f0672a5 */ /* 0x000fce00080e040c */
[----:B------:R-:W-:Y:S01]  /*1030*/  UMOV UR8, UR6 ;  /* 0x0000000600087c82 */ /* 0x000fe20008000000 */
[----:B------:R-:W-:-:S05]  /*1040*/  UMOV UR9, UR7 ;  /* 0x0000000700097c82 */ /* 0x000fca0008000000 */
.L_x_10:
[----:B------:R-:W-:Y:S01]  /*1050*/  R2UR UR6, R6 ;  /* 0x00000000060672ca */ /* 0x000fe200000e0000 */
[----:B------:R-:W-:Y:S01]  /*1060*/  USHF.R.U64 UR7, UR8, UR20, UR9 ;  /* 0x0000001408077299 */ /* 0x000fe20008001209 */
[----:B------:R-:W-:Y:S01]  /*1070*/  IMAD.MOV.U32 R0, RZ, RZ, 0x1 ;  /* 0x00000001ff007424 */ /* 0x000fe200078e00ff */
[----:B------:R-:W-:Y:S02]  /*1080*/  ULOP3.LUT UR14, UR23, UR14, URZ, 0xc0, !UPT ;  /* 0x0000000e170e7292 */ /* 0x000fe4000f8ec03f */
[----:B------:R-:W-:Y:S02]  /*1090*/  UIADD3 UR8, -UR7, URZ, URZ ;  /* 0x0000003f07087290 */ /* 0x000fe4000fffe13f */
[----:B------:R-:W-:-:S06]  /*10a0*/  ULOP3.LUT UR16, UR17, UR16, URZ, 0xc0, !UPT ;  /* 0x0000001011107292 */ /* 0x000fcc000f8ec03f */
[----:B------:R-:W-:Y:S02]  /*10b0*/  UISETP.NE.AND UP0, UPT, UR6, URZ, UPT ;  /* 0x0000003f0600728c */ /* 0x000fe4000bf05270 */
[----:B------:R-:W-:-:S04]  /*10c0*/  USHF.L.U32 UR6, UR22, UR19, URZ ;  /* 0x0000001316067299 */ /* 0x000fc8000800063f */
[----:B------:R-:W-:Y:S02]  /*10d0*/  UIMAD UR14, UR6, UR7, UR14 ;  /* 0x00000007060e72a4 */ /* 0x000fe4000f8e020e */
[----:B------:R-:W-:Y:S01]  /*10e0*/  UIMAD UR6, UR8, UR21, UR24 ;  /* 0x00000015080672a4 */ /* 0x000fe2000f8e0218 */
[----:B------:R-:W-:Y:S02]  /*10f0*/  ULDC UR7, c[0x0][0x610] ;  /* 0x0001840000077ab9 */ /* 0x000fe40000000800 */
[----:B------:R-:W-:Y:S02]  /*1100*/  UIMAD UR5, UR14, UR7, UR5 ;  /* 0x000000070e0572a4 */ /* 0x000fe4000f8e0205 */
[----:B------:R-:W-:-:S04]  /*1110*/  UIMAD UR6, UR6, UR18, UR16 ;  /* 0x00000012060672a4 */ /* 0x000fc8000f8e0210 */
[----:B------:R-:W-:Y:S02]  /*1120*/  USEL UR7, UR6, UR5, !UP0 ;  /* 0x0000000506077287 */ /* 0x000fe4000c000000 */
[----:B------:R-:W-:-:S04]  /*1130*/  USEL UR5, UR5, UR6, !UP0 ;  /* 0x0000000605057287 */ /* 0x000fc8000c000000 */
[----:B0-----:R-:W-:Y:S02]  /*1140*/  IMAD.U32 R2, RZ, RZ, UR7 ;  /* 0x00000007ff027e24 */ /* 0x001fe4000f8e00ff */
[----:B------:R-:W-:-:S03]  /*1150*/  IMAD.U32 R3, RZ, RZ, UR5 ;  /* 0x00000005ff037e24 */ /* 0x000fc6000f8e00ff */
[----:B------:R0:W-:Y:S04]  /*1160*/  STL [R1+0xf0], R2 ;  /* 0x0000f00201007387 */ /* 0x0001e80000100800 */
[----:B------:R2:W-:Y:S01]  /*1170*/  STL [R1+0x100], R3 ;  /* 0x0001000301007387 */ /* 0x0005e20000100800 */
[----:B0-----:R-:W-:-:S05]  /*1180*/  IMAD.U32 R2, RZ, RZ, UR4 ;  /* 0x00000004ff027e24 */ /* 0x001fca000f8e00ff */
[----:B------:R2:W-:Y:S02]  /*1190*/  STL [R1+0x11c], R2 ;  /* 0x00011c0201007387 */ /* 0x0005e40000100800 */
.L_x_8:
[----:B------:R-:W-:-:S08]  /*11a0*/  NOP ;  /* 0x0000000000007918 */ /* 0x000fd00000000000 */
[----:B------:R-:W3:Y:S02]  /*11b0*/  USETMAXREG.TRY_ALLOC.CTAPOOL UP0, 0xf0 ;  /* 0x000000f0000079c8 */ /* 0x000ee40008000600 */
[----:B---3--:R-:W-:-:S13]  /*11c0*/  PLOP3.LUT P0, PT, PT, PT, UP0, 0x80, 0x0 ;  /* 0x000000000000781c */ /* 0x008fda0003f0f008 */
[----:B------:R-:W-:Y:S05]  /*11d0*/  @!P0 BRA `(.L_x_8) ;  /* 0xfffffffc00f08947 */ /* 0x000fea000383ffff */
[----:B------:R-:W-:Y:S01]  /*11e0*/  ULDC.64 UR4, c[0x0][0x598] ;  /* 0x0001660000047ab9 */ /* 0x000fe20000000a00 */
[----:B------:R-:W-:Y:S01]  /*11f0*/  ULDC.64 UR36, c[0x0][0x208] ;  /* 0x0000820000247ab9 */ /* 0x000fe20000000a00 */
[----:B------:R-:W-:-:S04]  /*1200*/  ISETP.NE.U32.AND P0, PT, RZ, UR4, PT ;  /* 0x00000004ff007c0c */ /* 0x000fc8000bf05070 */
[----:B------:R-:W-:-:S13]  /*1210*/  ISETP.NE.AND.EX P0, PT, RZ, UR5, PT, P0 ;  /* 0x00000005ff007c0c */ /* 0x000fda000bf05300 */
[----:B------:R-:W-:Y:S05]  /*1220*/  @!P0 BRA `(.L_x_11) ;  /* 0x00000000001c8947 */ /* 0x000fea0003800000 */
[----:B0-2---:R-:W0:Y:S02]  /*1230*/  LDC.64 R2, c[0x0][0x598] ;  /* 0x00016600ff027b82 */ /* 0x005e240000000a00 */
[----:B0-----:R-:W2:Y:S02]  /*1240*/  LDG.E.64 R2, desc[UR36][R2.64] ;  /* 0x0000002402027981 */ /* 0x001ea4000c1e1b00 */
[----:B--2---:R-:W-:-:S04]  /*1250*/  ISETP.NE.U32.AND P0, PT, R2, RZ, PT ;  /* 0x000000ff0200720c */ /* 0x004fc80003f05070 */
[----:B------:R-:W-:-:S13]  /*1260*/  ISETP.NE.AND.EX P0, PT, R3, RZ, PT, P0 ;  /* 0x000000ff0300720c */ /* 0x000fda0003f05300 */
[----:B------:R-:W-:Y:S05]  /*1270*/  @!P0 BRA `(.L_x_11) ;  /* 0x0000000000088947 */ /* 0x000fea0003800000 */
[----:B------:R0:W5:Y:S01]  /*1280*/  LD.E R17, desc[UR36][R2.64] ;  /* 0x0000002402117980 */ /* 0x000162000c101900 */
[----:B------:R-:W-:Y:S05]  /*1290*/  BRA `(.L_x_12) ;  /* 0x0000000000247947 */ /* 0x000fea0003800000 */
.L_x_11:
[----:B------:R-:W-:Y:S02]  /*12a0*/  ULDC.64 UR4, c[0x0][0x588] ;  /* 0x0001620000047ab9 */ /* 0x000fe40000000a00 */
[----:B------:R-:W-:-:S04]  /*12b0*/  ISETP.NE.U32.AND P0, PT, RZ, UR4, PT ;  /* 0x00000004ff007c0c */ /* 0x000fc8000bf05070 */
[----:B------:R-:W-:-:S13]  /*12c0*/  ISETP.NE.AND.EX P0, PT, RZ, UR5, PT, P0 ;  /* 0x00000005ff007c0c */ /* 0x000fda000bf05300 */
[----:B------:R-:W-:Y:S05]  /*12d0*/  @!P0 BRA `(.L_x_13) ;  /* 0x00000000000c8947 */ /* 0x000fea0003800000 */
[----:B0-2---:R-:W0:Y:S02]  /*12e0*/  LDC.64 R2, c[0x0][0x588] ;  /* 0x00016200ff027b82 */ /* 0x005e240000000a00 */
[----:B0-----:R2:W5:Y:S01]  /*12f0*/  LDG.E R17, desc[UR36][R2.64] ;  /* 0x0000002402117981 */ /* 0x001562000c1e1900 */
[----:B------:R-:W-:Y:S05]  /*1300*/  BRA `(.L_x_12) ;  /* 0x0000000000087947 */ /* 0x000fea0003800000 */
.L_x_13:
[----:B------:R-:W-:Y:S02]  /*1310*/  ULDC UR4, c[0x0][0x580] ;  /* 0x0001600000047ab9 */ /* 0x000fe40000000800 */
[----:B------:R-:W-:-:S07]  /*1320*/  IMAD.U32 R17, RZ, RZ, UR4 ;  /* 0x00000004ff117e24 */ /* 0x000fce000f8e00ff */
.L_x_12:
[----:B------:R-:W-:Y:S02]  /*1330*/  ULDC.64 UR4, c[0x0][0x5a0] ;  /* 0x0001680000047ab9 */ /* 0x000fe40000000a00 */
        /* <DEDUP_REMOVED lines=10> */
.L_x_14:
[----:B------:R-:W-:Y:S02]  /*13e0*/  ULDC.64 UR4, c[0x0][0x590] ;  /* 0x0001640000047ab9 */ /* 0x000fe40000000a00 */
[----:B------:R-:W-:-:S04]  /*13f0*/  ISETP.NE.U32.AND P0, PT, RZ, UR4, PT ;  /* 0x00000004ff007c0c */ /* 0x000fc8000bf05070 */
[----:B------:R-:W-:-:S13]  /*1400*/  ISETP.NE.AND.EX P0, PT, RZ, UR5, PT, P0 ;  /* 0x00000005ff007c0c */ /* 0x000fda000bf05300 */
[----:B------:R-:W-:Y:S05]  /*1410*/  @!P0 BRA `(.L_x_16) ;  /* 0x00000000000c8947 */ /* 0x000fea0003800000 */
[----:B------:R-:W3:Y:S02]  /*1420*/  LDC.64 R18, c[0x0][0x590] ;  /* 0x00016400ff127b82 */ /* 0x000ee40000000a00 */
[----:B---3--:R3:W5:Y:S01]  /*1430*/  LDG.E R18, desc[UR36][R18.64] ;  /* 0x0000002412127981 */ /* 0x008762000c1e1900 */
[----:B------:R-:W-:Y:S05]  /*1440*/  BRA `(.L_x_15) ;  /* 0x0000000000087947 */ /* 0x000fea0003800000 */
.L_x_16:
[----:B------:R-:W-:Y:S02]  /*1450*/  ULDC UR4, c[0x0][0x584] ;  /* 0x0001610000047ab9 */ /* 0x000fe40000000800 */
[----:B------:R-:W-:-:S07]  /*1460*/  IMAD.U32 R18, RZ, RZ, UR4 ;  /* 0x00000004ff127e24 */ /* 0x000fce000f8e00ff */
.L_x_15:
[----:B------:R-:W-:-:S13]  /*1470*/  LOP3.LUT P0, RZ, R0, 0xff, RZ, 0xc0, !PT ;  /* 0x000000ff00ff7812 */ /* 0x000fda000780c0ff */
[----:B------:R-:W-:Y:S05]  /*1480*/  @!P0 EXIT ;  /* 0x000000000000894d */ /* 0x000fea0003800000 */
[----:B0-2---:R-:W0:Y:S01]  /*1490*/  LDC.64 R2, c[0x0][0x5c8] ;  /* 0x00017200ff027b82 */ /* 0x005e220000000a00 */
[----:B------:R-:W-:Y:S01]  /*14a0*/  ULDC UR4, c[0x0][0x28c] ;  /* 0x0000a30000047ab9 */ /* 0x000fe20000000800 */
[----:B------:R-:W-:Y:S01]  /*14b0*/  UMOV UR61, URZ ;  /* 0x0000003f003d7c82 */ /* 0x000fe20008000000 */
[----:B------:R-:W-:-:S04]  /*14c0*/  UIADD3 UR4, UR4, 0x3f, URZ ;  /* 0x0000003f04047890 */ /* 0x000fc8000fffe03f */
[----:B------:R-:W-:-:S04]  /*14d0*/  USHF.R.S32.HI UR5, URZ, 0x1f, UR4 ;  /* 0x0000001f3f057899 */ /* 0x000fc80008011404 */
[----:B------:R-:W-:-:S04]  /*14e0*/  ULEA.HI UR5, UR5, UR4, URZ, 0x6 ;  /* 0x0000000405057291 */ /* 0x000fc8000f8f303f */
[----:B------:R-:W-:Y:S01]  /*14f0*/  USHF.R.S32.HI UR4, URZ, 0x6, UR5 ;  /* 0x000000063f047899 */ /* 0x000fe20008011405 */
[C-C-:B0-----:R-:W-:Y:S01]  /*1500*/  SHF.L.U64.HI R0, R2.reuse, 0x7, R3.reuse ;  /* 0x0000000702007819 */ /* 0x141fe20000010203 */
[C---:B------:R-:W-:Y:S01]  /*1510*/  IMAD.SHL.U32 R23, R2.reuse, 0x8, RZ ;  /* 0x0000000802177824 */ /* 0x040fe200078e00ff */
[C-C-:B------:R-:W-:Y:S02]  /*1520*/  SHF.L.U64.HI R4, R2.reuse, 0x8, R3.reuse ;  /* 0x0000000802047819 */ /* 0x140fe40000010203 */
[C---:B---3--:R-:W-:Y:S01]  /*1530*/  SHF.L.U64.HI R19, R2.reuse, 0x3, R3 ;  /* 0x0000000302137819 */ /* 0x048fe20000010203 */
[----:B------:R0:W-:Y:S01]  /*1540*/  STL [R1+0xe0], R0 ;  /* 0x0000e00001007387 */ /* 0x0001e20000100800 */
[----:B------:R-:W-:-:S03]  /*1550*/  IMAD.SHL.U32 R3, R2, 0x80, RZ ;  /* 0x0000008002037824 */ /* 0x000fc600078e00ff */
[----:B------:R-:W-:Y:S01]  /*1560*/  STL [R1+0xe8], R4 ;  /* 0x0000e80401007387 */ /* 0x000fe20000100800 */
[----:B0-----:R-:W-:Y:S01]  /*1570*/  IMAD.U32 R0, RZ, RZ, UR4 ;  /* 0x00000004ff007e24 */ /* 0x001fe2000f8e00ff */
[----:B------:R-:W-:-:S04]  /*1580*/  UMOV UR4, URZ ;  /* 0x0000003f00047c82 */ /* 0x000fc80008000000 */
[----:B------:R0:W-:Y:S04]  /*1590*/  STL [R1+0x124], R0 ;  /* 0x0001240001007387 */ /* 0x0001e80000100800 */
[----:B------:R-:W-:Y:S01]  /*15a0*/  STL [R1+0xe4], R3 ;  /* 0x0000e40301007387 */ /* 0x000fe20000100800 */
[----:B0-----:R-:W-:-:S05]  /*15b0*/  IMAD.SHL.U32 R0, R2, 0x100, RZ ;  /* 0x0000010002007824 */ /* 0x001fca00078e00ff */
[----:B------:R0:W-:Y:S02]  /*15c0*/  STL [R1+0xec], R0 ;  /* 0x0000ec0001007387 */ /* 0x0001e40000100800 */
[----:B0-----:R-:W-:-:S05]  /*15d0*/  IMAD.U32 R0, RZ, RZ, UR4 ;  /* 0x00000004ff007e24 */ /* 0x001fca000f8e00ff */
[----:B------:R0:W-:Y:S02]  /*15e0*/  STL [R1+0x120], R0 ;  /* 0x0001200001007387 */ /* 0x0001e40000100800 */
.L_x_68:
[----:B0--3--:R-:W0:Y:S01]  /*15f0*/  S2R R0, SR_TID.X ;  /* 0x0000000000007919 */ /* 0x009e220000002100 */
[----:B--2---:R-:W2:Y:S01]  /*1600*/  S2UR UR7, SR_CgaCtaId ;  /* 0x00000000000779c3 */ /* 0x004ea20000008800 */
[----:B------:R-:W-:Y:S02]  /*1610*/  UMOV UR6, 0x400 ;  /* 0x0000040000067882 */ /* 0x000fe40000000000 */
[----:B--2---:R-:W-:Y:S01]  /*1620*/  ULEA UR6, UR7, UR6, 0x18 ;  /* 0x0000000607067291 */ /* 0x004fe2000f8ec03f */
[----:B0-----:R-:W-:-:S04]  /*1630*/  LOP3.LUT R0, R0, 0x80, RZ, 0xc0, !PT ;  /* 0x0000008000007812 */ /* 0x001fc800078ec0ff */
[----:B------:R-:W-:-:S06]  /*1640*/  SHF.R.U32.HI R0, RZ, 0x7, R0 ;  /* 0x00000007ff007819 */ /* 0x000fcc0000011600 */
[----:B------:R-:W0:Y:S02]  /*1650*/  SHFL.IDX PT, R0, R0, RZ, 0x1f ;  /* 0x00001fff00007589 */ /* 0x000e2400000e0000 */
[----:B0-----:R-:W-:-:S13]  /*1660*/  R2UR UR4, R0 ;  /* 0x00000000000472ca */ /* 0x001fda00000e0000 */
[----:B------:R-:W-:-:S04]  /*1670*/  ULEA.HI UR5, UR4, UR4, URZ, 0x1 ;  /* 0x0000000404057291 */ /* 0x000fc8000f8f083f */
[----:B------:R-:W-:-:S04]  /*1680*/  ULOP3.LUT UR5, UR5, 0xffffe, URZ, 0xc0, !UPT ;  /* 0x000ffffe05057892 */ /* 0x000fc8000f8ec03f */
[----:B------:R-:W-:-:S03]  /*1690*/  UIADD3 UR5, UR4, -UR5, URZ ;  /* 0x8000000504057290 */ /* 0x000fc6000fffe03f */
[----:B------:R-:W-:Y:S01]  /*16a0*/  ULDC UR4, c[0x0][0x28c] ;  /* 0x0000a30000047ab9 */ /* 0x000fe20000000800 */
[----:B------:R-:W-:Y:S01]  /*16b0*/  ULEA UR5, UR5, UR6, 0xc ;  /* 0x0000000605057291 */ /* 0x000fe2000f8e603f */
[----:B------:R-:W-:-:S03]  /*16c0*/  ISETP.LT.AND P0, PT, RZ, UR4, PT ;  /* 0x00000004ff007c0c */ /* 0x000fc6000bf01270 */
[----:B------:R-:W-:-:S04]  /*16d0*/  UIADD3 UR5, UR5, 0x180, URZ ;  /* 0x0000018005057890 */ /* 0x000fc8000fffe03f */
[----:B------:R-:W-:-:S04]  /*16e0*/  USHF.R.U32.HI UR5, URZ, 0x4, UR5 ;  /* 0x000000043f057899 */ /* 0x000fc80008011605 */
[----:B------:R-:W-:Y:S02]  /*16f0*/  ULOP3.LUT UR39, UR5, 0x3fff, URZ, 0xc0, !UPT ;  /* 0x00003fff05277892 */ /* 0x000fe4000f8ec03f */
[----:B-----5:R-:W-:Y:S10]  /*1700*/  @P0 BRA `(.L_x_17) ;  /* 0x0000000000400947 */ /* 0x020ff40003800000 */
[----:B------:R-:W-:Y:S01]  /*1710*/  MOV R0, 0x0 ;  /* 0x0000000000007802 */ /* 0x000fe20000000f00 */
[----:B------:R-:W-:Y:S01]  /*1720*/  ULDC.64 UR4, c[0x4][0x68] ;  /* 0x01001a0000047ab9 */ /* 0x000fe20000000a00 */
[----:B------:R-:W-:Y:S01]  /*1730*/  ULDC.64 UR6, c[0x4][0x8] ;  /* 0x0100020000067ab9 */ /* 0x000fe20000000a00 */
[----:B------:R-:W-:Y:S01]  /*1740*/  IMAD.U32 R4, RZ, RZ, UR4 ;  /* 0x00000004ff047e24 */ /* 0x000fe2000f8e00ff */
[----:B------:R0:W2:Y:S01]  /*1750*/  LDC.64 R2, c[0x4][R0] ;  /* 0x0100000000027b82 */ /* 0x0000a20000000a00 */
[----:B------:R-:W-:Y:S01]  /*1760*/  IMAD.U32 R5, RZ, RZ, UR5 ;  /* 0x00000005ff057e24 */ /* 0x000fe2000f8e00ff */
[----:B------:R-:W-:Y:S01]  /*1770*/  ULDC.64 UR4, c[0x4][0x70] ;  /* 0x01001c0000047ab9 */ /* 0x000fe20000000a00 */
[----:B------:R-:W-:Y:S02]  /*1780*/  IMAD.U32 R10, RZ, RZ, UR6 ;  /* 0x00000006ff0a7e24 */ /* 0x000fe4000f8e00ff */
[----:B-1----:R-:W-:Y:S02]  /*1790*/  IMAD.U32 R6, RZ, RZ, UR4 ;  /* 0x00000004ff067e24 */ /* 0x002fe4000f8e00ff */
[----:B------:R-:W-:-:S02]  /*17a0*/  IMAD.U32 R7, RZ, RZ, UR5 ;  /* 0x00000005ff077e24 */ /* 0x000fc4000f8e00ff */
[----:B------:R-:W-:Y:S02]  /*17b0*/  IMAD.U32 R11, RZ, RZ, UR7 ;  /* 0x00000007ff0b7e24 */ /* 0x000fe4000f8e00ff */
[----:B------:R-:W-:Y:S02]  /*17c0*/  IMAD.MOV.U32 R8, RZ, RZ, 0x1e1 ;  /* 0x000001e1ff087424 */ /* 0x000fe400078e00ff */
[----:B------:R-:W-:Y:S02]  /*17d0*/  IMAD.MOV.U32 R12, RZ, RZ, 0x1 ;  /* 0x00000001ff0c7424 */ /* 0x000fe400078e00ff */
[----:B0-----:R-:W-:-:S07]  /*17e0*/  IMAD.MOV.U32 R13, RZ, RZ, RZ ;  /* 0x000000ffff0d7224 */ /* 0x001fce00078e00ff */
[----:B------:R-:W-:-:S07]  /*17f0*/  LEPC R20, `(.L_x_17) ;  /* 0x000000001014794e */ /* 0x000fce0000000000 */
[----:B--2--5:R-:W-:Y:S05]  /*1800*/  CALL.ABS.NOINC R2 ;  /* 0x0000000002007343 */ /* 0x024fea0003c00000 */
.L_x_17:
[----:B------:R-:W-:-:S06]  /*1810*/  ULOP3.LUT UR4, UR60, 0x1, URZ, 0xfc, !UPT ;  /* 0x000000013c047892 */ /* 0x000fcc000f8efc3f */
[----:B------:R-:W-:-:S05]  /*1820*/  IMAD.U32 R0, RZ, RZ, UR4 ;  /* 0x00000004ff007e24 */ /* 0x000fca000f8e00ff */
[----:B------:R-:W-:-:S13]  /*1830*/  ISETP.NE.AND P0, PT, R0, 0x3, PT ;  /* 0x000000030000780c */ /* 0x000fda0003f05270 */
[----:B------:R-:W-:Y:S05]  /*1840*/  @!P0 BRA `(.L_x_18) ;  /* 0x0000000000048947 */ /* 0x000fea0003800000 */
[----:B------:R-:W-:Y:S01]  /*1850*/  BPT.TRAP 0x1 ;  /* 0x000000040000795c */ /* 0x000fe20000300000 */
.L_x_18:
[----:B------:R-:W2:Y:S01]  /*1860*/  LDL R0, [R1+0x120] ;  /* 0x0001200001007983 */ /* 0x000ea20000100800 */
[----:B------:R-:W0:Y:S01]  /*1870*/  S2UR UR5, SR_CgaCtaId ;  /* 0x00000000000579c3 */ /* 0x000e220000008800 */
[----:B------:R-:W-:Y:S01]  /*1880*/  UMOV UR4, 0x400 ;  /* 0x0000040000047882 */ /* 0x000fe20000000000 */
[----:B------:R-:W-:Y:S01]  /*1890*/  IMAD.U32 R3, RZ, RZ, UR61 ;  /* 0x0000003dff037e24 */ /* 0x000fe2000f8e00ff */
[----:B0-----:R-:W-:Y:S01]  /*18a0*/  ULEA UR4, UR5, UR4, 0x18 ;  /* 0x0000000405047291 */ /* 0x001fe2000f8ec03f */
[----:B--2---:R-:W-:-:S05]  /*18b0*/  R2UR UR6, R0 ;  /* 0x00000000000672ca */ /* 0x004fca00000e0000 */
[----:B------:R-:W-:-:S04]  /*18c0*/  IMAD.U32 R0, RZ, RZ, UR4 ;  /* 0x00000004ff007e24 */ /* 0x000fc8000f8e00ff */
[----:B------:R-:W-:-:S04]  /*18d0*/  IMAD R3, R3, 0x8, R0 ;  /* 0x0000000803037824 */ /* 0x000fc800078e0200 */
[----:B------:R-:W-:-:S05]  /*18e0*/  IMAD.U32 R2, RZ, RZ, UR6 ;  /* 0x00000006ff027e24 */ /* 0x000fca000f8e00ff */
[----:B------:R-:W-:-:S04]  /*18f0*/  SHF.L.U32 R2, R2, 0x1f, RZ ;  /* 0x0000001f02027819 */ /* 0x000fc800000006ff */
[----:B------:R0:W2:Y:S01]  /*1900*/  SYNCS.PHASECHK.TRANS64.TRYWAIT P1, [R3+URZ], R2 ;  /* 0x00000002030075a7 */ /* 0x0000a2000802017f */
[----:B------:R-:W-:Y:S05]  /*1910*/  @!P0 BRA `(.L_x_19) ;  /* 0x0000000000048947 */ /* 0x000fea0003800000 */
[----:B------:R-:W-:Y:S01]  /*1920*/  BPT.TRAP 0x1 ;  /* 0x000000040000795c */ /* 0x000fe20000300000 */
.L_x_19:
[----:B--2---:R-:W-:Y:S05]  /*1930*/  @P1 BRA `(.L_x_20) ;  /* 0x0000000000081947 */ /* 0x004fea0003800000 */
[----:B------:R-:W2:Y:S02]  /*1940*/  SYNCS.PHASECHK.TRANS64.TRYWAIT P1, [R3+URZ], R2 ;  /* 0x00000002030075a7 */ /* 0x000ea4000802017f */
[----:B--2---:R-:W-:Y:S05]  /*1950*/  @!P1 BRA `(.L_x_21) ;  /* 0x0000015c00c89947 */ /* 0x004fea0003800000 */
.L_x_20:
[----:B------:R-:W3:Y:S02]  /*1960*/  LDL R4, [R1+0x124] ;  /* 0x0001240001047983 */ /* 0x000ee40000100800 */
[----:B---3--:R-:W-:-:S13]  /*1970*/  R2UR UR5, R4 ;  /* 0x00000000040572ca */ /* 0x008fda00000e0000 */
[----:B------:R-:W-:-:S04]  /*1980*/  UISETP.LT.AND UP0, UPT, UR5, 0x1, UPT ;  /* 0x000000010500788c */ /* 0x000fc8000bf01270 */
[----:B------:R-:W-:-:S06]  /*1990*/  USEL UR4, UR5, 0x1, UP0 ;  /* 0x0000000105047887 */ /* 0x000fcc0008000000 */
[----:B0-2---:R-:W-:-:S05]  /*19a0*/  IMAD.U32 R3, RZ, RZ, UR4 ;  /* 0x00000004ff037e24 */ /* 0x005fca000f8e00ff */
[----:B------:R-:W-:Y:S01]  /*19b0*/  IADD3 R3, -R3, UR5, RZ ;  /* 0x0000000503037c10 */ /* 0x000fe2000fffe1ff */
[----:B------:R-:W-:Y:S05]  /*19c0*/  WARPSYNC.ALL ;  /* 0x0000000000007948 */ /* 0x000fea0003800000 */
[----:B------:R-:W-:Y:S02]  /*19d0*/  ISETP.GE.AND P1, PT, R3, 0x1, PT ;  /* 0x000000010300780c */ /* 0x000fe40003f26270 */
[----:B------:R-:W-:Y:S01]  /*19e0*/  R2UR UR4, R0 ;  /* 0x00000000000472ca */ /* 0x000fe200000e0000 */
[----:B------:R-:W-:Y:S01]  /*19f0*/  ULOP3.LUT UR39, UR39, 0x10000, URZ, 0xfc, !UPT ;  /* 0x0001000027277892 */ /* 0x000fe2000f8efc3f */
[----:B------:R-:W-:Y:S01]  /*1a00*/  WARPGROUP.ARRIVE ;  /* 0x00000000000079c5 */ /* 0x000fe20000000000 */
[----:B------:R-:W-:Y:S01]  /*1a10*/  UMOV UR49, 0x80000020 ;  /* 0x8000002000317882 */ /* 0x000fe20000000000 */
[----:B------:R-:W-:Y:S01]  /*1a20*/  UMOV UR51, 0x80000020 ;  /* 0x8000002000337882 */ /* 0x000fe20000000000 */
[----:B------:R-:W-:Y:S01]  /*1a30*/  UIMAD UR5, UR61, 0x600, UR39 ;  /* 0x000006003d0578a4 */ /* 0x000fe2000f8e0227 */
[----:B------:R-:W-:Y:S01]  /*1a40*/  MOV R9, UR37 ;  /* 0x0000002500097c02 */ /* 0x000fe20008000f00 */
[----:B------:R-:W-:Y:S01]  /*1a50*/  UMOV UR57, UR49 ;  /* 0x0000003100397c82 */ /* 0x000fe20008000000 */
[----:B------:R-:W-:Y:S01]  /*1a60*/  UMOV UR59, 0x80000020 ;  /* 0x80000020003b7882 */ /* 0x000fe20000000000 */
[----:B------:R-:W-:Y:S01]  /*1a70*/  UMOV UR25, UR49 ;  /* 0x0000003100197c82 */ /* 0x000fe20008000000 */
[----:B------:R-:W-:Y:S01]  /*1a80*/  UMOV UR27, 0x80000020 ;  /* 0x80000020001b7882 */ /* 0x000fe20000000000 */
[----:B------:R-:W-:Y:S01]  /*1a90*/  UMOV UR21, UR49 ;  /* 0x0000003100157c82 */ /* 0x000fe20008000000 */
[----:B------:R-:W-:Y:S01]  /*1aa0*/  UMOV UR48, UR5 ;  /* 0x0000000500307c82 */ /* 0x000fe20008000000 */
[----:B------:R-:W-:Y:S01]  /*1ab0*/  UIADD3 UR4, UR4, 0x24180, URZ ;  /* 0x0002418004047890 */ /* 0x000fe2000fffe03f */
[----:B-1----:R-:W-:Y:S01]  /*1ac0*/  MOV R8, UR36 ;  /* 0x0000002400087c02 */ /* 0x002fe20008000f00 */
[----:B------:R-:W-:Y:S01]  /*1ad0*/  UMOV UR56, UR48 ;  /* 0x0000003000387c82 */ /* 0x000fe20008000000 */
[----:B------:R-:W-:Y:S01]  /*1ae0*/  UMOV UR24, UR48 ;  /* 0x0000003000187c82 */ /* 0x000fe20008000000 */
[----:B------:R-:W-:Y:S01]  /*1af0*/  USHF.R.U32.HI UR4, URZ, 0x4, UR4 ;  /* 0x000000043f047899 */ /* 0x000fe20008011604 */
[----:B------:R-:W-:Y:S01]  /*1b00*/  MOV R10, UR39 ;  /* 0x00000027000a7c02 */ /* 0x000fe20008000f00 */
[----:B------:R-:W-:Y:S01]  /*1b10*/  UMOV UR20, UR48 ;  /* 0x0000003000147c82 */ /* 0x000fe20008000000 */
[----:B------:R-:W-:Y:S01]  /*1b20*/  UMOV UR23, 0x80000020 ;  /* 0x8000002000177882 */ /* 0x000fe20000000000 */
[----:B------:R-:W-:Y:S01]  /*1b30*/  ULOP3.LUT UR4, UR4, 0x3fff, URZ, 0xc0, !UPT ;  /* 0x00003fff04047892 */ /* 0x000fe2000f8ec03f */
[----:B------:R-:W-:Y:S01]  /*1b40*/  MOV R4, UR5 ;  /* 0x0000000500047c02 */ /* 0x000fe20008000f00 */
[----:B------:R-:W-:Y:S01]  /*1b50*/  UMOV UR16, UR48 ;  /* 0x0000003000107c82 */ /* 0x000fe20008000000 */
[----:B------:R-:W-:Y:S01]  /*1b60*/  UMOV UR17, UR49 ;  /* 0x0000003100117c82 */ /* 0x000fe20008000000 */
[----:B------:R-:W-:Y:S01]  /*1b70*/  ULOP3.LUT UR7, UR4, 0x10000, URZ, 0xfc, !UPT ;  /* 0x0001000004077892 */ /* 0x000fe2000f8efc3f */
[----:B------:R-:W-:Y:S01]  /*1b80*/  UMOV UR19, 0x80000020 ;  /* 0x8000002000137882 */ /* 0x000fe20000000000 */
[----:B------:R-:W-:-:S02]  /*1b90*/  UMOV UR12, UR48 ;  /* 0x00000030000c7c82 */ /* 0x000fc40008000000 */
[----:B------:R-:W-:Y:S01]  /*1ba0*/  UIMAD UR4, UR61, 0x2c0, UR7 ;  /* 0x000002c03d0478a4 */ /* 0x000fe2000f8e0207 */
[----:B------:R-:W-:Y:S01]  /*1bb0*/  UMOV UR13, UR49 ;  /* 0x00000031000d7c82 */ /* 0x000fe20008000000 */
[----:B------:R-:W-:Y:S02]  /*1bc0*/  UMOV UR15, 0x80000020 ;  /* 0x80000020000f7882 */ /* 0x000fe40000000000 */
[----:B------:R-:W-:Y:S01]  /*1bd0*/  UIADD3 UR58, UR4, 0x40, URZ ;  /* 0x00000040043a7890 */ /* 0x000fe2000fffe03f */
[----:B------:R-:W-:Y:S01]  /*1be0*/  MOV R5, UR7 ;  /* 0x0000000700057c02 */ /* 0x000fe20008000f00 */
[----:B------:R-:W-:Y:S02]  /*1bf0*/  UIADD3 UR26, UR4, 0x80, URZ ;  /* 0x00000080041a7890 */ /* 0x000fe4000fffe03f */
[----:B------:R-:W-:Y:S01]  /*1c00*/  MOV R2, UR4 ;  /* 0x0000000400027c02 */ /* 0x000fe20008000f00 */
[----:B------:R-:W-:Y:S01]  /*1c10*/  UMOV UR50, UR4 ;  /* 0x0000000400327c82 */ /* 0x000fe20008000000 */
[----:B------:R-:W-:Y:S01]  /*1c20*/  UIADD3 UR22, UR4, 0xc0, URZ ;  /* 0x000000c004167890 */ /* 0x000fe2000fffe03f */
[----:B------:R-:W-:Y:S01]  /*1c30*/  IGMMA.64x16x32.S8.S8 R24, gdesc[UR48], RZ, !UPT, gsb0 ;  /* 0x00600000301879f1 */ /* 0x000fe2000c0410ff */
[----:B------:R-:W-:-:S02]  /*1c40*/  UIADD3 UR18, UR4, 0x100, URZ ;  /* 0x0000010004127890 */ /* 0x000fc4000fffe03f */
[----:B------:R-:W-:Y:S02]  /*1c50*/  UIADD3 UR14, UR4, 0x140, URZ ;  /* 0x00000140040e7890 */ /* 0x000fe4000fffe03f */
[----:B------:R-:W-:Y:S01]  /*1c60*/  UIADD3 UR30, UR4, 0x180, URZ ;  /* 0x00000180041e7890 */ /* 0x000fe2000fffe03f */
[----:B------:R-:W-:Y:S01]  /*1c70*/  UMOV UR28, UR48 ;  /* 0x00000030001c7c82 */ /* 0x000fe20008000000 */
[----:B------:R-:W-:Y:S01]  /*1c80*/  UMOV UR29, UR49 ;  /* 0x00000031001d7c82 */ /* 0x000fe20008000000 */
[----:B------:R-:W-:Y:S01]  /*1c90*/  UMOV UR31, 0x80000020 ;  /* 0x80000020001f7882 */ /* 0x000fe20000000000 */
        /* <DEDUP_REMOVED lines=19> */
[----:B------:R-:W-:Y:S01]  /*1dd0*/  UIADD3 UR48, UR5, 0x400, URZ ;  /* 0x0000040005307890 */ /* 0x000fe2000fffe03f */
[----:B------:R-:W-:-:S02]  /*1de0*/  UMOV UR49, 0x80000020 ;  /* 0x8000002000317882 */ /* 0x000fc40000000000 */
[----:B------:R-:W-:Y:S01]  /*1df0*/  UMOV UR37, UR49 ;  /* 0x0000003100257c82 */ /* 0x000fe20008000000 */
[----:B------:R-:W-:Y:S01]  /*1e00*/  UMOV UR39, UR49 ;  /* 0x0000003100277c82 */ /* 0x000fe20008000000 */
[----:B------:R-:W-:Y:S02]  /*1e10*/  UMOV UR7, UR49 ;  /* 0x0000003100077c82 */ /* 0x000fe40008000000 */
[----:B------:R-:W-:Y:S01]  /*1e20*/  UMOV UR36, UR48 ;  /* 0x0000003000247c82 */ /* 0x000fe20008000000 */
[----:B------:R-:W-:Y:S01]  /*1e30*/  UMOV UR38, UR48 ;  /* 0x0000003000267c82 */ /* 0x000fe20008000000 */
[----:B------:R-:W-:Y:S01]  /*1e40*/  UMOV UR4, UR48 ;  /* 0x0000003000047c82 */ /* 0x000fe20008000000 */
[----:B------:R-:W-:Y:S02]  /*1e50*/  WARPGROUP.DEPBAR.LE gsb0, 0x0 ;  /* 0x00008000000079c5 */ /* 0x000fe40000010000 */
[----:B------:R-:W-:Y:S02]  /*1e60*/  IMAD.MOV.U32 R55, RZ, RZ, R24 ;  /* 0x000000ffff377224 */ /* 0x000fe400078e0018 */
[----:B------:R-:W-:-:S02]  /*1e70*/  IMAD.MOV.U32 R54, RZ, RZ, R25 ;  /* 0x000000ffff367224 */ /* 0x000fc400078e0019 */
[----:B------:R-:W-:Y:S02]  /*1e80*/  IMAD.MOV.U32 R53, RZ, RZ, R26 ;  /* 0x000000ffff357224 */ /* 0x000fe400078e001a */
[----:B------:R-:W-:Y:S02]  /*1e90*/  IMAD.MOV.U32 R52, RZ, RZ, R27 ;  /* 0x000000ffff347224 */ /* 0x000fe400078e001b */
[----:B------:R-:W-:Y:S02]  /*1ea0*/  IMAD.MOV.U32 R51, RZ, RZ, R28 ;  /* 0x000000ffff337224 */ /* 0x000fe400078e001c */
[----:B------:R-:W-:Y:S02]  /*1eb0*/  IMAD.MOV.U32 R50, RZ, RZ, R29 ;  /* 0x000000ffff327224 */ /* 0x000fe400078e001d */
[----:B------:R-:W-:Y:S02]  /*1ec0*/  IMAD.MOV.U32 R49, RZ, RZ, R30 ;  /* 0x000000ffff317224 */ /* 0x000fe400078e001e */
[----:B------:R-:W-:-:S02]  /*1ed0*/  IMAD.MOV.U32 R48, RZ, RZ, R31 ;  /* 0x000000ffff307224 */ /* 0x000fc400078e001f */
[----:B------:R-:W-:-:S06]  /*1ee0*/  WARPGROUP.ARRIVE ;  /* 0x00000000000079c5 */ /* 0x000fcc0000000000 */
[----:B------:R-:W-:Y:S03]  /*1ef0*/  IGMMA.64x16x32.S8.S8 R24, gdesc[UR56], RZ, !UPT, gsb0 ;  /* 0x00600000381879f1 */ /* 0x000fe6000c0410ff */
[----:B------:R-:W-:Y:S02]  /*1f00*/  WARPGROUP.DEPBAR.LE gsb0, 0x0 ;  /* 0x00008000000079c5 */ /* 0x000fe40000010000 */
[----:B------:R-:W-:Y:S01]  /*1f10*/  WARPGROUP.ARRIVE ;  /* 0x00000000000079c5 */ /* 0x000fe20000000000 */
[----:B------:R-:W-:Y:S02]  /*1f20*/  IMAD.MOV.U32 R79, RZ, RZ, R24 ;  /* 0x000000ffff4f7224 */ /* 0x000fe400078e0018 */
[----:B------:R-:W-:Y:S02]  /*1f30*/  IMAD.MOV.U32 R78, RZ, RZ, R25 ;  /* 0x000000ffff4e7224 */ /* 0x000fe400078e0019 */
[----:B------:R-:W-:Y:S01]  /*1f40*/  IMAD.MOV.U32 R77, RZ, RZ, R26 ;  /* 0x000000ffff4d7224 */ /* 0x000fe200078e001a */
[----:B------:R-:W-:Y:S01]  /*1f50*/  IGMMA.64x16x32.S8.S8 R32, gdesc[UR24], RZ, !UPT, gsb0 ;  /* 0x00600000182079f1 */ /* 0x000fe2000c0410ff */
[----:B------:R-:W-:-:S02]  /*1f60*/  IMAD.MOV.U32 R76, RZ, RZ, R27 ;  /* 0x000000ffff4c7224 */ /* 0x000fc400078e001b */
[----:B------:R-:W-:Y:S02]  /*1f70*/  IMAD.MOV.U32 R75, RZ, RZ, R28 ;  /* 0x000000ffff4b7224 */ /* 0x000fe400078e001c */
[----:B------:R-:W-:Y:S02]  /*1f80*/  IMAD.MOV.U32 R74, RZ, RZ, R29 ;  /* 0x000000ffff4a7224 */ /* 0x000fe400078e001d */
[----:B------:R-:W-:Y:S02]  /*1f90*/  IMAD.MOV.U32 R73, RZ, RZ, R30 ;  /* 0x000000ffff497224 */ /* 0x000fe400078e001e */
[----:B------:R-:W-:Y:S01]  /*1fa0*/  IMAD.MOV.U32 R72, RZ, RZ, R31 ;  /* 0x000000ffff487224 */ /* 0x000fe200078e001f */
[----:B------:R-:W-:Y:S02]  /*1fb0*/  WARPGROUP.DEPBAR.LE gsb0, 0x0 ;  /* 0x00008000000079c5 */ /* 0x000fe40000010000 */
[----:B------:R-:W-:Y:S01]  /*1fc0*/  WARPGROUP.ARRIVE ;  /* 0x00000000000079c5 */ /* 0x000fe20000000000 */
[----:B------:R-:W-:-:S02]  /*1fd0*/  IMAD.MOV.U32 R31, RZ, RZ, R32 ;  /* 0x000000ffff1f7224 */ /* 0x000fc400078e0020 */
[----:B------:R-:W-:Y:S02]  /*1fe0*/  IMAD.MOV.U32 R30, RZ, RZ, R33 ;  /* 0x000000ffff1e7224 */ /* 0x000fe400078e0021 */
[----:B------:R-:W-:Y:S01]  /*1ff0*/  IMAD.MOV.U32 R29, RZ, RZ, R34 ;  /* 0x000000ffff1d7224 */ /* 0x000fe200078e0022 */
[----:B------:R-:W-:Y:S01]  /*2000*/  IGMMA.64x16x32.S8.S8 R208, gdesc[UR20], RZ, !UPT, gsb0 ;  /* 0x0060000014d079f1 */ /* 0x000fe2000c0410ff */
[----:B------:R-:W-:Y:S02]  /*2010*/  IMAD.MOV.U32 R28, RZ, RZ, R35 ;  /* 0x000000ffff1c7224 */ /* 0x000fe400078e0023 */
[----:B------:R-:W-:Y:S02]  /*2020*/  IMAD.MOV.U32 R27, RZ, RZ, R36 ;  /* 0x000000ffff1b7224 */ /* 0x000fe400078e0024 */
[----:B------:R-:W-:Y:S02]  /*2030*/  IMAD.MOV.U32 R26, RZ, RZ, R37 ;  /* 0x000000ffff1a7224 */ /* 0x000fe400078e0025 */
[----:B------:R-:W-:-:S02]  /*2040*/  IMAD.MOV.U32 R25, RZ, RZ, R38 ;  /* 0x000000ffff197224 */ /* 0x000fc400078e0026 */
[----:B------:R-:W-:Y:S01]  /*2050*/  IMAD.MOV.U32 R24, RZ, RZ, R39 ;  /* 0x000000ffff187224 */ /* 0x000fe200078e0027 */
[----:B------:R-:W-:Y:S02]  /*2060*/  WARPGROUP.DEPBAR.LE gsb0, 0x0 ;  /* 0x00008000000079c5 */ /* 0x000fe40000010000 */
[----:B------:R-:W-:Y:S01]  /*2070*/  WARPGROUP.ARRIVE ;  /* 0x00000000000079c5 */ /* 0x000fe20000000000 */
[----:B------:R0:W-:Y:S04]  /*2080*/  STL.64 [R1+0x1c8], R214 ;  /* 0x0001c8d601007387 */ /* 0x0001e80000100a00 */
[----:B------:R1:W-:Y:S01]  /*2090*/  STL.64 [R1+0x1c0], R212 ;  /* 0x0001c0d401007387 */ /* 0x0003e20000100a00 */
[----:B------:R-:W-:Y:S03]  /*20a0*/  IGMMA.64x16x32.S8.S8 R184, gdesc[UR16], RZ, !UPT, gsb0 ;  /* 0x0060000010b879f1 */ /* 0x000fe6000c0410ff */
[----:B------:R2:W-:Y:S04]  /*20b0*/  STL.64 [R1+0x1b8], R210 ;  /* 0x0001b8d201007387 */ /* 0x0005e80000100a00 */
[----:B------:R3:W-:Y:S01]  /*20c0*/  STL.64 [R1+0x1b0], R208 ;  /* 0x0001b0d001007387 */ /* 0x0007e20000100a00 */
[----:B0-----:R-:W-:-:S02]  /*20d0*/  IMAD.MOV.U32 R214, RZ, RZ, R73 ;  /* 0x000000ffffd67224 */ /* 0x001fc400078e0049 */
[----:B------:R-:W-:Y:S02]  /*20e0*/  IMAD.MOV.U32 R215, RZ, RZ, R72 ;  /* 0x000000ffffd77224 */ /* 0x000fe400078e0048 */
[----:B-1----:R-:W-:Y:S02]  /*20f0*/  IMAD.MOV.U32 R212, RZ, RZ, R75 ;  /* 0x000000ffffd47224 */ /* 0x002fe400078e004b */
[----:B------:R-:W-:Y:S02]  /*2100*/  IMAD.MOV.U32 R213, RZ, RZ, R74 ;  /* 0x000000ffffd57224 */ /* 0x000fe400078e004a */
[----:B--2---:R-:W-:Y:S02]  /*2110*/  IMAD.MOV.U32 R210, RZ, RZ, R77 ;  /* 0x000000ffffd27224 */ /* 0x004fe400078e004d */
[----:B------:R-:W-:Y:S02]  /*2120*/  IMAD.MOV.U32 R211, RZ, RZ, R76 ;  /* 0x000000ffffd37224 */ /* 0x000fe400078e004c */
[----:B---3--:R-:W-:-:S02]  /*2130*/  IMAD.MOV.U32 R208, RZ, RZ, R79 ;  /* 0x000000ffffd07224 */ /* 0x008fc400078e004f */
        /* <DEDUP_REMOVED lines=17> */
[----:B------:R-:W-:-:S06]  /*2250*/  WARPGROUP.ARRIVE ;  /* 0x00000000000079c5 */ /* 0x000fcc0000000000 */
[----:B------:R-:W-:Y:S03]  /*2260*/  IGMMA.64x16x32.S8.S8 R136, gdesc[UR28], RZ, !UPT, gsb0 ;  /* 0x006000001c8879f1 */ /* 0x000fe6000c0410ff */
        /* <DEDUP_REMOVED lines=11> */
[----:B------:R-:W-:Y:S01]  /*2320*/  IGMMA.64x16x32.S8.S8 R40, gdesc[UR44], RZ, !UPT, gsb0 ;  /* 0x006000002c2879f1 */ /* 0x000fe2000c0410ff */
[----:B------:R-:W-:Y:S01]  /*2330*/  UMOV UR44, UR6 ;  /* 0x00000006002c7c82 */ /* 0x000fe20008000000 */
[----:B------:R-:W-:Y:S01]  /*2340*/  UMOV UR45, 0x80000020 ;  /* 0x80000020002d7882 */ /* 0x000fe20000000000 */
[----:B------:R-:W-:Y:S01]  /*2350*/  UMOV UR40, UR44 ;  /* 0x0000002c00287c82 */ /* 0x000fe20008000000 */
        /* <DEDUP_REMOVED lines=19> */
[----:B------:R-:W-:-:S03]  /*2490*/  UIADD3 UR6, UR5, 0x2, URZ ;  /* 0x0000000205067890 */ /* 0x000fc6000fffe03f */
[----:B------:R-:W-:Y:S01]  /*24a0*/  UMOV UR5, UR49 ;  /* 0x0000003100057c82 */ /* 0x000fe20008000000 */
[----:B------:R-:W-:Y:S02]  /*24b0*/  WARPGROUP.DEPBAR.LE gsb0, 0x0 ;  /* 0x00008000000079c5 */ /* 0x000fe40000010000 */
[----:B------:R-:W-:-:S06]  /*24c0*/  WARPGROUP.ARRIVE ;  /* 0x00000000000079c5 */ /* 0x000fcc0000000000 */
[----:B------:R-:W-:Y:S01]  /*24d0*/  IGMMA.64x16x32.S8.S8 R32, gdesc[UR44], RZ, !UPT, gsb0 ;  /* 0x006000002c2079f1 */ /* 0x000fe2000c0410ff */
[----:B------:R-:W-:Y:S01]  /*24e0*/  UMOV UR44, UR48 ;  /* 0x00000030002c7c82 */ /* 0x000fe20008000000 */
        /* <DEDUP_REMOVED lines=16> */
[----:B------:R-:W-:Y:S01]  /*25f0*/  UMOV UR9, 0x80000020 ;  /* 0x8000002000097882 */ /* 0x000fe20000000000 */
        /* <DEDUP_REMOVED lines=30> */
[----:B------:R-:W-:Y:S01]  /*27e0*/  UMOV UR6, UR14 ;  /* 0x0000000e00067c82 */ /* 0x000fe20008000000 */
[----:B------:R-:W-:Y:S01]  /*27f0*/  UMOV UR7, UR15 ;  /* 0x0000000f00077c82 */ /* 0x000fe20008000000 */
[----:B------:R-:W-:Y:S02]  /*2800*/  WARPGROUP.DEPBAR.LE gsb0, 0x0 ;  /* 0x00008000000079c5 */ /* 0x000fe40000010000 */
[----:B------:R-:W-:Y:S02]  /*2810*/  IMAD.MOV.U32 R234, RZ, RZ, R96 ;  /* 0x000000ffffea7224 */ /* 0x000fe400078e0060 */
[----:B------:R-:W-:Y:S02]  /*2820*/  IMAD.MOV.U32 R21, RZ, RZ, R97 ;  /* 0x000000ffff157224 */ /* 0x000fe400078e0061 */
[----:B------:R-:W-:-:S02]  /*2830*/  IMAD.MOV.U32 R20, RZ, RZ, R98 ;  /* 0x000000ffff147224 */ /* 0x000fc400078e0062 */
[----:B------:R-:W-:Y:S02]  /*2840*/  IMAD.MOV.U32 R15, RZ, RZ, R99 ;  /* 0x000000ffff0f7224 */ /* 0x000fe400078e0063 */
[----:B------:R-:W-:Y:S02]  /*2850*/  IMAD.MOV.U32 R14, RZ, RZ, R100 ;  /* 0x000000ffff0e7224 */ /* 0x000fe400078e0064 */
[----:B------:R-:W-:Y:S02]  /*2860*/  IMAD.MOV.U32 R13, RZ, RZ, R101 ;  /* 0x000000ffff0d7224 */ /* 0x000fe400078e0065 */
[----:B------:R-:W-:Y:S02]  /*2870*/  IMAD.MOV.U32 R12, RZ, RZ, R102 ;  /* 0x000000ffff0c7224 */ /* 0x000fe400078e0066 */
[----:B------:R-:W-:Y:S02]  /*2880*/  IMAD.MOV.U32 R11, RZ, RZ, R103 ;  /* 0x000000ffff0b7224 */ /* 0x000fe400078e0067 */
[----:B------:R-:W-:-:S06]  /*2890*/  WARPGROUP.ARRIVE ;  /* 0x00000000000079c5 */ /* 0x000fcc0000000000 */
[----:B------:R-:W-:Y:S01]  /*28a0*/  IGMMA.64x16x32.S8.S8 R96, gdesc[UR52], RZ, !UPT, gsb0 ;  /* 0x00600000346079f1 */ /* 0x000fe2000c0410ff */
[----:B------:R-:W-:Y:S01]  /*28b0*/  UMOV UR52, UR36 ;  /* 0x0000002400347c82 */ /* 0x000fe20008000000 */
[----:B------:R-:W-:Y:S01]  /*28c0*/  UMOV UR53, UR37 ;  /* 0x0000002500357c82 */ /* 0x000fe20008000000 */
[----:B------:R-:W-:Y:S01]  /*28d0*/  UMOV UR36, UR48 ;  /* 0x0000003000247c82 */ /* 0x000fe20008000000 */
[----:B------:R-:W-:Y:S01]  /*28e0*/  UMOV UR37, UR49 ;  /* 0x0000003100257c82 */ /* 0x000fe20008000000 */
[----:B------:R-:W-:Y:S01]  /*28f0*/  MOV R6, UR36 ;  /* 0x0000002400067c02 */ /* 0x000fe20008000f00 */
[----:B------:R-:W-:Y:S01]  /*2900*/  UMOV UR36, UR40 ;  /* 0x0000002800247c82 */ /* 0x000fe20008000000 */
[----:B------:R-:W-:Y:S01]  /*2910*/  MOV R7, UR37 ;  /* 0x0000002500077c02 */ /* 0x000fe20008000f00 */
[----:B------:R-:W-:Y:S01]  /*2920*/  UMOV UR37, UR41 ;  /* 0x0000002900257c82 */ /* 0x000fe20008000000 */
[----:B------:R-:W-:Y:S01]  /*2930*/  UMOV UR40, UR48 ;  /* 0x0000003000287c82 */ /* 0x000fe20008000000 */
[----:B------:R-:W-:Y:S01]  /*2940*/  UMOV UR41, UR49 ;  /* 0x0000003100297c82 */ /* 0x000fe20008000000 */
[----:B------:R-:W-:Y:S01]  /*2950*/  UMOV UR54, UR22 ;  /* 0x0000001600367c82 */ /* 0x000fe20008000000 */
[----:B------:R-:W-:Y:S01]  /*2960*/  UMOV UR55, UR23 ;  /* 0x0000001700377c82 */ /* 0x000fe20008000000 */
[----:B------:R-:W-:-:S02]  /*2970*/  WARPGROUP.DEPBAR.LE gsb0, 0x0 ;  /* 0x00008000000079c5 */ /* 0x000fc40000010000 */
[----:B------:R-:W-:Y:S02]  /*2980*/  IMAD.MOV.U32 R150, RZ, RZ, R101 ;  /* 0x000000ffff967224 */ /* 0x000fe400078e0065 */
[----:B------:R-:W-:Y:S02]  /*2990*/  IMAD.MOV.U32 R149, RZ, RZ, R102 ;  /* 0x000000ffff957224 */ /* 0x000fe400078e0066 */
[----:B------:R-:W-:Y:S02]  /*29a0*/  IMAD.MOV.U32 R148, RZ, RZ, R99 ;  /* 0x000000ffff947224 */ /* 0x000fe400078e0063 */
[----:B------:R-:W-:Y:S02]  /*29b0*/  IMAD.MOV.U32 R147, RZ, RZ, R100 ;  /* 0x000000ffff937224 */ /* 0x000fe400078e0064 */
[----:B------:R-:W-:Y:S02]  /*29c0*/  IMAD.MOV.U32 R146, RZ, RZ, R97 ;  /* 0x000000ffff927224 */ /* 0x000fe400078e0061 */
[----:B------:R-:W-:-:S02]  /*29d0*/  IMAD.MOV.U32 R145, RZ, RZ, R98 ;  /* 0x000000ffff917224 */ /* 0x000fc400078e0062 */
        /* <DEDUP_REMOVED lines=8> */
[----:B------:R-:W-:Y:S02]  /*2a60*/  WARPGROUP.DEPBAR.LE gsb0, 0x0 ;  /* 0x00008000000079c5 */ /* 0x000fe40000010000 */
[----:B------:R-:W-:Y:S01]  /*2a70*/  WARPGROUP.ARRIVE ;  /* 0x00000000000079c5 */ /* 0x000fe20000000000 */
[----:B------:R-:W-:Y:S02]  /*2a80*/  IMAD.MOV.U32 R127, RZ, RZ, R97 ;  /* 0x000000ffff7f7224 */ /* 0x000fe400078e0061 */
[----:B------:R-:W-:-:S02]  /*2a90*/  IMAD.MOV.U32 R126, RZ, RZ, R98 ;  /* 0x000000ffff7e7224 */ /* 0x000fc400078e0062 */
[----:B------:R-:W-:Y:S01]  /*2aa0*/  IMAD.MOV.U32 R125, RZ, RZ, R99 ;  /* 0x000000ffff7d7224 */ /* 0x000fe200078e0063 */
[----:B------:R-:W-:Y:S01]  /*2ab0*/  IGMMA.64x16x32.S8.S8 R168, gdesc[UR48], RZ, !UPT, gsb0 ;  /* 0x0060000030a879f1 */ /* 0x000fe2000c0410ff */
[----:B------:R-:W-:Y:S01]  /*2ac0*/  UMOV UR48, UR38 ;  /* 0x0000002600307c82 */ /* 0x000fe20008000000 */
[----:B------:R-:W-:Y:S01]  /*2ad0*/  UMOV UR49, UR39 ;  /* 0x0000002700317c82 */ /* 0x000fe20008000000 */
[----:B------:R-:W-:Y:S01]  /*2ae0*/  UMOV UR50, UR26 ;  /* 0x0000001a00327c82 */ /* 0x000fe20008000000 */
[----:B------:R-:W-:Y:S01]  /*2af0*/  UMOV UR51, UR27 ;  /* 0x0000001b00337c82 */ /* 0x000fe20008000000 */
[----:B------:R-:W-:Y:S01]  /*2b00*/  IMAD.MOV.U32 R124, RZ, RZ, R100 ;  /* 0x000000ffff7c7224 */ /* 0x000fe200078e0064 */
[----:B------:R-:W-:Y:S01]  /*2b10*/  UMOV UR38, UR30 ;  /* 0x0000001e00267c82 */ /* 0x000fe20008000000 */
[----:B------:R-:W-:Y:S01]  /*2b20*/  IMAD.MOV.U32 R123, RZ, RZ, R101 ;  /* 0x000000ffff7b7224 */ /* 0x000fe200078e0065 */
[----:B------:R-:W-:Y:S01]  /*2b30*/  UMOV UR39, UR31 ;  /* 0x0000001f00277c82 */ /* 0x000fe20008000000 */
[----:B------:R-:W-:-:S02]  /*2b40*/  IMAD.MOV.U32 R122, RZ, RZ, R102 ;  /* 0x000000ffff7a7224 */ /* 0x000fc400078e0066 */
[----:B------:R-:W-:Y:S02]  /*2b50*/  IMAD.MOV.U32 R121, RZ, RZ, R103 ;  /* 0x000000ffff797224 */ /* 0x000fe400078e0067 */
[----:B------:R-:W-:Y:S01]  /*2b60*/  IMAD.MOV.U32 R120, RZ, RZ, R96 ;  /* 0x000000ffff787224 */ /* 0x000fe200078e0060 */
[----:B------:R-:W-:Y:S02]  /*2b70*/  WARPGROUP.DEPBAR.LE gsb0, 0x0 ;  /* 0x00008000000079c5 */ /* 0x000fe40000010000 */
[----:B------:R-:W-:Y:S01]  /*2b80*/  WARPGROUP.ARRIVE ;  /* 0x00000000000079c5 */ /* 0x000fe20000000000 */
[----:B------:R-:W-:Y:S02]  /*2b90*/  IMAD.MOV.U32 R103, RZ, RZ, R169 ;  /* 0x000000ffff677224 */ /* 0x000fe400078e00a9 */
[----:B------:R-:W-:Y:S02]  /*2ba0*/  IMAD.MOV.U32 R102, RZ, RZ, R170 ;  /* 0x000000ffff667224 */ /* 0x000fe400078e00aa */
[----:B------:R-:W-:Y:S01]  /*2bb0*/  IMAD.MOV.U32 R101, RZ, RZ, R171 ;  /* 0x000000ffff657224 */ /* 0x000fe200078e00ab */
[----:B------:R-:W-:Y:S01]  /*2bc0*/  IGMMA.64x16x32.S8.S8 R216, gdesc[UR48], RZ, !UPT, gsb0 ;  /* 0x0060000030d879f1 */ /* 0x000fe2000c0410ff */
[----:B------:R-:W-:Y:S01]  /*2bd0*/  IMAD.MOV.U32 R100, RZ, RZ, R172 ;  /* 0x000000ffff647224 */ /* 0x000fe200078e00ac */
[----:B------:R-:W-:Y:S01]  /*2be0*/  UMOV UR19, 0x80000020 ;  /* 0x8000002000137882 */ /* 0x000fe20000000000 */
[----:B------:R-:W-:Y:S01]  /*2bf0*/  IMAD.MOV.U32 R99, RZ, RZ, R173 ;  /* 0x000000ffff637224 */ /* 0x000fe200078e00ad */
[----:B------:R-:W-:Y:S01]  /*2c00*/  UMOV UR23, 0x80000020 ;  /* 0x8000002000177882 */ /* 0x000fe20000000000 */
[----:B------:R-:W-:Y:S01]  /*2c10*/  IMAD.MOV.U32 R98, RZ, RZ, R174 ;  /* 0x000000ffff627224 */ /* 0x000fe200078e00ae */
[----:B------:R-:W-:Y:S01]  /*2c20*/  UMOV UR27, 0x80000020 ;  /* 0x80000020001b7882 */ /* 0x000fe20000000000 */
[----:B------:R-:W-:Y:S01]  /*2c30*/  IMAD.MOV.U32 R97, RZ, RZ, R175 ;  /* 0x000000ffff617224 */ /* 0x000fe200078e00af */
[----:B------:R-:W-:Y:S01]  /*2c40*/  UMOV UR31, 0x80000020 ;  /* 0x80000020001f7882 */ /* 0x000fe20000000000 */
[----:B------:R-:W-:Y:S01]  /*2c50*/  IMAD.MOV.U32 R96, RZ, RZ, R168 ;  /* 0x000000ffff607224 */ /* 0x000fe200078e00a8 */
[----:B------:R-:W-:Y:S01]  /*2c60*/  UMOV UR48, UR8 ;  /* 0x0000000800307c82 */ /* 0x000fe20008000000 */
[----:B------:R-:W-:Y:S01]  /*2c70*/  UMOV UR49, UR9 ;  /* 0x0000000900317c82 */ /* 0x000fe20008000000 */
[----:B------:R-:W-:-:S02]  /*2c80*/  WARPGROUP.DEPBAR.LE gsb0, 0x0 ;  /* 0x00008000000079c5 */ /* 0x000fc40000010000 */
[----:B------:R-:W-:Y:S01]  /*2c90*/  WARPGROUP.ARRIVE ;  /* 0x00000000000079c5 */ /* 0x000fe20000000000 */
[----:B------:R0:W-:Y:S04]  /*2ca0*/  STL.64 [R1+0x148], R222 ;  /* 0x000148de01007387 */ /* 0x0001e80000100a00 */
[----:B------:R1:W-:Y:S01]  /*2cb0*/  STL.64 [R1+0x140], R220 ;  /* 0x000140dc01007387 */ /* 0x0003e20000100a00 */
[----:B------:R-:W-:Y:S01]  /*2cc0*/  IGMMA.64x16x32.S8.S8 R192, gdesc[UR52], RZ, !UPT, gsb0 ;  /* 0x0060000034c079f1 */ /* 0x000fe2000c0410ff */
[----:B------:R-:W-:Y:S01]  /*2cd0*/  UMOV UR51, 0x80000020 ;  /* 0x8000002000337882 */ /* 0x000fe20000000000 */
[----:B------:R-:W-:Y:S01]  /*2ce0*/  UMOV UR52, UR8 ;  /* 0x0000000800347c82 */ /* 0x000fe20008000000 */
[----:B------:R2:W-:Y:S01]  /*2cf0*/  STL.64 [R1+0x138], R218 ;  /* 0x000138da01007387 */ /* 0x0005e20000100a00 */
[----:B------:R-:W-:-:S03]  /*2d00*/  UMOV UR53, UR9 ;  /* 0x0000000900357c82 */ /* 0x000fc60008000000 */
[----:B------:R3:W-:Y:S01]  /*2d10*/  STL.64 [R1+0x130], R216 ;  /* 0x000130d801007387 */ /* 0x0007e20000100a00 */
[----:B0-----:R-:W-:Y:S02]  /*2d20*/  IMAD.MOV.U32 R222, RZ, RZ, R98 ;  /* 0x000000ffffde7224 */ /* 0x001fe400078e0062 */
[----:B------:R-:W-:Y:S02]  /*2d30*/  IMAD.MOV.U32 R223, RZ, RZ, R97 ;  /* 0x000000ffffdf7224 */ /* 0x000fe400078e0061 */
[----:B-1----:R-:W-:Y:S02]  /*2d40*/  IMAD.MOV.U32 R220, RZ, RZ, R100 ;  /* 0x000000ffffdc7224 */ /* 0x002fe400078e0064 */
[----:B------:R-:W-:Y:S02]  /*2d50*/  IMAD.MOV.U32 R221, RZ, RZ, R99 ;  /* 0x000000ffffdd7224 */ /* 0x000fe400078e0063 */
[----:B--2---:R-:W-:Y:S02]  /*2d60*/  IMAD.MOV.U32 R218, RZ, RZ, R102 ;  /* 0x000000ffffda7224 */ /* 0x004fe400078e0066 */
[----:B------:R-:W-:-:S02]  /*2d70*/  IMAD.MOV.U32 R219, RZ, RZ, R101 ;  /* 0x000000ffffdb7224 */ /* 0x000fc400078e0065 */
[----:B---3--:R-:W-:Y:S02]  /*2d80*/  IMAD.MOV.U32 R217, RZ, RZ, R103 ;  /* 0x000000ffffd97224 */ /* 0x008fe400078e0067 */
[----:B------:R-:W-:Y:S01]  /*2d90*/  IMAD.MOV.U32 R216, RZ, RZ, R96 ;  /* 0x000000ffffd87224 */ /* 0x000fe200078e0060 */
[----:B------:R-:W-:Y:S02]  /*2da0*/  WARPGROUP.DEPBAR.LE gsb0, 0x0 ;  /* 0x00008000000079c5 */ /* 0x000fe40000010000 */
        /* <DEDUP_REMOVED lines=18> */
[----:B------:R0:W-:Y:S04]  /*2ed0*/  STL.64 [R1+0x188], R174 ;  /* 0x000188ae01007387 */ /* 0x0001e80000100a00 */
[----:B------:R1:W-:Y:S04]  /*2ee0*/  STL.64 [R1+0x180], R172 ;  /* 0x000180ac01007387 */ /* 0x0003e80000100a00 */
        /* <DEDUP_REMOVED lines=9> */
[----:B------:R-:W-:-:S06]  /*2f80*/  WARPGROUP.ARRIVE ;  /* 0x00000000000079c5 */ /* 0x000fcc0000000000 */
[----:B------:R-:W-:Y:S01]  /*2f90*/  IGMMA.64x16x32.S8.S8 R144, gdesc[UR4], RZ, !UPT, gsb0 ;  /* 0x00600000049079f1 */ /* 0x000fe2000c0410ff */
[----:B------:R-:W-:Y:S01]  /*2fa0*/  R2UR UR4, R2 ;  /* 0x00000000020472ca */ /* 0x000fe200000e0000 */
[----:B------:R-:W-:Y:S01]  /*2fb0*/  UMOV UR59, 0x80000020 ;  /* 0x80000020003b7882 */ /* 0x000fe20000000000 */
[----:B------:R-:W-:Y:S01]  /*2fc0*/  UMOV UR15, 0x80000020 ;  /* 0x80000020000f7882 */ /* 0x000fe20000000000 */
[----:B------:R-:W-:Y:S01]  /*2fd0*/  R2UR UR5, R4 ;  /* 0x00000000040572ca */ /* 0x000fe200000e0000 */
[----:B------:R-:W-:Y:S01]  /*2fe0*/  IMAD.MOV.U32 R168, RZ, RZ, R169 ;  /* 0x000000ffffa87224 */ /* 0x000fe200078e00a9 */
[----:B------:R-:W-:-:S08]  /*2ff0*/  R2UR UR7, R5 ;  /* 0x00000000050772ca */ /* 0x000fd000000e0000 */
[----:B------:R-:W-:Y:S02]  /*3000*/  UIADD3 UR6, UR4, 0x2, URZ ;  /* 0x0000000204067890 */ /* 0x000fe4000fffe03f */
[----:B------:R-:W-:Y:S02]  /*3010*/  UIADD3 UR18, UR4, 0x42, URZ ;  /* 0x0000004204127890 */ /* 0x000fe4000fffe03f */
[----:B------:R-:W-:Y:S01]  /*3020*/  UIADD3 UR22, UR4, 0x82, URZ ;  /* 0x0000008204167890 */ /* 0x000fe2000fffe03f */
[----:B------:R-:W-:Y:S02]  /*3030*/  WARPGROUP.DEPBAR.LE gsb0, 0x0 ;  /* 0x00008000000079c5 */ /* 0x000fe40000010000 */
[----:B------:R-:W-:Y:S01]  /*3040*/  WARPGROUP.ARRIVE ;  /* 0x00000000000079c5 */ /* 0x000fe20000000000 */
[----:B------:R0:W-:Y:S04]  /*3050*/  STL.64 [R1+0x1a8], R150 ;  /* 0x0001a89601007387 */ /* 0x0001e80000100a00 */
[----:B------:R1:W-:Y:S01]  /*3060*/  STL.64 [R1+0x1a0], R148 ;  /* 0x0001a09401007387 */ /* 0x0003e20000100a00 */
[----:B------:R-:W-:Y:S01]  /*3070*/  IGMMA.64x16x32.S8.S8 R120, gdesc[UR36], RZ, !UPT, gsb0 ;  /* 0x00600000247879f1 */ /* 0x000fe2000c0410ff */
[----:B------:R-:W-:Y:S01]  /*3080*/  R2UR UR37, R7 ;  /* 0x00000000072572ca */ /* 0x000fe200000e0000 */
[----:B------:R-:W-:Y:S01]  /*3090*/  UMOV UR38, UR10 ;  /* 0x0000000a00267c82 */ /* 0x000fe20008000000 */
[----:B------:R-:W-:Y:S01]  /*30a0*/  R2UR UR36, R6 ;  /* 0x00000000062472ca */ /* 0x000fe200000e0000 */
[----:B------:R-:W-:Y:S01]  /*30b0*/  UMOV UR39, UR11 ;  /* 0x0000000b00277c82 */ /* 0x000fe20008000000 */
[----:B------:R2:W-:Y:S01]  /*30c0*/  STL.64 [R1+0x198], R146 ;  /* 0x0001989201007387 */ /* 0x0005e20000100a00 */
[----:B------:R-:W-:Y:S01]  /*30d0*/  UMOV UR10, UR6 ;  /* 0x00000006000a7c82 */ /* 0x000fe20008000000 */
[----:B0-----:R-:W-:Y:S01]  /*30e0*/  IMAD.MOV.U32 R150, RZ, RZ, R25 ;  /* 0x000000ffff967224 */ /* 0x001fe200078e0019 */
[----:B------:R-:W-:Y:S01]  /*30f0*/  UMOV UR11, 0x80000020 ;  /* 0x80000020000b7882 */ /* 0x000fe20000000000 */
[----:B------:R0:W-:Y:S01]  /*3100*/  STL.64 [R1+0x190], R144 ;  /* 0x0001909001007387 */ /* 0x0001e20000100a00 */
[----:B------:R-:W-:-:S02]  /*3110*/  IMAD.MOV.U32 R151, RZ, RZ, R24 ;  /* 0x000000ffff977224 */ /* 0x000fc400078e0018 */
[----:B-1----:R-:W-:Y:S02]  /*3120*/  IMAD.MOV.U32 R148, RZ, RZ, R27 ;  /* 0x000000ffff947224 */ /* 0x002fe400078e001b */
[----:B------:R-:W-:Y:S02]  /*3130*/  IMAD.MOV.U32 R149, RZ, RZ, R26 ;  /* 0x000000ffff957224 */ /* 0x000fe400078e001a */
[----:B--2---:R-:W-:Y:S02]  /*3140*/  IMAD.MOV.U32 R146, RZ, RZ, R29 ;  /* 0x000000ffff927224 */ /* 0x004fe400078e001d */
[----:B------:R-:W-:Y:S02]  /*3150*/  IMAD.MOV.U32 R147, RZ, RZ, R28 ;  /* 0x000000ffff937224 */ /* 0x000fe400078e001c */
[----:B0-----:R-:W-:Y:S02]  /*3160*/  IMAD.MOV.U32 R144, RZ, RZ, R31 ;  /* 0x000000ffff907224 */ /* 0x001fe400078e001f */
[----:B------:R-:W-:Y:S01]  /*3170*/  IMAD.MOV.U32 R145, RZ, RZ, R30 ;  /* 0x000000ffff917224 */ /* 0x000fe200078e001e */
[----:B------:R-:W-:-:S02]  /*3180*/  WARPGROUP.DEPBAR.LE gsb0, 0x0 ;  /* 0x00008000000079c5 */ /* 0x000fc40000010000 */
[----:B------:R-:W-:-:S06]  /*3190*/  WARPGROUP.ARRIVE ;  /* 0x00000000000079c5 */ /* 0x000fcc0000000000 */
[----:B------:R-:W-:Y:S01]  /*31a0*/  IGMMA.64x16x32.S8.S8 R96, gdesc[UR36], RZ, !UPT, gsb0 ;  /* 0x00600000246079f1 */ /* 0x000fe2000c0410ff */
[----:B------:R-:W-:Y:S02]  /*31b0*/  UIADD3 UR26, UR4, 0xc2, URZ ;  /* 0x000000c2041a7890 */ /* 0x000fe4000fffe03f */
[----:B------:R-:W-:Y:S02]  /*31c0*/  UIADD3 UR30, UR4, 0x102, URZ ;  /* 0x00000102041e7890 */ /* 0x000fe4000fffe03f */
[----:B------:R-:W-:Y:S02]  /*31d0*/  UIADD3 UR50, UR4, 0x142, URZ ;  /* 0x0000014204327890 */ /* 0x000fe4000fffe03f */
[----:B------:R-:W-:Y:S02]  /*31e0*/  UIADD3 UR54, UR4, 0x182, URZ ;  /* 0x0000018204367890 */ /* 0x000fe4000fffe03f */
[----:B------:R-:W-:Y:S02]  /*31f0*/  UIADD3 UR58, UR4, 0x1c2, URZ ;  /* 0x000001c2043a7890 */ /* 0x000fe4000fffe03f */
[----:B------:R-:W-:Y:S01]  /*3200*/  UIADD3 UR14, UR4, 0x202, URZ ;  /* 0x00000202040e7890 */ /* 0x000fe2000fffe03f */
[----:B------:R-:W-:Y:S01]  /*3210*/  IMAD.MOV.U32 R169, RZ, RZ, R170 ;  /* 0x000000ffffa97224 */ /* 0x000fe200078e00aa */
[----:B------:R-:W-:-:S02]  /*3220*/  R2UR UR39, R10 ;  /* 0x000000000a2772ca */ /* 0x000fc400000e0000 */
[----:B------:R-:W-:Y:S02]  /*3230*/  R2UR UR37, R9 ;  /* 0x00000000092572ca */ /* 0x000fe400000e0000 */
[----:B------:R-:W-:Y:S01]  /*3240*/  R2UR UR36, R8 ;  /* 0x00000000082472ca */ /* 0x000fe200000e0000 */
        /* <DEDUP_REMOVED lines=11> */
[----:B------:R-:W-:Y:S03]  /*3300*/  IGMMA.64x16x32.S8.S8 R184, gdesc[UR8], R184, gsb0 ;  /* 0x0060000008b879f1 */ /* 0x000fe600080410b8 */
[----:B------:R-:W-:Y:S02]  /*3310*/  WARPGROUP.DEPBAR.LE gsb0, 0x0 ;  /* 0x00008000000079c5 */ /* 0x000fe40000010000 */
[----:B------:R-:W-:Y:S01]  /*3320*/  WARPGROUP.ARRIVE ;  /* 0x00000000000079c5 */ /* 0x000fe20000000000 */
[----:B------:R-:W-:Y:S04]  /*3330*/  STL.64 [R1+0xc0], R184 ;  /* 0x0000c0b801007387 */ /* 0x000fe80000100a00 */
[----:B------:R-:W-:Y:S01]  /*3340*/  STL.64 [R1+0xc8], R186 ;  /* 0x0000c8ba01007387 */ /* 0x000fe20000100a00 */
[----:B------:R-:W-:Y:S03]  /*3350*/  IGMMA.64x16x32.S8.S8 R208, gdesc[UR16], R208, gsb0 ;  /* 0x0060000010d079f1 */ /* 0x000fe600080410d0 */
[----:B------:R-:W-:Y:S04]  /*3360*/  STL.64 [R1+0xd0], R188 ;  /* 0x0000d0bc01007387 */ /* 0x000fe80000100a00 */
[----:B------:R0:W-:Y:S04]  /*3370*/  STL.64 [R1+0xd8], R190 ;  /* 0x0000d8be01007387 */ /* 0x0001e80000100a00 */
[----:B0-----:R-:W2:Y:S04]  /*3380*/  LDL.LU.64 R190, [R1+0x1e8] ;  /* 0x0001e80001be7983 */ /* 0x001ea80000300a00 */
[----:B------:R-:W2:Y:S04]  /*3390*/  LDL.LU.64 R188, [R1+0x1e0] ;  /* 0x0001e00001bc7983 */ /* 0x000ea80000300a00 */
[----:B------:R-:W2:Y:S04]  /*33a0*/  LDL.LU.64 R186, [R1+0x1d8] ;  /* 0x0001d80001ba7983 */ /* 0x000ea80000300a00 */
[----:B------:R-:W2:Y:S01]  /*33b0*/  LDL.LU.64 R184, [R1+0x1d0] ;  /* 0x0001d00001b87983 */ /* 0x000ea20000300a00 */
[----:B------:R-:W-:-:S03]  /*33c0*/  WARPGROUP.DEPBAR.LE gsb0, 0x0 ;  /* 0x00008000000079c5 */ /* 0x000fc60000010000 */
[----:B------:R-:W-:Y:S04]  /*33d0*/  STL.64 [R1+0x60], R208 ;  /* 0x000060d001007387 */ /* 0x000fe80000100a00 */
[----:B------:R-:W-:Y:S04]  /*33e0*/  STL.64 [R1+0x68], R210 ;  /* 0x000068d201007387 */ /* 0x000fe80000100a00 */
[----:B------:R-:W-:Y:S04]  /*33f0*/  STL.64 [R1+0x70], R212 ;  /* 0x000070d401007387 */ /* 0x000fe80000100a00 */
[----:B------:R0:W-:Y:S04]  /*3400*/  STL.64 [R1+0x78], R214 ;  /* 0x000078d601007387 */ /* 0x0001e80000100a00 */
[----:B0-----:R-:W3:Y:S04]  /*3410*/  LDL.LU.64 R214, [R1+0x1c8] ;  /* 0x0001c80001d67983 */ /* 0x001ee80000300a00 */
[----:B------:R-:W3:Y:S04]  /*3420*/  LDL.LU.64 R212, [R1+0x1c0] ;  /* 0x0001c00001d47983 */ /* 0x000ee80000300a00 */
[----:B------:R-:W3:Y:S04]  /*3430*/  LDL.LU.64 R210, [R1+0x1b8] ;  /* 0x0001b80001d27983 */ /* 0x000ee80000300a00 */
[----:B------:R-:W3:Y:S01]  /*3440*/  LDL.LU.64 R208, [R1+0x1b0] ;  /* 0x0001b00001d07983 */ /* 0x000ee20000300a00 */
[----:B------:R-:W-:Y:S01]  /*3450*/  WARPGROUP.ARRIVE ;  /* 0x00000000000079c5 */ /* 0x000fe20000000000 */
[----:B------:R-:W-:Y:S01]  /*3460*/  UIADD3 UR34, UR4, 0x242, URZ ;  /* 0x0000024204227890 */ /* 0x000fe2000fffe03f */
[----:B------:R-:W-:Y:S01]  /*3470*/  IMAD.MOV.U32 R170, RZ, RZ, R171 ;  /* 0x000000ffffaa7224 */ /* 0x000fe200078e00ab */
[----:B------:R-:W-:Y:S01]  /*3480*/  UMOV UR32, UR8 ;  /* 0x0000000800207c82 */ /* 0x000fe20008000000 */
[----:B------:R-:W-:Y:S01]  /*3490*/  UMOV UR33, UR9 ;  /* 0x0000000900217c82 */ /* 0x000fe20008000000 */
[----:B------:R-:W-:Y:S01]  /*34a0*/  UMOV UR35, 0x80000020 ;  /* 0x8000002000237882 */ /* 0x000fe20000000000 */
[----:B------:R-:W-:Y:S01]  /*34b0*/  IGMMA.64x16x32.S8.S8 R144, gdesc[UR20], R144, gsb0 ;  /* 0x00600000149079f1 */ /* 0x000fe20008041090 */
[----:B------:R-:W-:Y:S01]  /*34c0*/  UIADD3 UR42, UR4, 0x282, URZ ;  /* 0x00000282042a7890 */ /* 0x000fe2000fffe03f */
[----:B------:R-:W-:Y:S01]  /*34d0*/  IMAD.MOV.U32 R171, RZ, RZ, R172 ;  /* 0x000000ffffab7224 */ /* 0x000fe200078e00ac */
[----:B------:R-:W-:Y:S01]  /*34e0*/  UMOV UR40, UR8 ;  /* 0x0000000800287c82 */ /* 0x000fe20008000000 */
[----:B------:R-:W-:Y:S01]  /*34f0*/  UMOV UR41, UR9 ;  /* 0x0000000900297c82 */ /* 0x000fe20008000000 */
[----:B------:R-:W-:Y:S01]  /*3500*/  UMOV UR43, 0x80000020 ;  /* 0x80000020002b7882 */ /* 0x000fe20000000000 */
[----:B------:R-:W-:Y:S01]  /*3510*/  UIADD3 UR4, UR5, 0x202, URZ ;  /* 0x0000020205047890 */ /* 0x000fe2000fffe03f */
[----:B------:R-:W-:Y:S01]  /*3520*/  IMAD.MOV.U32 R172, RZ, RZ, R173 ;  /* 0x000000ffffac7224 */ /* 0x000fe200078e00ad */
[----:B------:R-:W-:Y:S01]  /*3530*/  UMOV UR46, UR58 ;  /* 0x0000003a002e7c82 */ /* 0x000fe20008000000 */
[----:B------:R-:W-:Y:S01]  /*3540*/  UMOV UR47, UR59 ;  /* 0x0000003b002f7c82 */ /* 0x000fe20008000000 */
[----:B------:R-:W-:Y:S01]  /*3550*/  IMAD.MOV.U32 R173, RZ, RZ, R174 ;  /* 0x000000ffffad7224 */ /* 0x000fe200078e00ae */
[----:B------:R-:W-:Y:S01]  /*3560*/  UIADD3 UR5, UR5, 0x402, URZ ;  /* 0x0000040205057890 */ /* 0x000fe2000fffe03f */
[----:B------:R-:W-:-:S02]  /*3570*/  IMAD.MOV.U32 R174, RZ, RZ, R175 ;  /* 0x000000ffffae7224 */ /* 0x000fc400078e00af */
[----:B------:R-:W-:Y:S01]  /*3580*/  IMAD.MOV.U32 R175, RZ, RZ, R235 ;  /* 0x000000ffffaf7224 */ /* 0x000fe200078e00eb */
[----:B------:R-:W-:Y:S02]  /*3590*/  WARPGROUP.DEPBAR.LE gsb0, 0x0 ;  /* 0x00008000000079c5 */ /* 0x000fe40000010000 */
[----:B------:R0:W-:Y:S04]  /*35a0*/  STL.64 [R1], R144 ;  /* 0x0000009001007387 */ /* 0x0001e80000100a00 */
[----:B------:R1:W-:Y:S04]  /*35b0*/  STL.64 [R1+0x8], R146 ;  /* 0x0000089201007387 */ /* 0x0003e80000100a00 */
[----:B------:R4:W-:Y:S04]  /*35c0*/  STL.64 [R1+0x10], R148 ;  /* 0x0000109401007387 */ /* 0x0009e80000100a00 */
[----:B------:R4:W-:Y:S01]  /*35d0*/  STL.64 [R1+0x18], R150 ;  /* 0x0000189601007387 */ /* 0x0009e20000100a00 */
[----:B0-----:R-:W-:-:S02]  /*35e0*/  IMAD.MOV.U32 R144, RZ, RZ, R234 ;  /* 0x000000ffff907224 */ /* 0x001fc400078e00ea */
[----:B------:R-:W-:Y:S02]  /*35f0*/  IMAD.MOV.U32 R145, RZ, RZ, R21 ;  /* 0x000000ffff917224 */ /* 0x000fe400078e0015 */
[----:B-1----:R-:W-:Y:S02]  /*3600*/  IMAD.MOV.U32 R146, RZ, RZ, R20 ;  /* 0x000000ffff927224 */ /* 0x002fe400078e0014 */
[----:B------:R-:W-:Y:S02]  /*3610*/  IMAD.MOV.U32 R147, RZ, RZ, R15 ;  /* 0x000000ffff937224 */ /* 0x000fe400078e000f */
[----:B----4-:R-:W-:Y:S02]  /*3620*/  IMAD.MOV.U32 R148, RZ, RZ, R14 ;  /* 0x000000ffff947224 */ /* 0x010fe400078e000e */
[----:B------:R-:W-:Y:S02]  /*3630*/  IMAD.MOV.U32 R149, RZ, RZ, R13 ;  /* 0x000000ffff957224 */ /* 0x000fe400078e000d */
[----:B------:R-:W-:-:S02]  /*3640*/  IMAD.MOV.U32 R150, RZ, RZ, R12 ;  /* 0x000000ffff967224 */ /* 0x000fc400078e000c */
[----:B------:R-:W-:Y:S01]  /*3650*/  IMAD.MOV.U32 R151, RZ, RZ, R11 ;  /* 0x000000ffff977224 */ /* 0x000fe200078e000b */
[----:B---3--:R-:W-:-:S06]  /*3660*/  WARPGROUP.ARRIVE ;  /* 0x00000000000079c5 */ /* 0x008fcc0000000000 */
[----:B------:R-:W-:Y:S03]  /*3670*/  IGMMA.64x16x32.S8.S8 R208, gdesc[UR24], R208, gsb0 ;  /* 0x0060000018d079f1 */ /* 0x000fe600080410d0 */
[----:B------:R-:W-:Y:S02]  /*3680*/  WARPGROUP.DEPBAR.LE gsb0, 0x0 ;  /* 0x00008000000079c5 */ /* 0x000fe40000010000 */
[----:B--2---:R-:W-:-:S06]  /*3690*/  WARPGROUP.ARRIVE ;  /* 0x00000000000079c5 */ /* 0x004fcc0000000000 */
[----:B------:R-:W-:Y:S03]  /*36a0*/  IGMMA.64x16x32.S8.S8 R184, gdesc[UR28], R184, gsb0 ;  /* 0x006000001cb879f1 */ /* 0x000fe600080410b8 */
[----:B------:R-:W-:Y:S02]  /*36b0*/  WARPGROUP.DEPBAR.LE gsb0, 0x0 ;  /* 0x00008000000079c5 */ /* 0x000fe40000010000 */
[----:B------:R-:W-:-:S06]  /*36c0*/  WARPGROUP.ARRIVE ;  /* 0x00000000000079c5 */ /* 0x000fcc0000000000 */
        /* <DEDUP_REMOVED lines=15> */
[----:B------:R-:W-:Y:S01]  /*37c0*/  IGMMA.64x16x32.S8.S8 R40, gdesc[UR40], R40, gsb0 ;  /* 0x00600000282879f1 */ /* 0x000fe20008041028 */
        /* <DEDUP_REMOVED lines=16> */
[----:B------:R-:W-:-:S02]  /*38d0*/  WARPGROUP.DEPBAR.LE gsb0, 0x0 ;  /* 0x00008000000079c5 */ /* 0x000fc40000010000 */
        /* <DEDUP_REMOVED lines=12> */
[----:B------:R-:W-:Y:S01]  /*39a0*/  UMOV UR45, UR41 ;  /* 0x00000029002d7c82 */ /* 0x000fe20008000000 */
[----:B------:R-:W-:Y:S01]  /*39b0*/  UMOV UR46, UR54 ;  /* 0x00000036002e7c82 */ /* 0x000fe20008000000 */
[----:B------:R-:W-:Y:S01]  /*39c0*/  UMOV UR47, UR55 ;  /* 0x00000037002f7c82 */ /* 0x000fe20008000000 */
        /* <DEDUP_REMOVED lines=24> */
[----:B------:R-:W-:Y:S02]  /*3b50*/  WARPGROUP.DEPBAR.LE gsb0, 0x0 ;  /* 0x00008000000079c5 */ /* 0x000fe40000010000 */
[----:B------:R-:W-:Y:S01]  /*3b60*/  WARPGROUP.ARRIVE ;  /* 0x00000000000079c5 */ /* 0x000fe20000000000 */
[----:B------:R-:W-:Y:S04]  /*3b70*/  STL.64 [R1+0x40], R144 ;  /* 0x0000409001007387 */ /* 0x000fe80000100a00 */
[----:B------:R-:W-:Y:S01]  /*3b80*/  STL.64 [R1+0x48], R146 ;  /* 0x0000489201007387 */ /* 0x000fe20000100a00 */
[----:B------:R-:W-:Y:S01]  /*3b90*/  IGMMA.64x16x32.S8.S8 R168, gdesc[UR8], R168, gsb0 ;  /* 0x0060000008a879f1 */ /* 0x000fe200080410a8 */
[----:B------:R-:W-:Y:S01]  /*3ba0*/  UMOV UR8, UR5 ;  /* 0x0000000500087c82 */ /* 0x000fe20008000000 */
[----:B------:R-:W-:Y:S01]  /*3bb0*/  UMOV UR9, 0x80000020 ;  /* 0x8000002000097882 */ /* 0x000fe20000000000 */
[----:B------:R-:W-:Y:S01]  /*3bc0*/  STL.64 [R1+0x50], R148 ;  /* 0x0000509401007387 */ /* 0x000fe20000100a00 */
[----:B------:R-:W-:-:S02]  /*3bd0*/  WARPGROUP.DEPBAR.LE gsb0, 0x0 ;  /* 0x00008000000079c5 */ /* 0x000fc40000010000 */
[----:B------:R-:W-:Y:S01]  /*3be0*/  WARPGROUP.ARRIVE ;  /* 0x00000000000079c5 */ /* 0x000fe20000000000 */
[----:B------:R-:W-:Y:S01]  /*3bf0*/  UMOV UR16, UR8 ;  /* 0x0000000800107c82 */ /* 0x000fe20008000000 */
[----:B------:R-:W-:Y:S01]  /*3c00*/  UMOV UR17, UR9 ;  /* 0x0000000900117c82 */ /* 0x000fe20008000000 */
[----:B------:R0:W-:Y:S03]  /*3c10*/  STL.64 [R1+0x58], R150 ;  /* 0x0000589601007387 */ /* 0x0001e60000100a00 */
[----:B------:R-:W-:Y:S01]  /*3c20*/  IGMMA.64x16x32.S8.S8 R192, gdesc[UR8], R192, gsb0 ;  /* 0x0060000008c079f1 */ /* 0x000fe200080410c0 */
[----:B0-----:R-:W2:Y:S04]  /*3c30*/  LDL.LU.64 R150, [R1+0x1a8] ;  /* 0x0001a80001967983 */ /* 0x001ea80000300a00 */
[----:B------:R-:W2:Y:S04]  /*3c40*/  LDL.LU.64 R148, [R1+0x1a0] ;  /* 0x0001a00001947983 */ /* 0x000ea80000300a00 */
[----:B------:R-:W2:Y:S04]  /*3c50*/  LDL.LU.64 R146, [R1+0x198] ;  /* 0x0001980001927983 */ /* 0x000ea80000300a00 */
[----:B------:R-:W2:Y:S04]  /*3c60*/  LDL.LU.64 R144, [R1+0x190] ;  /* 0x0001900001907983 */ /* 0x000ea80000300a00 */
[----:B------:R-:W-:Y:S04]  /*3c70*/  STL.64 [R1+0xa0], R168 ;  /* 0x0000a0a801007387 */ /* 0x000fe80000100a00 */
[----:B------:R-:W-:Y:S04]  /*3c80*/  STL.64 [R1+0xa8], R170 ;  /* 0x0000a8aa01007387 */ /* 0x000fe80000100a00 */
[----:B------:R-:W-:Y:S04]  /*3c90*/  STL.64 [R1+0xb0], R172 ;  /* 0x0000b0ac01007387 */ /* 0x000fe80000100a00 */
[----:B------:R0:W-:Y:S04]  /*3ca0*/  STL.64 [R1+0xb8], R174 ;  /* 0x0000b8ae01007387 */ /* 0x0001e80000100a00 */
[----:B0-----:R-:W3:Y:S01]  /*3cb0*/  LDL.LU.64 R174, [R1+0x188] ;  /* 0x0001880001ae7983 */ /* 0x001ee20000300a00 */
[----:B------:R-:W-:-:S02]  /*3cc0*/  WARPGROUP.DEPBAR.LE gsb0, 0x0 ;  /* 0x00008000000079c5 */ /* 0x000fc40000010000 */
[----:B------:R-:W-:Y:S01]  /*3cd0*/  WARPGROUP.ARRIVE ;  /* 0x00000000000079c5 */ /* 0x000fe20000000000 */
[----:B------:R-:W3:Y:S04]  /*3ce0*/  LDL.LU.64 R172, [R1+0x180] ;  /* 0x0001800001ac7983 */ /* 0x000ee80000300a00 */
[----:B------:R-:W3:Y:S01]  /*3cf0*/  LDL.LU.64 R170, [R1+0x178] ;  /* 0x0001780001aa7983 */ /* 0x000ee20000300a00 */
[----:B------:R-:W-:Y:S03]  /*3d00*/  IGMMA.64x16x32.S8.S8 R216, gdesc[UR16], R216, gsb0 ;  /* 0x0060000010d879f1 */ /* 0x000fe600080410d8 */
[----:B------:R-:W3:Y:S04]  /*3d10*/  LDL.LU.64 R168, [R1+0x170] ;  /* 0x0001700001a87983 */ /* 0x000ee80000300a00 */
[----:B------:R-:W-:Y:S04]  /*3d20*/  STL.64 [R1+0x80], R192 ;  /* 0x000080c001007387 */ /* 0x000fe80000100a00 */
[----:B------:R-:W-:Y:S04]  /*3d30*/  STL.64 [R1+0x88], R194 ;  /* 0x000088c201007387 */ /* 0x000fe80000100a00 */
[----:B------:R-:W-:Y:S04]  /*3d40*/  STL.64 [R1+0x90], R196 ;  /* 0x000090c401007387 */ /* 0x000fe80000100a00 */
[----:B------:R0:W-:Y:S04]  /*3d50*/  STL.64 [R1+0x98], R198 ;  /* 0x000098c601007387 */ /* 0x0001e80000100a00 */
[----:B0-----:R-:W4:Y:S04]  /*3d60*/  LDL.LU.64 R198, [R1+0x168] ;  /* 0x0001680001c67983 */ /* 0x001f280000300a00 */
[----:B------:R-:W4:Y:S04]  /*3d70*/  LDL.LU.64 R196, [R1+0x160] ;  /* 0x0001600001c47983 */ /* 0x000f280000300a00 */
[----:B------:R-:W4:Y:S04]  /*3d80*/  LDL.LU.64 R194, [R1+0x158] ;  /* 0x0001580001c27983 */ /* 0x000f280000300a00 */
[----:B------:R-:W4:Y:S01]  /*3d90*/  LDL.LU.64 R192, [R1+0x150] ;  /* 0x0001500001c07983 */ /* 0x000f220000300a00 */
[----:B------:R-:W-:-:S03]  /*3da0*/  WARPGROUP.DEPBAR.LE gsb0, 0x0 ;  /* 0x00008000000079c5 */ /* 0x000fc60000010000 */
[----:B------:R-:W-:Y:S04]  /*3db0*/  STL.64 [R1+0x20], R216 ;  /* 0x000020d801007387 */ /* 0x000fe80000100a00 */
[----:B------:R-:W-:Y:S04]  /*3dc0*/  STL.64 [R1+0x28], R218 ;  /* 0x000028da01007387 */ /* 0x000fe80000100a00 */
[----:B------:R-:W-:Y:S04]  /*3dd0*/  STL.64 [R1+0x30], R220 ;  /* 0x000030dc01007387 */ /* 0x000fe80000100a00 */
[----:B------:R0:W-:Y:S04]  /*3de0*/  STL.64 [R1+0x38], R222 ;  /* 0x000038de01007387 */ /* 0x0001e80000100a00 */
[----:B0-----:R-:W2:Y:S04]  /*3df0*/  LDL.LU.64 R222, [R1+0x148] ;  /* 0x0001480001de7983 */ /* 0x001ea80000300a00 */
[----:B------:R-:W2:Y:S04]  /*3e00*/  LDL.LU.64 R220, [R1+0x140] ;  /* 0x0001400001dc7983 */ /* 0x000ea80000300a00 */
[----:B------:R-:W2:Y:S04]  /*3e10*/  LDL.LU.64 R218, [R1+0x138] ;  /* 0x0001380001da7983 */ /* 0x000ea80000300a00 */
[----:B------:R-:W2:Y:S01]  /*3e20*/  LDL.LU.64 R216, [R1+0x130] ;  /* 0x0001300001d87983 */ /* 0x000ea20000300a00 */
        /* <DEDUP_REMOVED lines=18> */
[----:B--2---:R-:W-:-:S06]  /*3f50*/  WARPGROUP.ARRIVE ;  /* 0x00000000000079c5 */ /* 0x004fcc0000000000 */
[----:B------:R-:W-:Y:S03]  /*3f60*/  IGMMA.64x16x32.S8.S8 R216, gdesc[UR20], R216, gsb0 ;  /* 0x0060000014d879f1 */ /* 0x000fe600080410d8 */
[----:B------:R-:W-:Y:S02]  /*3f70*/  WARPGROUP.DEPBAR.LE gsb0, 0x0 ;  /* 0x00008000000079c5 */ /* 0x000fe40000010000 */
[----:B----4-:R-:W-:-:S06]  /*3f80*/  WARPGROUP.ARRIVE ;  /* 0x00000000000079c5 */ /* 0x010fcc0000000000 */
[----:B------:R-:W-:Y:S03]  /*3f90*/  IGMMA.64x16x32.S8.S8 R192, gdesc[UR24], R192, gsb0 ;  /* 0x0060000018c079f1 */ /* 0x000fe600080410c0 */
[----:B------:R-:W-:Y:S02]  /*3fa0*/  WARPGROUP.DEPBAR.LE gsb0, 0x0 ;  /* 0x00008000000079c5 */ /* 0x000fe40000010000 */
[----:B---3--:R-:W-:-:S06]  /*3fb0*/  WARPGROUP.ARRIVE ;  /* 0x00000000000079c5 */ /* 0x008fcc0000000000 */
        /* <DEDUP_REMOVED lines=20> */
[----:B------:R-:W-:Y:S05]  /*4100*/  @!P1 BRA `(.L_x_22) ;  /* 0x0000002c00349947 */ /* 0x000fea0003800000 */
[----:B------:R-:W2:Y:S01]  /*4110*/  LDL R2, [R1+0x120] ;  /* 0x0001200001027983 */ /* 0x000ea20000100800 */
[----:B------:R-:W-:Y:S02]  /*4120*/  UIADD3 UR4, UR61, 0x1, URZ ;  /* 0x000000013d047890 */ /* 0x000fe4000fffe03f */
[----:B------:R-:W-:Y:S02]  /*4130*/  UMOV UR38, UR61 ;  /* 0x0000003d00267c82 */ /* 0x000fe40008000000 */
[----:B------:R-:W-:-:S04]  /*4140*/  UISETP.NE.AND UP0, UPT, UR4, 0x6, UPT ;  /* 0x000000060400788c */ /* 0x000fc8000bf05270 */
[----:B------:R-:W-:Y:S02]  /*4150*/  USEL UR5, URZ, 0x1, UP0 ;  /* 0x000000013f057887 */ /* 0x000fe40008000000 */
[----:B------:R-:W-:Y:S01]  /*4160*/  USEL UR4, UR4, URZ, UP0 ;  /* 0x0000003f04047287 */ /* 0x000fe20008000000 */
[----:B--2---:R-:W-:-:S13]  /*4170*/  R2UR UR6, R2 ;  /* 0x00000000020672ca */ /* 0x004fda00000e0000 */
[----:B------:R-:W-:-:S06]  /*4180*/  ULOP3.LUT UR5, UR6, UR5, URZ, 0x3c, !UPT ;  /* 0x0000000506057292 */ /* 0x000fcc000f8e3c3f */
[----:B------:R-:W-:-:S07]  /*4190*/  IMAD.U32 R2, RZ, RZ, UR5 ;  /* 0x00000005ff027e24 */ /* 0x000fce000f8e00ff */
.L_x_29:
[----:B------:R-:W-:Y:S05]  /*41a0*/  @!P0 BRA `(.L_x_23) ;  /* 0x0000000000048947 */ /* 0x000fea0003800000 */
[----:B------:R-:W-:Y:S01]  /*41b0*/  BPT.TRAP 0x1 ;  /* 0x000000040000795c */ /* 0x000fe20000300000 */
.L_x_23:
[----:B------:R-:W0:Y:S01]  /*41c0*/  S2UR UR6, SR_CgaCtaId ;  /* 0x00000000000679c3 */ /* 0x000e220000008800 */
[----:B------:R-:W-:Y:S01]  /*41d0*/  UMOV UR5, 0x400 ;  /* 0x0000040000057882 */ /* 0x000fe20000000000 */
[----:B------:R-:W-:Y:S01]  /*41e0*/  IMAD.U32 R4, RZ, RZ, UR4 ;  /* 0x00000004ff047e24 */ /* 0x000fe2000f8e00ff */
[----:B------:R-:W-:Y:S01]  /*41f0*/  SHF.L.U32 R5, R2, 0x1f, RZ ;  /* 0x0000001f02057819 */ /* 0x000fe200000006ff */
[----:B0-----:R-:W-:-:S06]  /*4200*/  ULEA UR5, UR6, UR5, 0x18 ;  /* 0x0000000506057291 */ /* 0x001fcc000f8ec03f */
[----:B------:R-:W-:-:S04]  /*4210*/  IMAD.U32 R0, RZ, RZ, UR5 ;  /* 0x00000005ff007e24 */ /* 0x000fc8000f8e00ff */
[----:B------:R-:W-:-:S04]  /*4220*/  IMAD R4, R4, 0x8, R0 ;  /* 0x0000000804047824 */ /* 0x000fc800078e0200 */
[----:B------:R0:W1:Y:S01]  /*4230*/  SYNCS.PHASECHK.TRANS64.TRYWAIT P1, [R4+URZ], R5 ;  /* 0x00000005040075a7 */ /* 0x000062000802017f */
[----:B------:R-:W-:Y:S05]  /*4240*/  @!P0 BRA `(.L_x_24) ;  /* 0x0000000000048947 */ /* 0x000fea0003800000 */
[----:B------:R-:W-:Y:S01]  /*4250*/  BPT.TRAP 0x1 ;  /* 0x000000040000795c */ /* 0x000fe20000300000 */
.L_x_24:
[----:B-1----:R-:W-:Y:S05]  /*4260*/  @P1 BRA `(.L_x_25) ;  /* 0x0000000000081947 */ /* 0x002fea0003800000 */
[----:B------:R-:W1:Y:S02]  /*4270*/  SYNCS.PHASECHK.TRANS64.TRYWAIT P1, [R4+URZ], R5 ;  /* 0x00000005040075a7 */ /* 0x000e64000802017f */
[----:B-1----:R-:W-:Y:S05]  /*4280*/  @!P1 BRA `(.L_x_26) ;  /* 0x0000013400909947 */ /* 0x002fea0003800000 */
.L_x_25:
[----:B------:R-:W2:Y:S04]  /*4290*/  LDL.LU.64 R8, [R1] ;  /* 0x0000000001087983 */ /* 0x000ea80000300a00 */
[----:B------:R-:W2:Y:S04]  /*42a0*/  LDL.LU.64 R10, [R1+0x8] ;  /* 0x00000800010a7983 */ /* 0x000ea80000300a00 */
[----:B------:R-:W2:Y:S04]  /*42b0*/  LDL.LU.64 R12, [R1+0x10] ;  /* 0x00001000010c7983 */ /* 0x000ea80000300a00 */
[----:B------:R-:W2:Y:S04]  /*42c0*/  LDL.LU.64 R14, [R1+0x18] ;  /* 0x00001800010e7983 */ /* 0x000ea80000300a00 */
[----:B------:R-:W-:Y:S04]  /*42d0*/  STL.64 [R1+0x288], R126 ;  /* 0x0002887e01007387 */ /* 0x000fe80000100a00 */
[----:B------:R-:W-:Y:S04]  /*42e0*/  STL.64 [R1+0x280], R124 ;  /* 0x0002807c01007387 */ /* 0x000fe80000100a00 */
[----:B------:R-:W-:Y:S04]  /*42f0*/  STL.64 [R1+0x278], R122 ;  /* 0x0002787a01007387 */ /* 0x000fe80000100a00 */
[----:B------:R3:W-:Y:S04]  /*4300*/  STL.64 [R1+0x270], R120 ;  /* 0x0002707801007387 */ /* 0x0007e80000100a00 */
[----:B---3--:R-:W3:Y:S04]  /*4310*/  LDL.LU.64 R120, [R1+0x60] ;  /* 0x0000600001787983 */ /* 0x008ee80000300a00 */
[----:B------:R-:W3:Y:S04]  /*4320*/  LDL.LU.64 R122, [R1+0x68] ;  /* 0x00006800017a7983 */ /* 0x000ee80000300a00 */
[----:B------:R-:W3:Y:S04]  /*4330*/  LDL.LU.64 R124, [R1+0x70] ;  /* 0x00007000017c7983 */ /* 0x000ee80000300a00 */
[----:B------:R-:W3:Y:S04]  /*4340*/  LDL.LU.64 R126, [R1+0x78] ;  /* 0x00007800017e7983 */ /* 0x000ee80000300a00 */
[----:B------:R-:W-:Y:S04]  /*4350*/  STL.64 [R1+0x268], R102 ;  /* 0x0002686601007387 */ /* 0x000fe80000100a00 */
[----:B------:R-:W-:Y:S04]  /*4360*/  STL.64 [R1+0x260], R100 ;  /* 0x0002606401007387 */ /* 0x000fe80000100a00 */
[----:B------:R-:W-:Y:S04]  /*4370*/  STL.64 [R1+0x258], R98 ;  /* 0x0002586201007387 */ /* 0x000fe80000100a00 */
[----:B------:R4:W-:Y:S04]  /*4380*/  STL.64 [R1+0x250], R96 ;  /* 0x0002506001007387 */ /* 0x0009e80000100a00 */
[----:B----4-:R-:W4:Y:S04]  /*4390*/  LDL.LU.64 R96, [R1+0xc0] ;  /* 0x0000c00001607983 */ /* 0x010f280000300a00 */
[----:B------:R-:W4:Y:S04]  /*43a0*/  LDL.LU.64 R98, [R1+0xc8] ;  /* 0x0000c80001627983 */ /* 0x000f280000300a00 */
[----:B------:R-:W4:Y:S04]  /*43b0*/  LDL.LU.64 R100, [R1+0xd0] ;  /* 0x0000d00001647983 */ /* 0x000f280000300a00 */
[----:B------:R-:W4:Y:S01]  /*43c0*/  LDL.LU.64 R102, [R1+0xd8] ;  /* 0x0000d80001667983 */ /* 0x000f220000300a00 */
[----:B------:R-:W-:-:S02]  /*43d0*/  UIMAD UR6, UR4, 0x600, UR39 ;  /* 0x00000600040678a4 */ /* 0x000fc4000f8e0227 */
[----:B------:R-:W-:Y:S01]  /*43e0*/  UIMAD UR5, UR4, 0x2c0, UR7 ;  /* 0x000002c0040578a4 */ /* 0x000fe2000f8e0207 */
[----:B------:R-:W-:Y:S01]  /*43f0*/  STL.64 [R1+0x248], R78 ;  /* 0x0002484e01007387 */ /* 0x000fe20000100a00 */
[----:B------:R-:W-:Y:S01]  /*4400*/  UMOV UR49, 0x80000020 ;  /* 0x8000002000317882 */ /* 0x000fe20000000000 */
[----:B------:R-:W-:Y:S01]  /*4410*/  UMOV UR51, 0x80000020 ;  /* 0x8000002000337882 */ /* 0x000fe20000000000 */
[----:B------:R-:W-:Y:S01]  /*4420*/  UIADD3 UR46, UR5, 0x40, URZ ;  /* 0x00000040052e7890 */ /* 0x000fe2000fffe03f */
[----:B------:R-:W-:Y:S01]  /*4430*/  STL.64 [R1+0x240], R76 ;  /* 0x0002404c01007387 */ /* 0x000fe20000100a00 */
[----:B------:R-:W-:Y:S01]  /*4440*/  UMOV UR48, UR6 ;  /* 0x0000000600307c82 */ /* 0x000fe20008000000 */
[----:B------:R-:W-:Y:S01]  /*4450*/  UMOV UR50, UR5 ;  /* 0x0000000500327c82 */ /* 0x000fe20008000000 */
[----:B------:R-:W-:Y:S01]  /*4460*/  UMOV UR44, UR48 ;  /* 0x00000030002c7c82 */ /* 0x000fe20008000000 */
[----:B------:R-:W-:Y:S01]  /*4470*/  UMOV UR45, UR49 ;  /* 0x00000031002d7c82 */ /* 0x000fe20008000000 */
[----:B------:R-:W-:Y:S01]  /*4480*/  UMOV UR47, 0x80000020 ;  /* 0x80000020002f7882 */ /* 0x000fe20000000000 */
[----:B------:R-:W-:Y:S01]  /*4490*/  UIADD3 UR42, UR5, 0x80, URZ ;  /* 0x00000080052a7890 */ /* 0x000fe2000fffe03f */
[----:B------:R-:W-:Y:S01]  /*44a0*/  STL.64 [R1+0x238], R74 ;  /* 0x0002384a01007387 */ /* 0x000fe20000100a00 */
        /* <DEDUP_REMOVED lines=9> */
[----:B------:R-:W-:Y:S01]  /*4540*/  STL [R1+0x22c], R48 ;  /* 0x00022c3001007387 */ /* 0x000fe20000100800 */
[----:B------:R-:W-:Y:S01]  /*4550*/  UMOV UR28, UR48 ;  /* 0x00000030001c7c82 */ /* 0x000fe20008000000 */
[----:B------:R-:W-:Y:S01]  /*4560*/  UMOV UR29, UR49 ;  /* 0x00000031001d7c82 */ /* 0x000fe20008000000 */
[----:B------:R-:W-:Y:S01]  /*4570*/  UMOV UR31, 0x80000020 ;  /* 0x80000020001f7882 */ /* 0x000fe20000000000 */
[----:B----4-:R-:W-:Y:S01]  /*4580*/  WARPGROUP.ARRIVE ;  /* 0x00000000000079c5 */ /* 0x010fe20000000000 */
[----:B------:R-:W-:Y:S01]  /*4590*/  UIADD3 UR26, UR5, 0x140, URZ ;  /* 0x00000140051a7890 */ /* 0x000fe2000fffe03f */
[----:B------:R-:W-:Y:S04]  /*45a0*/  STL [R1+0x228], R49 ;  /* 0x0002283101007387 */ /* 0x000fe80000100800 */
[----:B------:R-:W-:Y:S01]  /*45b0*/  IGMMA.64x16x32.S8.S8 R96, gdesc[UR48], R96, gsb0 ;  /* 0x00600000306079f1 */ /* 0x000fe20008041060 */
        /* <DEDUP_REMOVED lines=28> */
[----:B------:R-:W-:Y:S04]  /*4780*/  STL [R1+0x210], R55 ;  /* 0x0002103701007387 */ /* 0x000fe80000100800 */
[----:B------:R4:W-:Y:S04]  /*4790*/  STL [R1+0x20c], R24 ;  /* 0x00020c1801007387 */ /* 0x0009e80000100800 */
[----:B------:R0:W-:Y:S04]  /*47a0*/  STL [R1+0x208], R25 ;  /* 0x0002081901007387 */ /* 0x0001e80000100800 */
[----:B------:R1:W-:Y:S04]  /*47b0*/  STL [R1+0x204], R26 ;  /* 0x0002041a01007387 */ /* 0x0003e80000100800 */
[----:B------:R1:W-:Y:S04]  /*47c0*/  STL [R1+0x200], R27 ;  /* 0x0002001b01007387 */ /* 0x0003e80000100800 */
[----:B------:R1:W-:Y:S01]  /*47d0*/  STL [R1+0x1fc], R28 ;  /* 0x0001fc1c01007387 */ /* 0x0003e20000100800 */
[----:B------:R-:W-:-:S02]  /*47e0*/  WARPGROUP.DEPBAR.LE gsb0, 0x0 ;  /* 0x00008000000079c5 */ /* 0x000fc40000010000 */
[----:B---3--:R-:W-:Y:S01]  /*47f0*/  WARPGROUP.ARRIVE ;  /* 0x00000000000079c5 */ /* 0x008fe20000000000 */
[----:B------:R3:W-:Y:S04]  /*4800*/  STL [R1+0x1f8], R29 ;  /* 0x0001f81d01007387 */ /* 0x0007e80000100800 */
[----:B------:R3:W-:Y:S01]  /*4810*/  STL [R1+0x1f4], R30 ;  /* 0x0001f41e01007387 */ /* 0x0007e20000100800 */
[----:B------:R-:W-:Y:S03]  /*4820*/  IGMMA.64x16x32.S8.S8 R120, gdesc[UR44], R120, gsb0 ;  /* 0x006000002c7879f1 */ /* 0x000fe60008041078 */
[----:B------:R3:W-:Y:S04]  /*4830*/  STL [R1+0x1f0], R31 ;  /* 0x0001f01f01007387 */ /* 0x0007e80000100800 */
[----:B------:R-:W-:Y:S04]  /*4840*/  STL [R1+0x1d8], R233 ;  /* 0x0001d8e901007387 */ /* 0x000fe80000100800 */
[----:B------:R-:W-:Y:S04]  /*4850*/  STL [R1+0x1d4], R232 ;  /* 0x0001d4e801007387 */ /* 0x000fe80000100800 */
[----:B------:R-:W-:Y:S04]  /*4860*/  STL [R1+0x1d0], R23 ;  /* 0x0001d01701007387 */ /* 0x000fe80000100800 */
[----:B------:R-:W-:Y:S04]  /*4870*/  STL [R1+0x1cc], R22 ;  /* 0x0001cc1601007387 */ /* 0x000fe80000100800 */
[----:B------:R-:W-:Y:S04]  /*4880*/  STL [R1+0x1c8], R19 ;  /* 0x0001c81301007387 */ /* 0x000fe80000100800 */
[----:B-----5:R-:W-:Y:S04]  /*4890*/  STL [R1+0x1c4], R18 ;  /* 0x0001c41201007387 */ /* 0x020fe80000100800 */
[----:B------:R-:W-:Y:S04]  /*48a0*/  STL [R1+0x1c0], R17 ;  /* 0x0001c01101007387 */ /* 0x000fe80000100800 */
[----:B------:R-:W-:Y:S04]  /*48b0*/  STL [R1+0x1bc], R16 ;  /* 0x0001bc1001007387 */ /* 0x000fe80000100800 */
[----:B------:R-:W-:Y:S04]  /*48c0*/  STL [R1+0x1b8], R3 ;  /* 0x0001b80301007387 */ /* 0x000fe80000100800 */
[----:B------:R-:W-:Y:S04]  /*48d0*/  STL [R1+0x1b4], R2 ;  /* 0x0001b40201007387 */ /* 0x000fe80000100800 */
[----:B------:R-:W-:Y:S04]  /*48e0*/  STL [R1+0x1b0], R0 ;  /* 0x0001b00001007387 */ /* 0x000fe80000100800 */
[----:B------:R-:W-:Y:S01]  /*48f0*/  STL.64 [R1+0xc0], R96 ;  /* 0x0000c06001007387 */ /* 0x000fe20000100a00 */
[----:B------:R-:W-:-:S02]  /*4900*/  WARPGROUP.DEPBAR.LE gsb0, 0x0 ;  /* 0x00008000000079c5 */ /* 0x000fc40000010000 */
[----:B--2---:R-:W-:Y:S01]  /*4910*/  WARPGROUP.ARRIVE ;  /* 0x00000000000079c5 */ /* 0x004fe20000000000 */
[----:B------:R-:W-:Y:S01]  /*4920*/  STL.64 [R1+0xc8], R98 ;  /* 0x0000c86201007387 */ /* 0x000fe20000100a00 */
[----:B----4-:R-:W-:Y:S02]  /*4930*/  IMAD.MOV.U32 R24, RZ, RZ, R120 ;  /* 0x000000ffff187224 */ /* 0x010fe400078e0078 */
[----:B0-----:R-:W-:Y:S01]  /*4940*/  IMAD.MOV.U32 R25, RZ, RZ, R121 ;  /* 0x000000ffff197224 */ /* 0x001fe200078e0079 */
[----:B------:R-:W-:Y:S01]  /*4950*/  STL.64 [R1+0xd0], R100 ;  /* 0x0000d06401007387 */ /* 0x000fe20000100a00 */
[----:B------:R-:W-:Y:S01]  /*4960*/  IGMMA.64x16x32.S8.S8 R8, gdesc[UR40], R8, gsb0 ;  /* 0x00600000280879f1 */ /* 0x000fe20008041008 */
[----:B-1----:R-:W-:Y:S02]  /*4970*/  IMAD.MOV.U32 R26, RZ, RZ, R122 ;  /* 0x000000ffff1a7224 */ /* 0x002fe400078e007a */
[----:B------:R-:W-:Y:S01]  /*4980*/  STL.64 [R1+0xd8], R102 ;  /* 0x0000d86601007387 */ /* 0x000fe20000100a00 */
[----:B------:R-:W-:-:S02]  /*4990*/  IMAD.MOV.U32 R27, RZ, RZ, R123 ;  /* 0x000000ffff1b7224 */ /* 0x000fc400078e007b */
[----:B------:R-:W-:Y:S02]  /*49a0*/  IMAD.MOV.U32 R28, RZ, RZ, R124 ;  /* 0x000000ffff1c7224 */ /* 0x000fe400078e007c */
[----:B---3--:R-:W-:Y:S02]  /*49b0*/  IMAD.MOV.U32 R29, RZ, RZ, R125 ;  /* 0x000000ffff1d7224 */ /* 0x008fe400078e007d */
[----:B------:R-:W-:Y:S02]  /*49c0*/  IMAD.MOV.U32 R30, RZ, RZ, R126 ;  /* 0x000000ffff1e7224 */ /* 0x000fe400078e007e */
[----:B------:R-:W-:Y:S01]  /*49d0*/  IMAD.MOV.U32 R31, RZ, RZ, R127 ;  /* 0x000000ffff1f7224 */ /* 0x000fe200078e007f */
[----:B------:R-:W-:Y:S02]  /*49e0*/  WARPGROUP.DEPBAR.LE gsb0, 0x0 ;  /* 0x00008000000079c5 */ /* 0x000fe40000010000 */
[----:B------:R-:W-:Y:S01]  /*49f0*/  WARPGROUP.ARRIVE ;  /* 0x00000000000079c5 */ /* 0x000fe20000000000 */
[----:B------:R-:W-:Y:S01]  /*4a00*/  STL.64 [R1], R8 ;  /* 0x0000000801007387 */ /* 0x000fe20000100a00 */
[----:B------:R-:W-:-:S02]  /*4a10*/  IMAD.MOV.U32 R52, RZ, RZ, R12 ;  /* 0x000000ffff347224 */ /* 0x000fc400078e000c */
[----:B------:R-:W-:Y:S01]  /*4a20*/  IMAD.MOV.U32 R53, RZ, RZ, R13 ;  /* 0x000000ffff357224 */ /* 0x000fe200078e000d */
[----:B------:R-:W-:Y:S01]  /*4a30*/  STL.64 [R1+0x8], R10 ;  /* 0x0000080a01007387 */ /* 0x000fe20000100a00 */
[----:B------:R-:W-:Y:S01]  /*4a40*/  IGMMA.64x16x32.S8.S8 R208, gdesc[UR32], R208, gsb0 ;  /* 0x0060000020d079f1 */ /* 0x000fe200080410d0 */
[----:B------:R-:W-:Y:S02]  /*4a50*/  IMAD.MOV.U32 R54, RZ, RZ, R14 ;  /* 0x000000ffff367224 */ /* 0x000fe400078e000e */
[----:B------:R0:W-:Y:S01]  /*4a60*/  STL.64 [R1+0x10], R12 ;  /* 0x0000100c01007387 */ /* 0x0001e20000100a00 */
[----:B------:R-:W-:Y:S02]  /*4a70*/  IMAD.MOV.U32 R55, RZ, RZ, R15 ;  /* 0x000000ffff377224 */ /* 0x000fe400078e000f */
[----:B------:R-:W-:Y:S01]  /*4a80*/  IMAD.MOV.U32 R50, RZ, RZ, R10 ;  /* 0x000000ffff327224 */ /* 0x000fe200078e000a */
[----:B------:R1:W-:Y:S01]  /*4a90*/  STL.64 [R1+0x18], R14 ;  /* 0x0000180e01007387 */ /* 0x0003e20000100a00 */
[----:B------:R-:W-:-:S02]  /*4aa0*/  IMAD.MOV.U32 R51, RZ, RZ, R11 ;  /* 0x000000ffff337224 */ /* 0x000fc400078e000b */
[----:B------:R-:W-:Y:S02]  /*4ab0*/  IMAD.MOV.U32 R48, RZ, RZ, R8 ;  /* 0x000000ffff307224 */ /* 0x000fe400078e0008 */
[----:B------:R-:W-:Y:S01]  /*4ac0*/  IMAD.MOV.U32 R49, RZ, RZ, R9 ;  /* 0x000000ffff317224 */ /* 0x000fe200078e0009 */
[----:B0-----:R-:W2:Y:S04]  /*4ad0*/  LDL.LU.64 R12, [R1+0x40] ;  /* 0x00004000010c7983 */ /* 0x001ea80000300a00 */
[----:B-1----:R-:W2:Y:S04]  /*4ae0*/  LDL.LU.64 R14, [R1+0x48] ;  /* 0x00004800010e7983 */ /* 0x002ea80000300a00 */
[----:B------:R-:W2:Y:S04]  /*4af0*/  LDL.LU.64 R16, [R1+0x50] ;  /* 0x0000500001107983 */ /* 0x000ea80000300a00 */
[----:B------:R-:W2:Y:S04]  /*4b00*/  LDL.LU.64 R18, [R1+0x58] ;  /* 0x0000580001127983 */ /* 0x000ea80000300a00 */
[----:B------:R-:W3:Y:S04]  /*4b10*/  LDL.LU.64 R120, [R1+0xa0] ;  /* 0x0000a00001787983 */ /* 0x000ee80000300a00 */
[----:B------:R-:W3:Y:S04]  /*4b20*/  LDL.LU.64 R122, [R1+0xa8] ;  /* 0x0000a800017a7983 */ /* 0x000ee80000300a00 */
[----:B------:R-:W3:Y:S04]  /*4b30*/  LDL.LU.64 R124, [R1+0xb0] ;  /* 0x0000b000017c7983 */ /* 0x000ee80000300a00 */
[----:B------:R-:W3:Y:S01]  /*4b40*/  LDL.LU.64 R126, [R1+0xb8] ;  /* 0x0000b800017e7983 */ /* 0x000ee20000300a00 */
[----:B------:R-:W-:-:S02]  /*4b50*/  WARPGROUP.DEPBAR.LE gsb0, 0x0 ;  /* 0x00008000000079c5 */ /* 0x000fc40000010000 */
[----:B------:R-:W-:Y:S01]  /*4b60*/  WARPGROUP.ARRIVE ;  /* 0x00000000000079c5 */ /* 0x000fe20000000000 */
[----:B------:R-:W-:Y:S04]  /*4b70*/  STL [R1+0x1ec], R211 ;  /* 0x0001ecd301007387 */ /* 0x000fe80000100800 */
[----:B------:R-:W-:Y:S01]  /*4b80*/  STL [R1+0x1e8], R212 ;  /* 0x0001e8d401007387 */ /* 0x000fe20000100800 */
[----:B------:R-:W-:Y:S03]  /*4b90*/  IGMMA.64x16x32.S8.S8 R184, gdesc[UR28], R184, gsb0 ;  /* 0x006000001cb879f1 */ /* 0x000fe600080410b8 */
[----:B------:R-:W-:Y:S04]  /*4ba0*/  STL [R1+0x1e4], R213 ;  /* 0x0001e4d501007387 */ /* 0x000fe80000100800 */
[----:B------:R-:W-:Y:S04]  /*4bb0*/  STL [R1+0x1e0], R214 ;  /* 0x0001e0d601007387 */ /* 0x000fe80000100800 */
[----:B------:R0:W-:Y:S04]  /*4bc0*/  STL [R1+0x1dc], R215 ;  /* 0x0001dcd701007387 */ /* 0x0001e80000100800 */
[----:B------:R-:W4:Y:S04]  /*4bd0*/  LDL.LU.64 R96, [R1+0x80] ;  /* 0x0000800001607983 */ /* 0x000f280000300a00 */
[----:B------:R-:W4:Y:S04]  /*4be0*/  LDL.LU.64 R98, [R1+0x88] ;  /* 0x0000880001627983 */ /* 0x000f280000300a00 */
[----:B------:R-:W4:Y:S04]  /*4bf0*/  LDL.LU.64 R100, [R1+0x90] ;  /* 0x0000900001647983 */ /* 0x000f280000300a00 */
[----:B------:R-:W4:Y:S04]  /*4c00*/  LDL.LU.64 R102, [R1+0x98] ;  /* 0x0000980001667983 */ /* 0x000f280000300a00 */
[----:B------:R-:W4:Y:S04]  /*4c10*/  LDL.LU.64 R72, [R1+0x20] ;  /* 0x0000200001487983 */ /* 0x000f280000300a00 */
[----:B------:R-:W4:Y:S04]  /*4c20*/  LDL.LU.64 R74, [R1+0x28] ;  /* 0x00002800014a7983 */ /* 0x000f280000300a00 */
[----:B------:R-:W4:Y:S04]  /*4c30*/  LDL.LU.64 R76, [R1+0x30] ;  /* 0x00003000014c7983 */ /* 0x000f280000300a00 */
[----:B------:R-:W4:Y:S01]  /*4c40*/  LDL.LU.64 R78, [R1+0x38] ;  /* 0x00003800014e7983 */ /* 0x000f220000300a00 */
        /* <DEDUP_REMOVED lines=12> */
[----:B------:R-:W-:Y:S02]  /*4d10*/  UIADD3 UR12, UR6, 0x200, URZ ;  /* 0x00000200060c7890 */ /* 0x000fe4000fffe03f */
        /* <DEDUP_REMOVED lines=31> */
[----:B------:R-:W-:Y:S01]  /*4f10*/  IGMMA.64x16x32.S8.S8 R56, gdesc[UR8], R56, gsb0 ;  /* 0x00600000083879f1 */ /* 0x000fe20008041038 */
[----:B------:R-:W-:Y:S01]  /*4f20*/  UMOV UR48, UR52 ;  /* 0x0000003400307c82 */ /* 0x000fe20008000000 */
[----:B------:R-:W-:Y:S01]  /*4f30*/  UMOV UR49, UR53 ;  /* 0x0000003500317c82 */ /* 0x000fe20008000000 */
[----:B------:R-:W-:Y:S01]  /*4f40*/  UIADD3 UR8, UR6, 0x400, URZ ;  /* 0x0000040006087890 */ /* 0x000fe2000fffe03f */
        /* <DEDUP_REMOVED lines=22> */
[----:B--2---:R-:W-:-:S06]  /*50b0*/  WARPGROUP.ARRIVE ;  /* 0x00000000000079c5 */ /* 0x004fcc0000000000 */
[----:B------:R-:W-:Y:S03]  /*50c0*/  IGMMA.64x16x32.S8.S8 R12, gdesc[UR44], R12, gsb0 ;  /* 0x006000002c0c79f1 */ /* 0x000fe6000804100c */
[----:B------:R-:W-:Y:S02]  /*50d0*/  WARPGROUP.DEPBAR.LE gsb0, 0x0 ;  /* 0x00008000000079c5 */ /* 0x000fe40000010000 */
[----:B---3--:R-:W-:Y:S01]  /*50e0*/  WARPGROUP.ARRIVE ;  /* 0x00000000000079c5 */ /* 0x008fe20000000000 */
[----:B------:R-:W-:Y:S02]  /*50f0*/  IMAD.MOV.U32 R11, RZ, RZ, R12 ;  /* 0x000000ffff0b7224 */ /* 0x000fe400078e000c */
[----:B------:R-:W-:Y:S02]  /*5100*/  IMAD.MOV.U32 R10, RZ, RZ, R13 ;  /* 0x000000ffff0a7224 */ /* 0x000fe400078e000d */
[----:B------:R-:W-:Y:S01]  /*5110*/  IMAD.MOV.U32 R9, RZ, RZ, R14 ;  /* 0x000000ffff097224 */ /* 0x000fe200078e000e */
[----:B------:R-:W-:Y:S01]  /*5120*/  IGMMA.64x16x32.S8.S8 R120, gdesc[UR48], R120, gsb0 ;  /* 0x00600000307879f1 */ /* 0x000fe20008041078 */
[----:B------:R-:W-:Y:S01]  /*5130*/  UMOV UR48, UR8 ;  /* 0x0000000800307c82 */ /* 0x000fe20008000000 */
[----:B------:R-:W-:Y:S01]  /*5140*/  UMOV UR49, 0x80000020 ;  /* 0x8000002000317882 */ /* 0x000fe20000000000 */
[----:B------:R-:W-:-:S02]  /*5150*/  IMAD.MOV.U32 R8, RZ, RZ, R15 ;  /* 0x000000ffff087224 */ /* 0x000fc400078e000f */
[----:B------:R-:W-:Y:S02]  /*5160*/  IMAD.MOV.U32 R7, RZ, RZ, R16 ;  /* 0x000000ffff077224 */ /* 0x000fe400078e0010 */
[----:B------:R-:W-:Y:S02]  /*5170*/  IMAD.MOV.U32 R6, RZ, RZ, R17 ;  /* 0x000000ffff067224 */ /* 0x000fe400078e0011 */
[----:B------:R-:W-:Y:S02]  /*5180*/  IMAD.MOV.U32 R5, RZ, RZ, R18 ;  /* 0x000000ffff057224 */ /* 0x000fe400078e0012 */
[----:B------:R-:W-:Y:S01]  /*5190*/  IMAD.MOV.U32 R4, RZ, RZ, R19 ;  /* 0x000000ffff047224 */ /* 0x000fe200078e0013 */
[----:B------:R-:W-:Y:S02]  /*51a0*/  WARPGROUP.DEPBAR.LE gsb0, 0x0 ;  /* 0x00008000000079c5 */ /* 0x000fe40000010000 */
[----:B----4-:R-:W-:-:S06]  /*51b0*/  WARPGROUP.ARRIVE ;  /* 0x00000000000079c5 */ /* 0x010fcc0000000000 */
[----:B------:R-:W-:Y:S01]  /*51c0*/  IGMMA.64x16x32.S8.S8 R96, gdesc[UR48], R96, gsb0 ;  /* 0x00600000306079f1 */ /* 0x000fe20008041060 */
[----:B------:R-:W-:Y:S02]  /*51d0*/  IMAD.MOV.U32 R13, RZ, RZ, R126 ;  /* 0x000000ffff0d7224 */ /* 0x000fe400078e007e */
[----:B------:R-:W-:Y:S02]  /*51e0*/  IMAD.MOV.U32 R12, RZ, RZ, R127 ;  /* 0x000000ffff0c7224 */ /* 0x000fe400078e007f */
[----:B------:R-:W-:Y:S01]  /*51f0*/  IMAD.MOV.U32 R15, RZ, RZ, R124 ;  /* 0x000000ffff0f7224 */ /* 0x000fe200078e007c */
[----:B------:R-:W2:Y:S01]  /*5200*/  LDL.LU.64 R126, [R1+0x288] ;  /* 0x00028800017e7983 */ /* 0x000ea20000300a00 */
[----:B------:R-:W-:Y:S02]  /*5210*/  IMAD.MOV.U32 R14, RZ, RZ, R125 ;  /* 0x000000ffff0e7224 */ /* 0x000fe400078e007d */
[----:B------:R-:W-:Y:S01]  /*5220*/  IMAD.MOV.U32 R21, RZ, RZ, R122 ;  /* 0x000000ffff157224 */ /* 0x000fe200078e007a */
[----:B------:R-:W2:Y:S01]  /*5230*/  LDL.LU.64 R124, [R1+0x280] ;  /* 0x00028000017c7983 */ /* 0x000ea20000300a00 */
[----:B------:R-:W-:-:S02]  /*5240*/  IMAD.MOV.U32 R20, RZ, RZ, R123 ;  /* 0x000000ffff147224 */ /* 0x000fc400078e007b */
[----:B------:R-:W-:Y:S01]  /*5250*/  IMAD.MOV.U32 R235, RZ, RZ, R120 ;  /* 0x000000ffffeb7224 */ /* 0x000fe200078e0078 */
[----:B------:R-:W2:Y:S01]  /*5260*/  LDL.LU.64 R122, [R1+0x278] ;  /* 0x00027800017a7983 */ /* 0x000ea20000300a00 */
[----:B------:R-:W-:-:S03]  /*5270*/  IMAD.MOV.U32 R234, RZ, RZ, R121 ;  /* 0x000000ffffea7224 */ /* 0x000fc600078e0079 */
[----:B------:R-:W2:Y:S01]  /*5280*/  LDL.LU.64 R120, [R1+0x270] ;  /* 0x0002700001787983 */ /* 0x000ea20000300a00 */
[----:B------:R-:W-:Y:S01]  /*5290*/  UMOV UR44, UR48 ;  /* 0x00000030002c7c82 */ /* 0x000fe20008000000 */
[----:B------:R-:W-:Y:S01]  /*52a0*/  UMOV UR45, UR49 ;  /* 0x00000031002d7c82 */ /* 0x000fe20008000000 */
[----:B------:R-:W-:Y:S02]  /*52b0*/  WARPGROUP.DEPBAR.LE gsb0, 0x0 ;  /* 0x00008000000079c5 */ /* 0x000fe40000010000 */
[----:B------:R-:W-:-:S06]  /*52c0*/  WARPGROUP.ARRIVE ;  /* 0x00000000000079c5 */ /* 0x000fcc0000000000 */
[----:B------:R-:W-:Y:S01]  /*52d0*/  IGMMA.64x16x32.S8.S8 R72, gdesc[UR44], R72, gsb0 ;  /* 0x006000002c4879f1 */ /* 0x000fe20008041048 */
[----:B------:R-:W-:Y:S02]  /*52e0*/  IMAD.MOV.U32 R2, RZ, RZ, R102 ;  /* 0x000000ffff027224 */ /* 0x000fe400078e0066 */
[----:B------:R-:W-:Y:S02]  /*52f0*/  IMAD.MOV.U32 R0, RZ, RZ, R103 ;  /* 0x000000ffff007224 */ /* 0x000fe400078e0067 */
[----:B------:R-:W-:Y:S01]  /*5300*/  IMAD.MOV.U32 R16, RZ, RZ, R100 ;  /* 0x000000ffff107224 */ /* 0x000fe200078e0064 */
[----:B------:R-:W3:Y:S01]  /*5310*/  LDL.LU.64 R102, [R1+0x268] ;  /* 0x0002680001667983 */ /* 0x000ee20000300a00 */
[----:B------:R-:W-:Y:S02]  /*5320*/  IMAD.MOV.U32 R3, RZ, RZ, R101 ;  /* 0x000000ffff037224 */ /* 0x000fe400078e0065 */
[----:B------:R-:W-:Y:S01]  /*5330*/  IMAD.MOV.U32 R18, RZ, RZ, R98 ;  /* 0x000000ffff127224 */ /* 0x000fe200078e0062 */
[----:B------:R-:W3:Y:S01]  /*5340*/  LDL.LU.64 R100, [R1+0x260] ;  /* 0x0002600001647983 */ /* 0x000ee20000300a00 */
[----:B------:R-:W-:-:S02]  /*5350*/  IMAD.MOV.U32 R17, RZ, RZ, R99 ;  /* 0x000000ffff117224 */ /* 0x000fc400078e0063 */
[----:B------:R-:W-:Y:S01]  /*5360*/  IMAD.MOV.U32 R22, RZ, RZ, R96 ;  /* 0x000000ffff167224 */ /* 0x000fe200078e0060 */
[----:B------:R-:W3:Y:S01]  /*5370*/  LDL.LU.64 R98, [R1+0x258] ;  /* 0x0002580001627983 */ /* 0x000ee20000300a00 */
[----:B------:R-:W-:-:S03]  /*5380*/  IMAD.MOV.U32 R19, RZ, RZ, R97 ;  /* 0x000000ffff137224 */ /* 0x000fc600078e0061 */
[----:B------:R-:W3:Y:S01]  /*5390*/  LDL.LU.64 R96, [R1+0x250] ;  /* 0x0002500001607983 */ /* 0x000ee20000300a00 */
[----:B------:R-:W-:Y:S01]  /*53a0*/  UMOV UR40, UR48 ;  /* 0x0000003000287c82 */ /* 0x000fe20008000000 */
[----:B------:R-:W-:Y:S01]  /*53b0*/  UMOV UR41, UR49 ;  /* 0x0000003100297c82 */ /* 0x000fe20008000000 */
[----:B------:R-:W-:Y:S02]  /*53c0*/  WARPGROUP.DEPBAR.LE gsb0, 0x0 ;  /* 0x00008000000079c5 */ /* 0x000fe40000010000 */
[----:B------:R-:W-:-:S06]  /*53d0*/  WARPGROUP.ARRIVE ;  /* 0x00000000000079c5 */ /* 0x000fcc0000000000 */
[----:B------:R-:W-:Y:S01]  /*53e0*/  IGMMA.64x16x32.S8.S8 R216, gdesc[UR40], R216, gsb0 ;  /* 0x0060000028d879f1 */ /* 0x000fe200080410d8 */
[----:B------:R-:W-:Y:S02]  /*53f0*/  IMAD.MOV.U32 R232, RZ, RZ, R78 ;  /* 0x000000ffffe87224 */ /* 0x000fe400078e004e */
[----:B------:R-:W-:Y:S02]  /*5400*/  IMAD.MOV.U32 R23, RZ, RZ, R79 ;  /* 0x000000ffff177224 */ /* 0x000fe400078e004f */
[----:B0-----:R-:W-:Y:S01]  /*5410*/  IMAD.MOV.U32 R215, RZ, RZ, R76 ;  /* 0x000000ffffd77224 */ /* 0x001fe200078e004c */
[----:B------:R-:W4:Y:S01]  /*5420*/  LDL.LU.64 R78, [R1+0x248] ;  /* 0x00024800014e7983 */ /* 0x000f220000300a00 */
[----:B------:R-:W-:Y:S02]  /*5430*/  IMAD.MOV.U32 R233, RZ, RZ, R77 ;  /* 0x000000ffffe97224 */ /* 0x000fe400078e004d */
[----:B------:R-:W-:Y:S01]  /*5440*/  IMAD.MOV.U32 R213, RZ, RZ, R74 ;  /* 0x000000ffffd57224 */ /* 0x000fe200078e004a */
[----:B------:R-:W4:Y:S01]  /*5450*/  LDL.LU.64 R76, [R1+0x240] ;  /* 0x00024000014c7983 */ /* 0x000f220000300a00 */
[----:B------:R-:W-:-:S02]  /*5460*/  IMAD.MOV.U32 R214, RZ, RZ, R75 ;  /* 0x000000ffffd67224 */ /* 0x000fc400078e004b */
[----:B------:R-:W-:Y:S01]  /*5470*/  IMAD.MOV.U32 R211, RZ, RZ, R72 ;  /* 0x000000ffffd37224 */ /* 0x000fe200078e0048 */
[----:B------:R-:W4:Y:S01]  /*5480*/  LDL.LU.64 R74, [R1+0x238] ;  /* 0x00023800014a7983 */ /* 0x000f220000300a00 */
[----:B------:R-:W-:-:S03]  /*5490*/  IMAD.MOV.U32 R212, RZ, RZ, R73 ;  /* 0x000000ffffd47224 */ /* 0x000fc600078e0049 */
[----:B------:R-:W4:Y:S01]  /*54a0*/  LDL.LU.64 R72, [R1+0x230] ;  /* 0x0002300001487983 */ /* 0x000f220000300a00 */
[----:B------:R-:W-:Y:S01]  /*54b0*/  UMOV UR32, UR48 ;  /* 0x0000003000207c82 */ /* 0x000fe20008000000 */
[----:B------:R-:W-:Y:S01]  /*54c0*/  UMOV UR33, UR49 ;  /* 0x0000003100217c82 */ /* 0x000fe20008000000 */
[----:B------:R-:W-:Y:S02]  /*54d0*/  WARPGROUP.DEPBAR.LE gsb0, 0x0 ;  /* 0x00008000000079c5 */ /* 0x000fe40000010000 */
[----:B------:R-:W-:-:S06]  /*54e0*/  WARPGROUP.ARRIVE ;  /* 0x00000000000079c5 */ /* 0x000fcc0000000000 */
[----:B------:R-:W-:Y:S01]  /*54f0*/  IGMMA.64x16x32.S8.S8 R192, gdesc[UR32], R192, gsb0 ;  /* 0x0060000020c079f1 */ /* 0x000fe200080410c0 */
[----:B------:R0:W-:Y:S04]  /*5500*/  STL.64 [R1+0x148], R222 ;  /* 0x000148de01007387 */ /* 0x0001e80000100a00 */
[----:B------:R1:W-:Y:S04]  /*5510*/  STL.64 [R1+0x140], R220 ;  /* 0x000140dc01007387 */ /* 0x0003e80000100a00 */
[----:B------:R1:W-:Y:S04]  /*5520*/  STL.64 [R1+0x138], R218 ;  /* 0x000138da01007387 */ /* 0x0003e80000100a00 */
[----:B------:R1:W-:Y:S01]  /*5530*/  STL.64 [R1+0x130], R216 ;  /* 0x000130d801007387 */ /* 0x0003e20000100a00 */
[----:B0-----:R-:W-:-:S02]  /*5540*/  IMAD.MOV.U32 R222, RZ, RZ, R54 ;  /* 0x000000ffffde7224 */ /* 0x001fc400078e0036 */
[----:B-1----:R-:W-:Y:S02]  /*5550*/  IMAD.MOV.U32 R220, RZ, RZ, R52 ;  /* 0x000000ffffdc7224 */ /* 0x002fe400078e0034 */
[----:B------:R-:W-:Y:S02]  /*5560*/  IMAD.MOV.U32 R218, RZ, RZ, R50 ;  /* 0x000000ffffda7224 */ /* 0x000fe400078e0032 */
[----:B------:R-:W-:Y:S02]  /*5570*/  IMAD.MOV.U32 R216, RZ, RZ, R48 ;  /* 0x000000ffffd87224 */ /* 0x000fe400078e0030 */
[----:B------:R-:W4:Y:S01]  /*5580*/  LDL.LU R48, [R1+0x22c] ;  /* 0x00022c0001307983 */ /* 0x000f220000300800 */
[----:B------:R-:W-:Y:S02]  /*5590*/  IMAD.MOV.U32 R217, RZ, RZ, R49 ;  /* 0x000000ffffd97224 */ /* 0x000fe400078e0031 */
[----:B------:R-:W-:Y:S01]  /*55a0*/  IMAD.MOV.U32 R219, RZ, RZ, R51 ;  /* 0x000000ffffdb7224 */ /* 0x000fe200078e0033 */
[----:B------:R-:W4:Y:S01]  /*55b0*/  LDL.LU R49, [R1+0x228] ;  /* 0x0002280001317983 */ /* 0x000f220000300800 */
[----:B------:R-:W-:-:S03]  /*55c0*/  IMAD.MOV.U32 R221, RZ, RZ, R53 ;  /* 0x000000ffffdd7224 */ /* 0x000fc600078e0035 */
[----:B------:R-:W4:Y:S01]  /*55d0*/  LDL.LU R50, [R1+0x224] ;  /* 0x0002240001327983 */ /* 0x000f220000300800 */
[----:B------:R-:W-:-:S03]  /*55e0*/  IMAD.MOV.U32 R223, RZ, RZ, R55 ;  /* 0x000000ffffdf7224 */ /* 0x000fc600078e0037 */
[----:B------:R-:W4:Y:S04]  /*55f0*/  LDL.LU R51, [R1+0x220] ;  /* 0x0002200001337983 */ /* 0x000f280000300800 */
[----:B------:R-:W4:Y:S04]  /*5600*/  LDL.LU R52, [R1+0x21c] ;  /* 0x00021c0001347983 */ /* 0x000f280000300800 */
[----:B------:R-:W4:Y:S04]  /*5610*/  LDL.LU R53, [R1+0x218] ;  /* 0x0002180001357983 */ /* 0x000f280000300800 */
[----:B------:R-:W4:Y:S04]  /*5620*/  LDL.LU R54, [R1+0x214] ;  /* 0x0002140001367983 */ /* 0x000f280000300800 */
[----:B------:R-:W4:Y:S01]  /*5630*/  LDL.LU R55, [R1+0x210] ;  /* 0x0002100001377983 */ /* 0x000f220000300800 */
[----:B------:R-:W-:-:S02]  /*5640*/  WARPGROUP.DEPBAR.LE gsb0, 0x0 ;  /* 0x00008000000079c5 */ /* 0x000fc40000010000 */
[----:B------:R-:W-:Y:S01]  /*5650*/  WARPGROUP.ARRIVE ;  /* 0x00000000000079c5 */ /* 0x000fe20000000000 */
[----:B------:R-:W-:Y:S01]  /*5660*/  UMOV UR28, UR48 ;  /* 0x00000030001c7c82 */ /* 0x000fe20008000000 */
[----:B------:R-:W-:-:S04]  /*5670*/  UMOV UR29, UR49 ;  /* 0x00000031001d7c82 */ /* 0x000fc80008000000 */
        /* <DEDUP_REMOVED lines=26> */
[----:B------:R-:W-:Y:S04]  /*5820*/  STL.64 [R1+0x188], R174 ;  /* 0x000188ae01007387 */ /* 0x000fe80000100a00 */
[----:B------:R-:W-:Y:S04]  /*5830*/  STL.64 [R1+0x180], R172 ;  /* 0x000180ac01007387 */ /* 0x000fe80000100a00 */
[----:B------:R-:W-:Y:S04]  /*5840*/  STL.64 [R1+0x178], R170 ;  /* 0x000178aa01007387 */ /* 0x000fe80000100a00 */
[----:B------:R0:W-:Y:S04]  /*5850*/  STL.64 [R1+0x170], R168 ;  /* 0x000170a801007387 */ /* 0x0001e80000100a00 */
[----:B0-----:R-:W4:Y:S04]  /*5860*/  LDL.LU R168, [R1+0xc0] ;  /* 0x0000c00001a87983 */ /* 0x001f280000300800 */
[----:B------:R-:W4:Y:S04]  /*5870*/  LDL.LU R169, [R1+0xc4] ;  /* 0x0000c40001a97983 */ /* 0x000f280000300800 */
[----:B------:R-:W4:Y:S04]  /*5880*/  LDL.LU R170, [R1+0xc8] ;  /* 0x0000c80001aa7983 */ /* 0x000f280000300800 */
[----:B------:R-:W4:Y:S04]  /*5890*/  LDL.LU R171, [R1+0xcc] ;  /* 0x0000cc0001ab7983 */ /* 0x000f280000300800 */
[----:B------:R-:W4:Y:S04]  /*58a0*/  LDL.LU R172, [R1+0xd0] ;  /* 0x0000d00001ac7983 */ /* 0x000f280000300800 */
[----:B------:R-:W4:Y:S04]  /*58b0*/  LDL.LU R173, [R1+0xd4] ;  /* 0x0000d40001ad7983 */ /* 0x000f280000300800 */
[----:B------:R-:W4:Y:S04]  /*58c0*/  LDL.LU R174, [R1+0xd8] ;  /* 0x0000d80001ae7983 */ /* 0x000f280000300800 */
[----:B------:R-:W4:Y:S01]  /*58d0*/  LDL.LU R175, [R1+0xdc] ;  /* 0x0000dc0001af7983 */ /* 0x000f220000300800 */
[----:B------:R-:W-:-:S02]  /*58e0*/  WARPGROUP.DEPBAR.LE gsb0, 0x0 ;  /* 0x00008000000079c5 */ /* 0x000fc40000010000 */
[----:B--2---:R-:W-:Y:S01]  /*58f0*/  WARPGROUP.ARRIVE ;  /* 0x00000000000079c5 */ /* 0x004fe20000000000 */
[----:B------:R-:W-:Y:S01]  /*5900*/  UMOV UR20, UR48 ;  /* 0x0000003000147c82 */ /* 0x000fe20008000000 */
[----:B------:R-:W-:-:S04]  /*5910*/  UMOV UR21, UR49 ;  /* 0x0000003100157c82 */ /* 0x000fc80008000000 */
[----:B------:R-:W-:Y:S01]  /*5920*/  IGMMA.64x16x32.S8.S8 R120, gdesc[UR20], R120, gsb0 ;  /* 0x00600000147879f1 */ /* 0x000fe20008041078 */
[----:B------:R-:W-:Y:S01]  /*5930*/  UMOV UR16, UR48 ;  /* 0x0000003000107c82 */ /* 0x000fe20008000000 */
[----:B------:R-:W-:Y:S01]  /*5940*/  UMOV UR17, UR49 ;  /* 0x0000003100117c82 */ /* 0x000fe20008000000 */
[----:B------:R-:W-:Y:S02]  /*5950*/  WARPGROUP.DEPBAR.LE gsb0, 0x0 ;  /* 0x00008000000079c5 */ /* 0x000fe40000010000 */
[----:B---3--:R-:W-:-:S06]  /*5960*/  WARPGROUP.ARRIVE ;  /* 0x00000000000079c5 */ /* 0x008fcc0000000000 */
[----:B------:R-:W-:Y:S01]  /*5970*/  IGMMA.64x16x32.S8.S8 R96, gdesc[UR16], R96, gsb0 ;  /* 0x00600000106079f1 */ /* 0x000fe20008041060 */
[----:B------:R-:W-:Y:S01]  /*5980*/  UMOV UR12, UR48 ;  /* 0x00000030000c7c82 */ /* 0x000fe20008000000 */
[----:B------:R-:W-:Y:S01]  /*5990*/  UMOV UR13, UR49 ;  /* 0x00000031000d7c82 */ /* 0x000fe20008000000 */
[----:B------:R-:W-:Y:S02]  /*59a0*/  WARPGROUP.DEPBAR.LE gsb0, 0x0 ;  /* 0x00008000000079c5 */ /* 0x000fe40000010000 */
[----:B----4-:R-:W-:-:S06]  /*59b0*/  WARPGROUP.ARRIVE ;  /* 0x00000000000079c5 */ /* 0x010fcc0000000000 */
[----:B------:R-:W-:Y:S01]  /*59c0*/  IGMMA.64x16x32.S8.S8 R72, gdesc[UR12], R72, gsb0 ;  /* 0x006000000c4879f1 */ /* 0x000fe20008041048 */
[----:B------:R-:W-:Y:S01]  /*59d0*/  UMOV UR8, UR48 ;  /* 0x0000003000087c82 */ /* 0x000fe20008000000 */
[----:B------:R-:W-:Y:S01]  /*59e0*/  UMOV UR9, UR49 ;  /* 0x0000003100097c82 */ /* 0x000fe20008000000 */
[----:B------:R-:W-:Y:S02]  /*59f0*/  WARPGROUP.DEPBAR.LE gsb0, 0x0 ;  /* 0x00008000000079c5 */ /* 0x000fe40000010000 */
[----:B------:R-:W-:-:S06]  /*5a00*/  WARPGROUP.ARRIVE ;  /* 0x00000000000079c5 */ /* 0x000fcc0000000000 */
[----:B------:R-:W-:Y:S01]  /*5a10*/  IGMMA.64x16x32.S8.S8 R48, gdesc[UR8], R48, gsb0 ;  /* 0x00600000083079f1 */ /* 0x000fe20008041030 */
[----:B------:R-:W-:Y:S01]  /*5a20*/  UMOV UR50, UR54 ;  /* 0x0000003600327c82 */ /* 0x000fe20008000000 */
[----:B------:R-:W-:Y:S01]  /*5a30*/  UMOV UR51, UR55 ;  /* 0x0000003700337c82 */ /* 0x000fe20008000000 */
[----:B------:R-:W-:Y:S02]  /*5a40*/  WARPGROUP.DEPBAR.LE gsb0, 0x0 ;  /* 0x00008000000079c5 */ /* 0x000fe40000010000 */
[----:B------:R-:W-:-:S06]  /*5a50*/  WARPGROUP.ARRIVE ;  /* 0x00000000000079c5 */ /* 0x000fcc0000000000 */
[----:B------:R-:W-:Y:S01]  /*5a60*/  IGMMA.64x16x32.S8.S8 R24, gdesc[UR48], R24, gsb0 ;  /* 0x00600000301879f1 */ /* 0x000fe20008041018 */
[----:B------:R-:W-:Y:S02]  /*5a70*/  UIADD3 UR40, UR6, 0x2, URZ ;  /* 0x0000000206287890 */ /* 0x000fe4000fffe03f */
[----:B------:R-:W-:Y:S01]  /*5a80*/  UIADD3 UR42, UR5, 0x2, URZ ;  /* 0x00000002052a7890 */ /* 0x000fe2000fffe03f */
[----:B------:R-:W-:Y:S01]  /*5a90*/  UMOV UR41, 0x80000020 ;  /* 0x8000002000297882 */ /* 0x000fe20000000000 */
[----:B------:R-:W-:Y:S01]  /*5aa0*/  UMOV UR43, 0x80000020 ;  /* 0x80000020002b7882 */ /* 0x000fe20000000000 */
[----:B------:R-:W-:Y:S02]  /*5ab0*/  WARPGROUP.DEPBAR.LE gsb0, 0x0 ;  /* 0x00008000000079c5 */ /* 0x000fe40000010000 */
[----:B------:R-:W-:-:S06]  /*5ac0*/  WARPGROUP.ARRIVE ;  /* 0x00000000000079c5 */ /* 0x000fcc0000000000 */
[----:B------:R-:W-:Y:S01]  /*5ad0*/  IGMMA.64x16x32.S8.S8 R168, gdesc[UR40], R168, gsb0 ;  /* 0x0060000028a879f1 */ /* 0x000fe200080410a8 */
[----:B------:R-:W-:Y:S01]  /*5ae0*/  UIADD3 UR34, UR5, 0x42, URZ ;  /* 0x0000004205227890 */ /* 0x000fe2000fffe03f */
[----:B------:R-:W-:Y:S01]  /*5af0*/  UMOV UR32, UR40 ;  /* 0x0000002800207c82 */ /* 0x000fe20008000000 */
[----:B------:R-:W-:Y:S01]  /*5b00*/  UMOV UR33, UR41 ;  /* 0x0000002900217c82 */ /* 0x000fe20008000000 */
        /* <DEDUP_REMOVED lines=11> */
[----:B------:R-:W-:Y:S04]  /*5bc0*/  STL.64 [R1+0x1a8], R150 ;  /* 0x0001a89601007387 */ /* 0x000fe80000100a00 */
        /* <DEDUP_REMOVED lines=10> */
[----:B------:R-:W-:Y:S01]  /*5c70*/  STL.64 [R1+0x78], R198 ;  /* 0x000078c601007387 */ /* 0x000fe20000100a00 */
[----:B------:R-:W-:-:S03]  /*5c80*/  WARPGROUP.DEPBAR.LE gsb0, 0x0 ;  /* 0x00008000000079c5 */ /* 0x000fc60000010000 */
[----:B------:R0:W-:Y:S04]  /*5c90*/  STL.64 [R1], R216 ;  /* 0x000000d801007387 */ /* 0x0001e80000100a00 */
[----:B------:R1:W-:Y:S04]  /*5ca0*/  STL.64 [R1+0x8], R218 ;  /* 0x000008da01007387 */ /* 0x0003e80000100a00 */
[----:B------:R2:W-:Y:S04]  /*5cb0*/  STL.64 [R1+0x10], R220 ;  /* 0x000010dc01007387 */ /* 0x0005e80000100a00 */
[----:B------:R3:W-:Y:S01]  /*5cc0*/  STL.64 [R1+0x18], R222 ;  /* 0x000018de01007387 */ /* 0x0007e20000100a00 */
[----:B0-----:R-:W-:-:S02]  /*5cd0*/  IMAD.MOV.U32 R216, RZ, RZ, R211 ;  /* 0x000000ffffd87224 */ /* 0x001fc400078e00d3 */
[----:B------:R-:W-:Y:S01]  /*5ce0*/  IMAD.MOV.U32 R217, RZ, RZ, R212 ;  /* 0x000000ffffd97224 */ /* 0x000fe200078e00d4 */
[----:B------:R-:W4:Y:S01]  /*5cf0*/  LDL.LU R211, [R1+0x1ec] ;  /* 0x0001ec0001d37983 */ /* 0x000f220000300800 */
[----:B-1----:R-:W-:Y:S02]  /*5d00*/  IMAD.MOV.U32 R218, RZ, RZ, R213 ;  /* 0x000000ffffda7224 */ /* 0x002fe400078e00d5 */
[----:B------:R-:W-:Y:S01]  /*5d10*/  IMAD.MOV.U32 R219, RZ, RZ, R214 ;  /* 0x000000ffffdb7224 */ /* 0x000fe200078e00d6 */
[----:B------:R-:W4:Y:S01]  /*5d20*/  LDL.LU R212, [R1+0x1e8] ;  /* 0x0001e80001d47983 */ /* 0x000f220000300800 */
[----:B--2---:R-:W-:-:S03]  /*5d30*/  IMAD.MOV.U32 R220, RZ, RZ, R215 ;  /* 0x000000ffffdc7224 */ /* 0x004fc600078e00d7 */
[----:B------:R-:W4:Y:S04]  /*5d40*/  LDL.LU R213, [R1+0x1e4] ;  /* 0x0001e40001d57983 */ /* 0x000f280000300800 */
[----:B------:R-:W4:Y:S04]  /*5d50*/  LDL.LU R214, [R1+0x1e0] ;  /* 0x0001e00001d67983 */ /* 0x000f280000300800 */
[----:B------:R-:W4:Y:S01]  /*5d60*/  LDL.LU R215, [R1+0x1dc] ;  /* 0x0001dc0001d77983 */ /* 0x000f220000300800 */
        /* <DEDUP_REMOVED lines=20> */
[----:B----4-:R-:W-:-:S06]  /*5eb0*/  WARPGROUP.ARRIVE ;  /* 0x00000000000079c5 */ /* 0x010fcc0000000000 */
        /* <DEDUP_REMOVED lines=35> */
[----:B------:R-:W-:-:S06]  /*60f0*/  UMOV UR53, 0x80000020 ;  /* 0x8000002000357882 */ /* 0x000fcc0000000000 */
        /* <DEDUP_REMOVED lines=44> */
[----:B------:R-:W-:Y:S02]  /*63c0*/  IMAD.MOV.U32 R144, RZ, RZ, R11 ;  /* 0x000000ffff907224 */ /* 0x000fe400078e000b */
[----:B------:R-:W-:Y:S02]  /*63d0*/  IMAD.MOV.U32 R145, RZ, RZ, R10 ;  /* 0x000000ffff917224 */ /* 0x000fe400078e000a */
[----:B------:R-:W-:Y:S02]  /*63e0*/  IMAD.MOV.U32 R146, RZ, RZ, R9 ;  /* 0x000000ffff927224 */ /* 0x000fe400078e0009 */
[----:B------:R-:W-:Y:S02]  /*63f0*/  IMAD.MOV.U32 R147, RZ, RZ, R8 ;  /* 0x000000ffff937224 */ /* 0x000fe400078e0008 */
[----:B------:R-:W-:Y:S02]  /*6400*/  IMAD.MOV.U32 R148, RZ, RZ, R7 ;  /* 0x000000ffff947224 */ /* 0x000fe400078e0007 */
[----:B------:R-:W-:-:S02]  /*6410*/  IMAD.MOV.U32 R149, RZ, RZ, R6 ;  /* 0x000000ffff957224 */ /* 0x000fc400078e0006 */
[----:B------:R-:W-:Y:S02]  /*6420*/  IMAD.MOV.U32 R150, RZ, RZ, R5 ;  /* 0x000000ffff967224 */ /* 0x000fe400078e0005 */
[----:B------:R-:W-:Y:S01]  /*6430*/  IMAD.MOV.U32 R151, RZ, RZ, R4 ;  /* 0x000000ffff977224 */ /* 0x000fe200078e0004 */
[----:B------:R-:W-:Y:S01]  /*6440*/  UMOV UR32, UR52 ;  /* 0x0000003400207c82 */ /* 0x000fe20008000000 */
[----:B------:R-:W-:Y:S01]  /*6450*/  UMOV UR33, UR53 ;  /* 0x0000003500217c82 */ /* 0x000fe20008000000 */
[----:B------:R-:W-:-:S03]  /*6460*/  WARPGROUP.DEPBAR.LE gsb0, 0x0 ;  /* 0x00008000000079c5 */ /* 0x000fc60000010000 */
        /* <DEDUP_REMOVED lines=23> */
[----:B------:R-:W-:Y:S01]  /*65e0*/  UIADD3 UR6, UR6, 0x402, URZ ;  /* 0x0000040206067890 */ /* 0x000fe2000fffe03f */
[----:B------:R-:W-:-:S06]  /*65f0*/  UMOV UR41, 0x80000020 ;  /* 0x8000002000297882 */ /* 0x000fcc0000000000 */
[----:B------:R-:W-:Y:S01]  /*6600*/  UMOV UR40, UR6 ;  /* 0x0000000600287c82 */ /* 0x000fe20008000000 */
[----:B------:R-:W-:Y:S02]  /*6610*/  WARPGROUP.DEPBAR.LE gsb0, 0x0 ;  /* 0x00008000000079c5 */ /* 0x000fe40000010000 */
[----:B------:R-:W-:-:S06]  /*6620*/  WARPGROUP.ARRIVE ;  /* 0x00000000000079c5 */ /* 0x000fcc0000000000 */
[----:B------:R-:W-:Y:S01]  /*6630*/  IGMMA.64x16x32.S8.S8 R192, gdesc[UR40], R192, gsb0 ;  /* 0x0060000028c079f1 */ /* 0x000fe200080410c0 */
[----:B------:R-:W-:Y:S02]  /*6640*/  IMAD.MOV.U32 R221, RZ, RZ, R233 ;  /* 0x000000ffffdd7224 */ /* 0x000fe400078e00e9 */
[----:B---3--:R-:W-:Y:S02]  /*6650*/  IMAD.MOV.U32 R222, RZ, RZ, R232 ;  /* 0x000000ffffde7224 */ /* 0x008fe400078e00e8 */
[----:B------:R-:W-:Y:S01]  /*6660*/  IMAD.MOV.U32 R223, RZ, RZ, R23 ;  /* 0x000000ffffdf7224 */ /* 0x000fe200078e0017 */
[----:B------:R-:W-:Y:S01]  /*6670*/  UMOV UR32, UR40 ;  /* 0x0000002800207c82 */ /* 0x000fe20008000000 */
[----:B------:R-:W-:Y:S01]  /*6680*/  UMOV UR33, UR41 ;  /* 0x0000002900217c82 */ /* 0x000fe20008000000 */
[----:B------:R0:W5:Y:S04]  /*6690*/  LDL.LU R233, [R1+0x1d8] ;  /* 0x0001d80001e97983 */ /* 0x0001680000300800 */
        /* <DEDUP_REMOVED lines=9> */
[----:B------:R0:W5:Y:S01]  /*6730*/  LDL.LU R0, [R1+0x1b0] ;  /* 0x0001b00001007983 */ /* 0x0001620000300800 */
[----:B------:R-:W-:-:S02]  /*6740*/  WARPGROUP.DEPBAR.LE gsb0, 0x0 ;  /* 0x00008000000079c5 */ /* 0x000fc40000010000 */
[----:B------:R-:W-:-:S06]  /*6750*/  WARPGROUP.ARRIVE ;  /* 0x00000000000079c5 */ /* 0x000fcc0000000000 */
[----:B------:R-:W-:Y:S01]  /*6760*/  IGMMA.64x16x32.S8.S8 R216, gdesc[UR32], R216, gsb0 ;  /* 0x0060000020d879f1 */ /* 0x000fe200080410d8 */
[----:B------:R-:W-:Y:S04]  /*6770*/  STL.64 [R1+0x40], R144 ;  /* 0x0000409001007387 */ /* 0x000fe80000100a00 */
[----:B------:R-:W-:Y:S04]  /*6780*/  STL.64 [R1+0x48], R146 ;  /* 0x0000489201007387 */ /* 0x000fe80000100a00 */
[----:B------:R-:W-:Y:S04]  /*6790*/  STL.64 [R1+0x50], R148 ;  /* 0x0000509401007387 */ /* 0x000fe80000100a00 */
[----:B------:R1:W-:Y:S04]  /*67a0*/  STL.64 [R1+0x58], R150 ;  /* 0x0000589601007387 */ /* 0x0003e80000100a00 */
[----:B-1----:R-:W2:Y:S04]  /*67b0*/  LDL.LU.64 R150, [R1+0x1a8] ;  /* 0x0001a80001967983 */ /* 0x002ea80000300a00 */
[----:B------:R-:W2:Y:S04]  /*67c0*/  LDL.LU.64 R148, [R1+0x1a0] ;  /* 0x0001a00001947983 */ /* 0x000ea80000300a00 */
[----:B------:R-:W2:Y:S04]  /*67d0*/  LDL.LU.64 R146, [R1+0x198] ;  /* 0x0001980001927983 */ /* 0x000ea80000300a00 */
[----:B------:R-:W2:Y:S04]  /*67e0*/  LDL.LU.64 R144, [R1+0x190] ;  /* 0x0001900001907983 */ /* 0x000ea80000300a00 */
[----:B------:R-:W-:Y:S04]  /*67f0*/  STL.64 [R1+0xa0], R168 ;  /* 0x0000a0a801007387 */ /* 0x000fe80000100a00 */
[----:B------:R-:W-:Y:S04]  /*6800*/  STL.64 [R1+0xa8], R170 ;  /* 0x0000a8aa01007387 */ /* 0x000fe80000100a00 */
[----:B------:R-:W-:Y:S04]  /*6810*/  STL.64 [R1+0xb0], R172 ;  /* 0x0000b0ac01007387 */ /* 0x000fe80000100a00 */
[----:B------:R1:W-:Y:S04]  /*6820*/  STL.64 [R1+0xb8], R174 ;  /* 0x0000b8ae01007387 */ /* 0x0003e80000100a00 */
[----:B-1----:R-:W3:Y:S04]  /*6830*/  LDL.LU.64 R174, [R1+0x188] ;  /* 0x0001880001ae7983 */ /* 0x002ee80000300a00 */
[----:B------:R-:W3:Y:S04]  /*6840*/  LDL.LU.64 R172, [R1+0x180] ;  /* 0x0001800001ac7983 */ /* 0x000ee80000300a00 */
[----:B------:R-:W3:Y:S04]  /*6850*/  LDL.LU.64 R170, [R1+0x178] ;  /* 0x0001780001aa7983 */ /* 0x000ee80000300a00 */
[----:B------:R-:W3:Y:S04]  /*6860*/  LDL.LU.64 R168, [R1+0x170] ;  /* 0x0001700001a87983 */ /* 0x000ee80000300a00 */
[----:B------:R-:W-:Y:S04]  /*6870*/  STL.64 [R1+0x80], R192 ;  /* 0x000080c001007387 */ /* 0x000fe80000100a00 */
[----:B------:R-:W-:Y:S04]  /*6880*/  STL.64 [R1+0x88], R194 ;  /* 0x000088c201007387 */ /* 0x000fe80000100a00 */
[----:B------:R-:W-:Y:S04]  /*6890*/  STL.64 [R1+0x90], R196 ;  /* 0x000090c401007387 */ /* 0x000fe80000100a00 */
[----:B------:R1:W-:Y:S01]  /*68a0*/  STL.64 [R1+0x98], R198 ;  /* 0x000098c601007387 */ /* 0x0003e20000100a00 */
[----:B------:R-:W-:-:S03]  /*68b0*/  WARPGROUP.DEPBAR.LE gsb0, 0x0 ;  /* 0x00008000000079c5 */ /* 0x000fc60000010000 */
[----:B-1----:R-:W4:Y:S04]  /*68c0*/  LDL.LU.64 R198, [R1+0x168] ;  /* 0x0001680001c67983 */ /* 0x002f280000300a00 */
[----:B------:R-:W4:Y:S04]  /*68d0*/  LDL.LU.64 R196, [R1+0x160] ;  /* 0x0001600001c47983 */ /* 0x000f280000300a00 */
[----:B------:R-:W4:Y:S04]  /*68e0*/  LDL.LU.64 R194, [R1+0x158] ;  /* 0x0001580001c27983 */ /* 0x000f280000300a00 */
[----:B------:R-:W4:Y:S04]  /*68f0*/  LDL.LU.64 R192, [R1+0x150] ;  /* 0x0001500001c07983 */ /* 0x000f280000300a00 */
[----:B------:R-:W-:Y:S04]  /*6900*/  STL.64 [R1+0x20], R216 ;  /* 0x000020d801007387 */ /* 0x000fe80000100a00 */
[----:B------:R-:W-:Y:S04]  /*6910*/  STL.64 [R1+0x28], R218 ;  /* 0x000028da01007387 */ /* 0x000fe80000100a00 */
[----:B------:R-:W-:Y:S04]  /*6920*/  STL.64 [R1+0x30], R220 ;  /* 0x000030dc01007387 */ /* 0x000fe80000100a00 */
[----:B------:R1:W-:Y:S04]  /*6930*/  STL.64 [R1+0x38], R222 ;  /* 0x000038de01007387 */ /* 0x0003e80000100a00 */
[----:B-1----:R-:W2:Y:S04]  /*6940*/  LDL.LU.64 R222, [R1+0x148] ;  /* 0x0001480001de7983 */ /* 0x002ea80000300a00 */
        /* <DEDUP_REMOVED lines=46> */
[----:B------:R-:W-:Y:S03]  /*6c30*/  IGMMA.64x16x32.S8.S8 R24, gdesc[UR40], R24, gsb0 ;  /* 0x00600000281879f1 */ /* 0x000fe60008041018 */
[----:B------:R-:W-:Y:S02]  /*6c40*/  WARPGROUP.DEPBAR.LE gsb0, 0x0 ;  /* 0x00008000000079c5 */ /* 0x000fe40000010000 */
[----:B0-----:R-:W-:Y:S05]  /*6c50*/  @!P0 BRA `(.L_x_27) ;  /* 0x0000000000048947 */ /* 0x001fea0003800000 */
[----:B------:R-:W-:Y:S01]  /*6c60*/  BPT.TRAP 0x1 ;  /* 0x000000040000795c */ /* 0x000fe20000300000 */
.L_x_27:
[----:B------:R-:W2:Y:S04]  /*6c70*/  LDL R4, [R1+0xf4] ;  /* 0x0000f40001047983 */ /* 0x000ea80000100800 */
[----:B------:R-:W3:Y:S01]  /*6c80*/  LDL R5, [R1+0xf8] ;  /* 0x0000f80001057983 */ /* 0x000ee20000100800 */
[----:B------:R-:W-:Y:S01]  /*6c90*/  UISETP.GT.U32.AND UP0, UPT, UR60, 0x1, UPT ;  /* 0x000000013c00788c */ /* 0x000fe2000bf04070 */
[----:B--2---:R-:W-:Y:S01]  /*6ca0*/  ISETP.NE.AND P1, PT, R4, RZ, PT ;  /* 0x000000ff0400720c */ /* 0x004fe20003f25270 */
[----:B------:R-:W-:-:S12]  /*6cb0*/  IMAD.U32 R4, RZ, RZ, UR38 ;  /* 0x00000026ff047e24 */ /* 0x000fd8000f8e00ff */
[----:B-----5:R-:W-:-:S04]  /*6cc0*/  @P1 IMAD R4, R4, 0x8, R0 ;  /* 0x0000000804041824 */ /* 0x020fc800078e0200 */
[----:B------:R-:W-:-:S05]  /*6cd0*/  @P1 VIADD R4, R4, 0x30 ;  /* 0x0000003004041836 */ /* 0x000fca0000000000 */
[----:B---3--:R-:W-:-:S04]  /*6ce0*/  @P1 PRMT R4, R5, 0x654, R4 ;  /* 0x0000065405041816 */ /* 0x008fc80000000004 */
[----:B------:R0:W-:Y:S01]  /*6cf0*/  @P1 SYNCS.ARRIVE.TRANS64.RED.A1T0 RZ, [R4+URZ], RZ ;  /* 0x000000ff04ff19a7 */ /* 0x0001e2000810043f */
[----:B------:R-:W-:-:S13]  /*6d00*/  PLOP3.LUT P1, PT, PT, PT, UP0, 0x80, 0x0 ;  /* 0x000000000000781c */ /* 0x000fda0003f2f008 */
[----:B0-----:R-:W-:Y:S05]  /*6d10*/  @P1 BRA `(.L_x_28) ;  /* 0x0000000000041947 */ /* 0x001fea0003800000 */
[----:B------:R-:W-:Y:S01]  /*6d20*/  BPT.TRAP 0x1 ;  /* 0x000000040000795c */ /* 0x000fe20000300000 */
.L_x_28:
[----:B------:R-:W-:Y:S01]  /*6d30*/  UIADD3 UR4, UR4, 0x1, URZ ;  /* 0x0000000104047890 */ /* 0x000fe2000fffe03f */
[C---:B------:R-:W-:Y:S01]  /*6d40*/  ISETP.GT.AND P1, PT, R3.reuse, 0x1, PT ;  /* 0x000000010300780c */ /* 0x040fe20003f24270 */
[----:B------:R-:W-:Y:S01]  /*6d50*/  UIADD3 UR38, UR38, 0x1, URZ ;  /* 0x0000000126267890 */ /* 0x000fe2000fffe03f */
[----:B------:R-:W-:Y:S01]  /*6d60*/  VIADD R3, R3, 0xffffffff ;  /* 0xffffffff03037836 */ /* 0x000fe20000000000 */
[----:B------:R-:W-:Y:S02]  /*6d70*/  UISETP.NE.AND UP0, UPT, UR4, 0x6, UPT ;  /* 0x000000060400788c */ /* 0x000fe4000bf05270 */
[----:B------:R-:W-:Y:S02]  /*6d80*/  UISETP.NE.AND UP1, UPT, UR38, 0x6, UPT ;  /* 0x000000062600788c */ /* 0x000fe4000bf25270 */
[----:B------:R-:W-:Y:S02]  /*6d90*/  USEL UR5, URZ, 0x1, UP0 ;  /* 0x000000013f057887 */ /* 0x000fe40008000000 */
[----:B------:R-:W-:-:S02]  /*6da0*/  USEL UR4, UR4, URZ, UP0 ;  /* 0x0000003f04047287 */ /* 0x000fc40008000000 */
[----:B------:R-:W-:Y:S02]  /*6db0*/  USEL UR38, UR38, URZ, UP1 ;  /* 0x0000003f26267287 */ /* 0x000fe40008800000 */
[----:B------:R-:W-:Y:S01]  /*6dc0*/  LOP3.LUT R2, R2, UR5, RZ, 0x3c, !PT ;  /* 0x0000000502027c12 */ /* 0x000fe2000f8e3cff */
[----:B------:R-:W-:Y:S09]  /*6dd0*/  @P1 BRA `(.L_x_29) ;  /* 0xffffffd000f01947 */ /* 0x000ff2000383ffff */
.L_x_22:
[----:B------:R0:W5:Y:S01]  /*6de0*/  LDL R5, [R1+0x124] ;  /* 0x0001240001057983 */ /* 0x0001620000100800 */
[----:B------:R-:W1:Y:S02]  /*6df0*/  LDC R2, c[0x0][0x28c] ;  /* 0x0000a300ff027b82 */ /* 0x000e640000000800 */
[----:B-1----:R-:W-:-:S13]  /*6e00*/  ISETP.GE.AND P1, PT, R2, 0x1, PT ;  /* 0x000000010200780c */ /* 0x002fda0003f26270 */
[----:B0-----:R-:W-:Y:S05]  /*6e10*/  @!P1 BRA `(.L_x_30) ;  /* 0x0000000000609947 */ /* 0x001fea0003800000 */
[----:B------:R-:W-:Y:S05]  /*6e20*/  @!P0 BRA `(.L_x_31) ;  /* 0x0000000000048947 */ /* 0x000fea0003800000 */
[----:B------:R-:W-:Y:S01]  /*6e30*/  BPT.TRAP 0x1 ;  /* 0x000000040000795c */ /* 0x000fe20000300000 */
.L_x_31:
[----:B------:R-:W2:Y:S01]  /*6e40*/  LDL R2, [R1+0xf4] ;  /* 0x0000f40001027983 */ /* 0x000ea20000100800 */
[----:B------:R-:W-:Y:S01]  /*6e50*/  BSSY B0, `(.L_x_32) ;  /* 0x0000010000007945 */ /* 0x000fe20003800000 */
[----:B--2---:R-:W-:-:S13]  /*6e60*/  ISETP.NE.AND P0, PT, R2, RZ, PT ;  /* 0x000000ff0200720c */ /* 0x004fda0003f05270 */
[----:B------:R-:W-:Y:S05]  /*6e70*/  @!P0 BRA `(.L_x_33) ;  /* 0x0000000000348947 */ /* 0x000fea0003800000 */
[----:B------:R-:W2:Y:S01]  /*6e80*/  LDL R3, [R1+0xf8] ;  /* 0x0000f80001037983 */ /* 0x000ea20000100800 */
[----:B-----5:R-:W-:-:S13]  /*6e90*/  R2UR UR4, R5 ;  /* 0x00000000050472ca */ /* 0x020fda00000e0000 */
[----:B------:R-:W-:-:S04]  /*6ea0*/  UISETP.LT.AND UP0, UPT, UR4, 0x1, UPT ;  /* 0x000000010400788c */ /* 0x000fc8000bf01270 */
[----:B------:R-:W-:-:S04]  /*6eb0*/  USEL UR6, UR4, 0x1, UP0 ;  /* 0x0000000104067887 */ /* 0x000fc80008000000 */
[----:B------:R-:W-:-:S04]  /*6ec0*/  UIADD3 UR6, UR61, UR4, -UR6 ;  /* 0x000000043d067290 */ /* 0x000fc8000fffe806 */
[----:B------:R-:W-:-:S04]  /*6ed0*/  UIMAD.WIDE.U32 UR4, UR6, -0x55555555, URZ ;  /* 0xaaaaaaab060478a5 */ /* 0x000fc8000f8e003f */
[----:B------:R-:W-:-:S04]  /*6ee0*/  USHF.R.U32.HI UR4, URZ, 0x2, UR5 ;  /* 0x000000023f047899 */ /* 0x000fc80008011605 */
[----:B------:R-:W-:-:S06]  /*6ef0*/  UIMAD UR6, UR4, -0x6, UR6 ;  /* 0xfffffffa040678a4 */ /* 0x000fcc000f8e0206 */
[----:B------:R-:W-:-:S04]  /*6f00*/  IMAD.U32 R2, RZ, RZ, UR6 ;  /* 0x00000006ff027e24 */ /* 0x000fc8000f8e00ff */
[----:B------:R-:W-:-:S04]  /*6f10*/  IMAD R0, R2, 0x8, R0 ;  /* 0x0000000802007824 */ /* 0x000fc800078e0200 */
[----:B------:R-:W-:-:S05]  /*6f20*/  VIADD R0, R0, 0x30 ;  /* 0x0000003000007836 */ /* 0x000fca0000000000 */
[----:B--2---:R-:W-:-:S04]  /*6f30*/  PRMT R0, R3, 0x654, R0 ;  /* 0x0000065403007816 */ /* 0x004fc80000000000 */
[----:B------:R0:W-:Y:S03]  /*6f40*/  SYNCS.ARRIVE.TRANS64.RED.A1T0 RZ, [R0+URZ], RZ ;  /* 0x000000ff00ff79a7 */ /* 0x0001e6000810043f */
.L_x_33:
[----:B------:R-:W-:Y:S05]  /*6f50*/  BSYNC B0 ;  /* 0x0000000000007941 */ /* 0x000fea0003800000 */
.L_x_32:
[----:B------:R-:W-:-:S06]  /*6f60*/  UISETP.GT.U32.AND UP0, UPT, UR60, 0x1, UPT ;  /* 0x000000013c00788c */ /* 0x000fcc000bf04070 */
[----:B------:R-:W-:-:S13]  /*6f70*/  PLOP3.LUT P0, PT, PT, PT, UP0, 0x80, 0x0 ;  /* 0x000000000000781c */ /* 0x000fda0003f0f008 */
[----:B------:R-:W-:Y:S05]  /*6f80*/  @P0 BRA `(.L_x_30) ;  /* 0x0000000000040947 */ /* 0x000fea0003800000 */
[----:B------:R-:W-:Y:S01]  /*6f90*/  BPT.TRAP 0x1 ;  /* 0x000000040000795c */ /* 0x000fe20000300000 */
.L_x_30:
[----:B------:R-:W2:Y:S01]  /*6fa0*/  LDL.LU R2, [R1+0xf0] ;  /* 0x0000f00001027983 */ /* 0x000ea20000300800 */
[----:B------:R-:W1:Y:S01]  /*6fb0*/  S2R R8, SR_TID.X ;  /* 0x0000000000087919 */ /* 0x000e620000002100 */
[----:B-----5:R-:W-:Y:S01]  /*6fc0*/  R2UR UR5, R5 ;  /* 0x00000000050572ca */ /* 0x020fe200000e0000 */
[----:B------:R-:W-:Y:S01]  /*6fd0*/  ULDC.64 UR8, c[0x0][0x5d0] ;  /* 0x0001740000087ab9 */ /* 0x000fe20000000a00 */
[----:B0-----:R-:W3:Y:S04]  /*6fe0*/  LDL.LU R0, [R1+0x100] ;  /* 0x0001000001007983 */ /* 0x001ee80000300800 */
[----:B------:R-:W4:Y:S04]  /*6ff0*/  LDL.LU R6, [R1+0x120] ;  /* 0x0001200001067983 */ /* 0x000f280000300800 */
[----:B------:R-:W4:Y:S03]  /*7000*/  LDL R4, [R1+0x11c] ;  /* 0x00011c0001047983 */ /* 0x000f260000100800 */
[----:B------:R-:W-:-:S02]  /*7010*/  UIADD3 UR61, UR5, UR61, URZ ;  /* 0x0000003d053d7290 */ /* 0x000fc4000fffe03f */
[----:B------:R-:W-:Y:S02]  /*7020*/  UISETP.GE.U32.AND UP2, UPT, UR5, 0x6, UPT ;  /* 0x000000060500788c */ /* 0x000fe4000bf46070 */
[----:B------:R-:W-:-:S04]  /*7030*/  UISETP.GT.U32.AND UP1, UPT, UR61, 0x5, UPT ;  /* 0x000000053d00788c */ /* 0x000fc8000bf24070 */
[----:B------:R-:W-:Y:S01]  /*7040*/  UISETP.LT.U32.AND UP1, UPT, UR5, 0x6, UP1 ;  /* 0x000000060500788c */ /* 0x000fe20008f21070 */
[C---:B-1----:R-:W-:Y:S01]  /*7050*/  LOP3.LUT R3, R8.reuse, 0x60, RZ, 0xc0, !PT ;  /* 0x0000006008037812 */ /* 0x042fe200078ec0ff */
[----:B------:R-:W-:-:S03]  /*7060*/  IMAD.SHL.U32 R11, R8, 0x2, RZ ;  /* 0x00000002080b7824 */ /* 0x000fc600078e00ff */
[----:B------:R-:W-:Y:S02]  /*7070*/  SHF.R.U32.HI R3, RZ, 0x1, R3 ;  /* 0x00000001ff037819 */ /* 0x000fe40000011603 */
[----:B--2---:R-:W-:Y:S02]  /*7080*/  R2UR UR4, R2 ;  /* 0x00000000020472ca */ /* 0x004fe400000e0000 */
[----:B------:R-:W-:-:S04]  /*7090*/  SHF.R.U32.HI R2, RZ, 0x7, R8 ;  /* 0x00000007ff027819 */ /* 0x000fc80000011608 */
[----:B------:R-:W-:Y:S02]  /*70a0*/  LOP3.LUT R2, R2, 0x1, RZ, 0xc0, !PT ;  /* 0x0000000102027812 */ /* 0x000fe400078ec0ff */
[----:B---3--:R-:W-:Y:S02]  /*70b0*/  R2UR UR7, R0 ;  /* 0x00000000000772ca */ /* 0x008fe400000e0000 */
[----:B------:R-:W-:Y:S01]  /*70c0*/  SHF.R.U32.HI R0, RZ, 0x2, R8 ;  /* 0x00000002ff007819 */ /* 0x000fe20000011608 */
[----:B------:R-:W-:Y:S01]  /*70d0*/  IMAD.SHL.U32 R5, R2, 0x40, RZ ;  /* 0x0000004002057824 */ /* 0x000fe200078e00ff */
[----:B----4-:R-:W-:Y:S01]  /*70e0*/  R2UR UR13, R6 ;  /* 0x00000000060d72ca */ /* 0x010fe200000e0000 */
[----:B------:R-:W-:Y:S01]  /*70f0*/  UIMAD UR6, UR4, 0xb0, URZ ;  /* 0x000000b0040678a4 */ /* 0x000fe2000f8e023f */
[----:B------:R-:W-:Y:S01]  /*7100*/  LOP3.LUT R0, R0, 0x7, RZ, 0xc0, !PT ;  /* 0x0000000700007812 */ /* 0x000fe200078ec0ff */
[----:B------:R-:W-:Y:S01]  /*7110*/  IMAD.U32 R6, RZ, RZ, UR8 ;  /* 0x00000008ff067e24 */ /* 0x000fe2000f8e00ff */
[----:B------:R-:W-:-:S02]  /*7120*/  R2UR UR14, R4 ;  /* 0x00000000040e72ca */ /* 0x000fc400000e0000 */
[--C-:B------:R-:W-:Y:S01]  /*7130*/  LOP3.LUT R5, R5, 0x40, R0.reuse, 0xe2, !PT ;  /* 0x0000004005057812 */ /* 0x100fe200078ee200 */
[----:B------:R-:W-:Y:S01]  /*7140*/  IMAD.U32 R10, RZ, RZ, UR6 ;  /* 0x00000006ff0a7e24 */ /* 0x000fe2000f8e00ff */
[----:B------:R-:W-:Y:S01]  /*7150*/  IADD3 R0, RZ, -R3, -R0 ;  /* 0x80000003ff007210 */ /* 0x000fe20007ffe800 */
[----:B------:R-:W-:Y:S02]  /*7160*/  UIMAD.WIDE UR10, UR7, 0x180, URZ ;  /* 0x00000180070a78a5 */ /* 0x000fe4000f8e023f */
[----:B------:R-:W-:Y:S01]  /*7170*/  UIMAD UR7, UR7, 0x180, URZ ;  /* 0x00000180070778a4 */ /* 0x000fe2000f8e023f */
[----:B------:R-:W-:Y:S01]  /*7180*/  LOP3.LUT R10, R10, 0x6, R11, 0xf8, !PT ;  /* 0x000000060a0a7812 */ /* 0x000fe200078ef80b */
[----:B------:R-:W-:Y:S02]  /*7190*/  IMAD R0, R2, -0x40, R0 ;  /* 0xffffffc002007824 */ /* 0x000fe400078e0200 */
[----:B------:R-:W-:Y:S01]  /*71a0*/  LOP3.LUT R5, R5, UR10, R3, 0xfe, !PT ;  /* 0x0000000a05057c12 */ /* 0x000fe2000f8efe03 */
[----:B------:R-:W-:Y:S01]  /*71b0*/  IMAD.MOV.U32 R3, RZ, RZ, -0x2 ;  /* 0xfffffffeff037424 */ /* 0x000fe200078e00ff */
[----:B------:R-:W-:Y:S01]  /*71c0*/  USHF.R.S32.HI UR12, URZ, 0x1f, UR14 ;  /* 0x0000001f3f0c7899 */ /* 0x000fe2000801140e */
[----:B------:R-:W-:-:S03]  /*71d0*/  SHF.R.S32.HI R11, RZ, 0x1f, R10 ;  /* 0x0000001fff0b7819 */ /* 0x000fc6000001140a */
[----:B------:R-:W-:Y:S01]  /*71e0*/  UIMAD UR4, UR12, UR8, URZ ;  /* 0x000000080c0472a4 */ /* 0x000fe2000f8e023f */
[----:B------:R-:W-:Y:S02]  /*71f0*/  IMAD.WIDE.U32 R6, R6, UR14, R10 ;  /* 0x0000000e06067c25 */ /* 0x000fe4000f8e000a */
[----:B------:R-:W-:Y:S01]  /*7200*/  ULDC UR8, c[0x0][0x284] ;  /* 0x0000a10000087ab9 */ /* 0x000fe20000000800 */
[----:B------:R-:W-:Y:S01]  /*7210*/  UIMAD UR4, UR14, UR9, UR4 ;  /* 0x000000090e0472a4 */ /* 0x000fe2000f8e0204 */
[----:B------:R-:W-:-:S05]  /*7220*/  IMAD.U32 R2, RZ, RZ, UR8 ;  /* 0x00000008ff027e24 */ /* 0x000fca000f8e00ff */
[----:B------:R-:W-:Y:S01]  /*7230*/  VIADD R7, R7, UR4 ;  /* 0x0000000407077c36 */ /* 0x000fe20008000000 */
[----:B------:R-:W-:Y:S01]  /*7240*/  IADD3 R234, R2, -UR7, R0 ;  /* 0x8000000702ea7c10 */ /* 0x000fe2000fffe000 */
[----:B------:R-:W-:Y:S01]  /*7250*/  ULDC UR4, c[0x0][0x288] ;  /* 0x0000a20000047ab9 */ /* 0x000fe20000000800 */
[----:B------:R-:W-:Y:S01]  /*7260*/  LOP3.LUT R0, R8, 0x3, RZ, 0xc0, !PT ;  /* 0x0000000308007812 */ /* 0x000fe200078ec0ff */
[----:B------:R-:W-:Y:S02]  /*7270*/  UISETP.GE.AND UP0, UPT, UR6, UR4, UPT ;  /* 0x000000040600728c */ /* 0x000fe4000bf06270 */
[----:B------:R0:W-:Y:S02]  /*7280*/  STL [R1+0xf0], R234 ;  /* 0x0000f0ea01007387 */ /* 0x0001e40000100800 */
[----:B------:R-:W-:Y:S01]  /*7290*/  IMAD R0, R0, R3, UR4 ;  /* 0x0000000400007e24 */ /* 0x000fe2000f8e0203 */
[----:B------:R-:W-:Y:S02]  /*72a0*/  UISETP.GE.OR UP0, UPT, UR7, UR8, UP0 ;  /* 0x000000080700728c */ /* 0x000fe40008706670 */
[----:B------:R-:W-:Y:S01]  /*72b0*/  UIMAD.WIDE.U32 UR4, UR61, -0x55555555, URZ ;  /* 0xaaaaaaab3d0478a5 */ /* 0x000fe2000f8e003f */
[----:B------:R-:W-:Y:S01]  /*72c0*/  VIADD R0, R0, -UR6 ;  /* 0x8000000600007c36 */ /* 0x000fe20008000000 */
[----:B------:R-:W-:-:S02]  /*72d0*/  USEL UR7, URZ, 0x1, !UP1 ;  /* 0x000000013f077887 */ /* 0x000fc4000c800000 */
[----:B------:R-:W-:Y:S01]  /*72e0*/  USHF.R.U32.HI UR4, URZ, 0x2, UR5 ;  /* 0x000000023f047899 */ /* 0x000fe20008011605 */
[----:B------:R-:W-:Y:S01]  /*72f0*/  PLOP3.LUT P0, PT, PT, PT, UP0, 0x80, 0x0 ;  /* 0x000000000000781c */ /* 0x000fe20003f0f008 */
[----:B------:R-:W-:Y:S02]  /*7300*/  ULOP3.LUT UR13, UR13, UR7, URZ, 0x3c, !UPT ;  /* 0x000000070d0d7292 */ /* 0x000fe4000f8e3c3f */
[----:B------:R-:W-:Y:S02]  /*7310*/  UIMAD UR61, UR4, -0x6, UR61 ;  /* 0xfffffffa043d78a4 */ /* 0x000fe4000f8e023d */
[----:B------:R-:W-:Y:S01]  /*7320*/  @UP2 ULOP3.LUT UR13, UR13, 0x1, UR4, 0x78, !UPT ;  /* 0x000000010d0d2892 */ /* 0x000fe2000f8e7804 */
[----:B------:R-:W-:-:S05]  /*7330*/  UMOV UR7, 0xffffffff ;  /* 0xffffffff00077882 */ /* 0x000fca0000000000 */
[----:B------:R-:W-:-:S05]  /*7340*/  IMAD.U32 R2, RZ, RZ, UR13 ;  /* 0x0000000dff027e24 */ /* 0x000fca000f8e00ff */
[----:B------:R0:W-:Y:S01]  /*7350*/  STL [R1+0x120], R2 ;  /* 0x0001200201007387 */ /* 0x0001e20000100800 */
[----:B------:R-:W-:Y:S05]  /*7360*/  @P0 BRA `(.L_x_34) ;  /* 0x000000e400040947 */ /* 0x000fea0003800000 */
[----:B0-----:R-:W0:Y:S01]  /*7370*/  LDC.64 R2, c[0x0][0x5c8] ;  /* 0x00017200ff027b82 */ /* 0x001e220000000a00 */
[----:B------:R-:W-:Y:S01]  /*7380*/  ISETP.NE.AND P0, PT, R18, RZ, PT ;  /* 0x000000ff1200720c */ /* 0x000fe20003f05270 */
[----:B------:R-:W-:Y:S01]  /*7390*/  BSSY B0, `(.L_x_34) ;  /* 0x0000e3e000007945 */ /* 0x000fe20003800000 */
[----:B0-----:R-:W-:Y:S02]  /*73a0*/  IMAD R14, R2, UR11, RZ ;  /* 0x0000000b020e7c24 */ /* 0x001fe4000f8e02ff */
[----:B------:R-:W-:-:S04]  /*73b0*/  IMAD.WIDE.U32 R12, R5, R2, R6 ;  /* 0x00000002050c7225 */ /* 0x000fc800078e0006 */
[----:B------:R-:W-:-:S04]  /*73c0*/  IMAD R14, R5, R3, R14 ;  /* 0x00000003050e7224 */ /* 0x000fc800078e020e */
[----:B------:R-:W-:Y:S01]  /*73d0*/  IMAD.IADD R14, R13, 0x1, R14 ;  /* 0x000000010d0e7824 */ /* 0x000fe200078e020e */
[----:B------:R-:W-:Y:S06]  /*73e0*/  @!P0 BRA `(.L_x_35) ;  /* 0x0000009800688947 */ /* 0x000fec0003800000 */
[----:B------:R-:W0:Y:S01]  /*73f0*/  LDC.64 R6, c[0x0][0x5b0] ;  /* 0x00016c00ff067b82 */ /* 0x000e220000000a00 */
[----:B------:R-:W-:Y:S01]  /*7400*/  R2UR UR5, R4 ;  /* 0x00000000040572ca */ /* 0x000fe200000e0000 */
[----:B------:R-:W-:Y:S01]  /*7410*/  ULDC.64 UR8, c[0x0][0x5b8] ;  /* 0x00016e0000087ab9 */ /* 0x000fe20000000a00 */
[----:B------:R-:W-:Y:S01]  /*7420*/  ISETP.GE.AND P0, PT, R234, 0x1, PT ;  /* 0x00000001ea00780c */ /* 0x000fe20003f06270 */
[----:B------:R-:W-:Y:S02]  /*7430*/  UIMAD UR4, UR12, UR8, URZ ;  /* 0x000000080c0472a4 */ /* 0x000fe4000f8e023f */
[----:B------:R-:W-:Y:S01]  /*7440*/  IMAD.U32 R2, RZ, RZ, UR8 ;  /* 0x00000008ff027e24 */ /* 0x000fe2000f8e00ff */
[----:B------:R-:W-:Y:S01]  /*7450*/  BSSY B1, `(.L_x_36) ;  /* 0x000000e000017945 */ /* 0x000fe20003800000 */
[----:B------:R-:W-:Y:S01]  /*7460*/  ISETP.LT.OR P2, PT, R0, 0x1, !P0 ;  /* 0x000000010000780c */ /* 0x000fe20004741670 */
[----:B------:R-:W1:Y:S05]  /*7470*/  LDC.64 R8, c[0x0][0x5a8] ;  /* 0x00016a00ff087b82 */ /* 0x000e6a0000000a00 */
[----:B------:R-:W-:-:S02]  /*7480*/  UIMAD UR4, UR5, UR9, UR4 ;  /* 0x00000009050472a4 */ /* 0x000fc4000f8e0204 */
[----:B------:R-:W-:-:S04]  /*7490*/  IMAD.WIDE.U32 R10, R2, UR5, R10 ;  /* 0x00000005020a7c25 */ /* 0x000fc8000f8e000a */
[----:B------:R-:W-:Y:S02]  /*74a0*/  IMAD.MOV.U32 R20, RZ, RZ, R10 ;  /* 0x000000ffff147224 */ /* 0x000fe400078e000a */
[----:B------:R-:W-:Y:S02]  /*74b0*/  VIADD R21, R11, UR4 ;  /* 0x000000040b157c36 */ /* 0x000fe40008000000 */
[----:B0-----:R-:W-:Y:S02]  /*74c0*/  IMAD R15, R6, UR11, RZ ;  /* 0x0000000b060f7c24 */ /* 0x001fe4000f8e02ff */
[----:B------:R-:W-:-:S04]  /*74d0*/  IMAD.WIDE.U32 R2, R5, R6, R20 ;  /* 0x0000000605027225 */ /* 0x000fc800078e0014 */
[----:B------:R-:W-:Y:S01]  /*74e0*/  IMAD R15, R5, R7, R15 ;  /* 0x00000007050f7224 */ /* 0x000fe200078e020f */
[----:B-1----:R-:W-:-:S04]  /*74f0*/  IADD3 R236, P1, R2, R8, RZ ;  /* 0x0000000802ec7210 */ /* 0x002fc80007f3e0ff */
[----:B------:R-:W-:Y:S01]  /*7500*/  IADD3.X R237, R9, R3, R15, P1, !PT ;  /* 0x0000000309ed7210 */ /* 0x000fe20000ffe40f */
[----:B------:R-:W-:Y:S08]  /*7510*/  @P2 BRA `(.L_x_37) ;  /* 0x0000000000042947 */ /* 0x000ff00003800000 */
[----:B------:R0:W5:Y:S02]  /*7520*/  LDG.E.U8 R16, desc[UR36][R236.64] ;  /* 0x00000024ec107981 */ /* 0x000164000c1e1100 */
.L_x_37:
[----:B------:R-:W-:Y:S05]  /*7530*/  BSYNC B1 ;  /* 0x0000000000017941 */ /* 0x000fea0003800000 */
.L_x_36:
[----:B------:R-:W2:Y:S01]  /*7540*/  LDL.LU R235, [R1+0xc0] ;  /* 0x0000c00001eb7983 */ /* 0x000ea20000300800 */
[----:B-----5:R-:W-:Y:S01]  /*7550*/  LOP3.LUT R2, R16, 0xffff, RZ, 0xc0, !PT ;  /* 0x0000ffff10027812 */ /* 0x020fe200078ec0ff */
[----:B------:R-:W-:Y:S01]  /*7560*/  ULDC.64 UR4, c[0x0][0x5c0] ;  /* 0x0001700000047ab9 */ /* 0x000fe20000000a00 */
[----:B------:R-:W-:Y:S01]  /*7570*/  ISETP.LT.OR P3, PT, R0, 0x2, !P0 ;  /* 0x000000020000780c */ /* 0x000fe20004761670 */
[----:B------:R-:W-:Y:S01]  /*7580*/  BSSY B1, `(.L_x_38) ;  /* 0x000000c000017945 */ /* 0x000fe20003800000 */
[----:B------:R-:W-:-:S05]  /*7590*/  PRMT R2, R2, 0x8880, RZ ;  /* 0x0000888002027816 */ /* 0x000fca00000000ff */
[----:B------:R-:W-:Y:S01]  /*75a0*/  IMAD.MOV.U32 R4, RZ, RZ, R2 ;  /* 0x000000ffff047224 */ /* 0x000fe200078e0002 */
[----:B------:R-:W-:-:S03]  /*75b0*/  IADD3 R2, P1, R12, UR4, RZ ;  /* 0x000000040c027c10 */ /* 0x000fc6000ff3e0ff */
[----:B------:R-:W-:Y:S01]  /*75c0*/  IMAD R4, R4, R18, RZ ;  /* 0x0000001204047224 */ /* 0x000fe200078e02ff */
[----:B------:R-:W-:-:S03]  /*75d0*/  IADD3.X R3, R14, UR5, RZ, P1, !PT ;  /* 0x000000050e037c10 */ /* 0x000fc60008ffe4ff */
[----:B--2---:R-:W-:-:S05]  /*75e0*/  @!P2 IMAD R12, R235, R17, R4 ;  /* 0x00000011eb0ca224 */ /* 0x004fca00078e0204 */
[----:B------:R1:W-:Y:S01]  /*75f0*/  @!P2 STG.E.U8 desc[UR36][R2.64], R12 ;  /* 0x0000000c0200a986 */ /* 0x0003e2000c101124 */
[----:B------:R-:W-:Y:S05]  /*7600*/  @P3 BRA `(.L_x_39) ;  /* 0x00000000000c3947 */ /* 0x000fea0003800000 */
[----:B------:R-:W2:Y:S02]  /*7610*/  LDG.E.U8 R16, desc[UR36][R236.64+0x1] ;  /* 0x00000124ec107981 */ /* 0x000ea4000c1e1100 */
[----:B--2---:R-:W-:-:S05]  /*7620*/  PRMT R4, R16, 0x8880, RZ ;  /* 0x0000888010047816 */ /* 0x004fca00000000ff */
[----:B------:R-:W-:-:S07]  /*7630*/  IMAD R4, R4, R18, RZ ;  /* 0x0000001204047224 */ /* 0x000fce00078e02ff */
.L_x_39:
[----:B------:R-:W-:Y:S05]  /*7640*/  BSYNC B1 ;  /* 0x0000000000017941 */ /* 0x000fea0003800000 */
.L_x_38:
[----:B-1----:R-:W2:Y:S01]  /*7650*/  LDL.LU R12, [R1+0xc4] ;  /* 0x0000c400010c7983 */ /* 0x002ea20000300800 */
[----:B------:R-:W-:Y:S01]  /*7660*/  ISETP.GE.AND P5, PT, R234, 0x9, PT ;  /* 0x00000009ea00780c */ /* 0x000fe20003fa6270 */
[C---:B------:R-:W-:Y:S01]  /*7670*/  IMAD.SHL.U32 R234, R6.reuse, 0x8, RZ ;  /* 0x0000000806ea7824 */ /* 0x040fe200078e00ff */
[----:B------:R-:W-:Y:S01]  /*7680*/  SHF.L.U64.HI R235, R6, 0x3, R7 ;  /* 0x0000000306eb7819 */ /* 0x000fe20000010207 */
[----:B------:R-:W-:Y:S01]  /*7690*/  BSSY B1, `(.L_x_40) ;  /* 0x000000f000017945 */ /* 0x000fe20003800000 */
[C---:B------:R-:W-:Y:S02]  /*76a0*/  ISETP.LT.OR P6, PT, R0.reuse, 0x1, !P5 ;  /* 0x000000010000780c */ /* 0x040fe40006fc1670 */
[----:B------:R-:W-:Y:S01]  /*76b0*/  ISETP.LT.OR P1, PT, R0, 0x2, !P5 ;  /* 0x000000020000780c */ /* 0x000fe20006f21670 */
[----:B------:R1:W-:Y:S02]  /*76c0*/  STL.64 [R1+0xc0], R234 ;  /* 0x0000c0ea01007387 */ /* 0x0003e40000100a00 */
[----:B-1----:R-:W-:-:S04]  /*76d0*/  IMAD.WIDE.U32 R234, R5, R6, R234 ;  /* 0x0000000605ea7225 */ /* 0x002fc800078e00ea */
[----:B------:R-:W-:Y:S02]  /*76e0*/  IMAD.IADD R15, R15, 0x1, R235 ;  /* 0x000000010f0f7824 */ /* 0x000fe400078e02eb */
[----:B--2---:R-:W-:-:S05]  /*76f0*/  @!P3 IMAD R12, R12, R17, R4 ;  /* 0x000000110c0cb224 */ /* 0x004fca00078e0204 */
[----:B------:R1:W-:Y:S01]  /*7700*/  @!P3 STG.E.U8 desc[UR36][R2.64+0x1], R12 ;  /* 0x0000010c0200b986 */ /* 0x0003e2000c101124 */
[----:B------:R-:W-:-:S04]  /*7710*/  IADD3 R234, P2, P3, R10, R8, R234 ;  /* 0x000000080aea7210 */ /* 0x000fc80007b5e0ea */
[----:B------:R-:W-:Y:S02]  /*7720*/  IADD3.X R235, R21, R9, R15, P2, P3 ;  /* 0x0000000915eb7210 */ /* 0x000fe400017e640f */
[----:B-1----:R-:W-:Y:S01]  /*7730*/  @!P6 IADD3 R12, P4, R2, R23, RZ ;  /* 0x00000017020ce210 */ /* 0x002fe20007f9e0ff */
[----:B------:R-:W-:-:S12]  /*7740*/  @P6 BRA `(.L_x_41) ;  /* 0x00000000000c6947 */ /* 0x000fd80003800000 */
[----:B------:R-:W2:Y:S02]  /*7750*/  LDG.E.U8 R16, desc[UR36][R234.64] ;  /* 0x00000024ea107981 */ /* 0x000ea4000c1e1100 */
[----:B--2---:R-:W-:-:S05]  /*7760*/  PRMT R4, R16, 0x8880, RZ ;  /* 0x0000888010047816 */ /* 0x004fca00000000ff */
[----:B------:R-:W-:-:S07]  /*7770*/  IMAD R4, R4, R18, RZ ;  /* 0x0000001204047224 */ /* 0x000fce00078e02ff */
.L_x_41:
[----:B------:R-:W-:Y:S05]  /*7780*/  BSYNC B1 ;  /* 0x0000000000017941 */ /* 0x000fea0003800000 */
.L_x_40:
[----:B------:R-:W2:Y:S01]  /*7790*/  LDL.LU R14, [R1+0xc8] ;  /* 0x0000c800010e7983 */ /* 0x000ea20000300800 */
[----:B------:R-:W-:Y:S01]  /*77a0*/  @!P6 IMAD.X R13, R3, 0x1, R19, P4 ;  /* 0x00000001030de824 */ /* 0x000fe200020e0613 */
[----:B------:R-:W-:Y:S01]  /*77b0*/  BSSY B1, `(.L_x_42) ;  /* 0x000000b000017945 */ /* 0x000fe20003800000 */
[C---:B------:R-:W-:Y:S02]  /*77c0*/  ISETP.LT.OR P3, PT, R0.reuse, 0x9, !P0 ;  /* 0x000000090000780c */ /* 0x040fe40004761670 */
[C---:B------:R-:W-:Y:S02]  /*77d0*/  ISETP.LT.OR P4, PT, R0.reuse, 0xa, !P0 ;  /* 0x0000000a0000780c */ /* 0x040fe40004781670 */
[----:B------:R-:W-:Y:S01]  /*77e0*/  ISETP.LT.OR P2, PT, R0, 0x9, !P5 ;  /* 0x000000090000780c */ /* 0x000fe20006f41670 */
[----:B--2---:R-:W-:-:S05]  /*77f0*/  @!P6 IMAD R14, R14, R17, R4 ;  /* 0x000000110e0ee224 */ /* 0x004fca00078e0204 */
[----:B------:R1:W-:Y:S02]  /*7800*/  @!P6 STG.E.U8 desc[UR36][R12.64], R14 ;  /* 0x0000000e0c00e986 */ /* 0x0003e4000c101124 */
[----:B-1----:R-:W-:Y:S01]  /*7810*/  @!P1 IADD3 R12, P6, R2, R23, RZ ;  /* 0x00000017020c9210 */ /* 0x002fe20007fde0ff */
[----:B------:R-:W-:-:S12]  /*7820*/  @P1 BRA `(.L_x_43) ;  /* 0x00000000000c1947 */ /* 0x000fd80003800000 */
[----:B------:R-:W2:Y:S02]  /*7830*/  LDG.E.U8 R16, desc[UR36][R234.64+0x1] ;  /* 0x00000124ea107981 */ /* 0x000ea4000c1e1100 */
[----:B--2---:R-:W-:-:S05]  /*7840*/  PRMT R4, R16, 0x8880, RZ ;  /* 0x0000888010047816 */ /* 0x004fca00000000ff */
[----:B------:R-:W-:-:S07]  /*7850*/  IMAD R4, R4, R18, RZ ;  /* 0x0000001204047224 */ /* 0x000fce00078e02ff */
.L_x_43:
[----:B------:R-:W-:Y:S05]  /*7860*/  BSYNC B1 ;  /* 0x0000000000017941 */ /* 0x000fea0003800000 */
.L_x_42:
[----:B------:R-:W2:Y:S01]  /*7870*/  LDL.LU R14, [R1+0xcc] ;  /* 0x0000cc00010e7983 */ /* 0x000ea20000300800 */
[----:B------:R-:W-:Y:S01]  /*7880*/  @!P1 IMAD.X R13, R3, 0x1, R19, P6 ;  /* 0x00000001030d9824 */ /* 0x000fe200030e0613 */
[----:B------:R-:W-:Y:S01]  /*7890*/  BSSY B1, `(.L_x_44) ;  /* 0x0000007000017945 */ /* 0x000fe20003800000 */
[----:B--2---:R-:W-:-:S05]  /*78a0*/  @!P1 IMAD R14, R14, R17, R4 ;  /* 0x000000110e0e9224 */ /* 0x004fca00078e0204 */
[----:B------:R1:W-:Y:S01]  /*78b0*/  @!P1 STG.E.U8 desc[UR36][R12.64+0x1], R14 ;  /* 0x0000010e0c009986 */ /* 0x0003e2000c101124 */
[----:B------:R-:W-:Y:S05]  /*78c0*/  @P3 BRA `(.L_x_45) ;  /* 0x00000000000c3947 */ /* 0x000fea0003800000 */
[----:B------:R-:W2:Y:S02]  /*78d0*/  LDG.E.U8 R16, desc[UR36][R236.64+0x8] ;  /* 0x00000824ec107981 */ /* 0x000ea4000c1e1100 */
[----:B--2---:R-:W-:-:S05]  /*78e0*/  PRMT R4, R16, 0x8880, RZ ;  /* 0x0000888010047816 */ /* 0x004fca00000000ff */
[----:B------:R-:W-:-:S07]  /*78f0*/  IMAD R4, R4, R18, RZ ;  /* 0x0000001204047224 */ /* 0x000fce00078e02ff */
.L_x_45:
[----:B------:R-:W-:Y:S05]  /*7900*/  BSYNC B1 ;  /* 0x0000000000017941 */ /* 0x000fea0003800000 */
.L_x_44:
[----:B-1----:R-:W2:Y:S01]  /*7910*/  LDL.LU R12, [R1+0xd0] ;  /* 0x0000d000010c7983 */ /* 0x002ea20000300800 */
[----:B------:R-:W-:Y:S01]  /*7920*/  BSSY B1, `(.L_x_46) ;  /* 0x0000007000017945 */ /* 0x000fe20003800000 */
[----:B--2---:R-:W-:-:S05]  /*7930*/  @!P3 IMAD R12, R12, R17, R4 ;  /* 0x000000110c0cb224 */ /* 0x004fca00078e0204 */
[----:B------:R1:W-:Y:S01]  /*7940*/  @!P3 STG.E.U8 desc[UR36][R2.64+0x8], R12 ;  /* 0x0000080c0200b986 */ /* 0x0003e2000c101124 */
[----:B------:R-:W-:Y:S05]  /*7950*/  @P4 BRA `(.L_x_47) ;  /* 0x00000000000c4947 */ /* 0x000fea0003800000 */
[----:B------:R-:W2:Y:S02]  /*7960*/  LDG.E.U8 R16, desc[UR36][R236.64+0x9] ;  /* 0x00000924ec107981 */ /* 0x000ea4000c1e1100 */
[----:B--2---:R-:W-:-:S05]  /*7970*/  PRMT R4, R16, 0x8880, RZ ;  /* 0x0000888010047816 */ /* 0x004fca00000000ff */
[----:B------:R-:W-:-:S07]  /*7980*/  IMAD R4, R4, R18, RZ ;  /* 0x0000001204047224 */ /* 0x000fce00078e02ff */
.L_x_47:
[----:B------:R-:W-:Y:S05]  /*7990*/  BSYNC B1 ;  /* 0x0000000000017941 */ /* 0x000fea0003800000 */
.L_x_46:
[----:B-1----:R-:W2:Y:S01]  /*79a0*/  LDL.LU R12, [R1+0xd4] ;  /* 0x0000d400010c7983 */ /* 0x002ea20000300800 */
[----:B------:R-:W-:Y:S01]  /*79b0*/  BSSY B1, `(.L_x_48) ;  /* 0x0000009000017945 */ /* 0x000fe20003800000 */
        /* <DEDUP_REMOVED lines=8> */
.L_x_49:
[----:B------:R-:W-:Y:S05]  /*7a40*/  BSYNC B1 ;  /* 0x0000000000017941 */ /* 0x000fea0003800000 */
.L_x_48:
[----:B------:R-:W2:Y:S01]  /*7a50*/  LDL.LU R14, [R1+0xd8] ;  /* 0x0000d800010e7983 */ /* 0x000ea20000300800 */
[----:B------:R-:W-:Y:S01]  /*7a60*/  @!P2 IMAD.X R13, R3, 0x1, R19, P3 ;  /* 0x00000001030da824 */ /* 0x000fe200018e0613 */
[----:B------:R-:W-:Y:S01]  /*7a70*/  BSSY B1, `(.L_x_50) ;  /* 0x0000008000017945 */ /* 0x000fe20003800000 */
[----:B--2---:R-:W-:-:S05]  /*7a80*/  @!P2 IMAD R14, R14, R17, R4 ;  /* 0x000000110e0ea224 */ /* 0x004fca00078e0204 */
[----:B------:R1:W-:Y:S02]  /*7a90*/  @!P2 STG.E.U8 desc[UR36][R12.64+0x8], R14 ;  /* 0x0000080e0c00a986 */ /* 0x0003e4000c101124 */
[----:B-1----:R-:W-:Y:S01]  /*7aa0*/  @!P1 IADD3 R12, P2, R2, R23, RZ ;  /* 0x00000017020c9210 */ /* 0x002fe20007f5e0ff */
[----:B------:R-:W-:-:S12]  /*7ab0*/  @P1 BRA `(.L_x_51) ;  /* 0x00000000000c1947 */ /* 0x000fd80003800000 */
[----:B------:R-:W2:Y:S02]  /*7ac0*/  LDG.E.U8 R16, desc[UR36][R234.64+0x9] ;  /* 0x00000924ea107981 */ /* 0x000ea4000c1e1100 */
[----:B--2---:R-:W-:-:S05]  /*7ad0*/  PRMT R4, R16, 0x8880, RZ ;  /* 0x0000888010047816 */ /* 0x004fca00000000ff */
[----:B------:R-:W-:-:S07]  /*7ae0*/  IMAD R4, R4, R18, RZ ;  /* 0x0000001204047224 */ /* 0x000fce00078e02ff */
.L_x_51:
[----:B------:R-:W-:Y:S05]  /*7af0*/  BSYNC B1 ;  /* 0x0000000000017941 */ /* 0x000fea0003800000 */
.L_x_50:
[----:B------:R-:W2:Y:S04]  /*7b00*/  LDL.LU R14, [R1+0xdc] ;  /* 0x0000dc00010e7983 */ /* 0x000ea80000300800 */
[----:B------:R-:W-:Y:S04]  /*7b10*/  STL [R1+0x150], R18 ;  /* 0x0001501201007387 */ /* 0x000fe80000100800 */
[----:B------:R-:W-:Y:S04]  /*7b20*/  STL.64 [R1+0x148], R28 ;  /* 0x0001481c01007387 */ /* 0x000fe80000100a00 */
[----:B------:R1:W-:Y:S04]  /*7b30*/  STL.64 [R1+0x140], R26 ;  /* 0x0001401a01007387 */ /* 0x0003e80000100a00 */
[----:B-1----:R-:W3:Y:S04]  /*7b40*/  LDL.64 R26, [R1+0xc0] ;  /* 0x0000c000011a7983 */ /* 0x002ee80000100a00 */
[----:B------:R1:W-:Y:S04]  /*7b50*/  STL [R1+0x138], R16 ;  /* 0x0001381001007387 */ /* 0x0003e80000100800 */
[----:B------:R4:W-:Y:S04]  /*7b60*/  STL.64 [R1+0x130], R24 ;  /* 0x0001301801007387 */ /* 0x0009e80000100a00 */
[----:B-1----:R-:W3:Y:S04]  /*7b70*/  LDL R16, [R1+0xe0] ;  /* 0x0000e00001107983 */ /* 0x002ee80000100800 */
[----:B----4-:R-:W4:Y:S04]  /*7b80*/  LDL R25, [R1+0xf0] ;  /* 0x0000f00001197983 */ /* 0x010f280000100800 */
[----:B------:R-:W3:Y:S01]  /*7b90*/  LDL R24, [R1+0xe4] ;  /* 0x0000e40001187983 */ /* 0x000ee20000100800 */
[----:B------:R-:W-:Y:S01]  /*7ba0*/  @!P1 IMAD.X R13, R3, 0x1, R19, P2 ;  /* 0x00000001030d9824 */ /* 0x000fe200010e0613 */
[----:B------:R-:W-:Y:S01]  /*7bb0*/  LOP3.LUT R232, R232, 0xfffffffe, RZ, 0xc0, !PT ;  /* 0xfffffffee8e87812 */ /* 0x000fe200078ec0ff */
[----:B--2---:R-:W-:-:S05]  /*7bc0*/  @!P1 IMAD R11, R14, R17, R4 ;  /* 0x000000110e0b9224 */ /* 0x004fca00078e0204 */
[----:B------:R1:W-:Y:S02]  /*7bd0*/  @!P1 STG.E.U8 desc[UR36][R12.64+0x9], R11 ;  /* 0x0000090b0c009986 */ /* 0x0003e4000c101124 */
[----:B-1----:R-:W-:-:S05]  /*7be0*/  IADD3 R11, P1, R5, 0x80, RZ ;  /* 0x00000080050b7810 */ /* 0x002fca0007f3e0ff */
[----:B------:R-:W-:-:S04]  /*7bf0*/  IMAD.X R12, RZ, RZ, UR11, P1 ;  /* 0x0000000bff0c7e24 */ /* 0x000fc800088e06ff */
[----:B------:R-:W-:-:S04]  /*7c00*/  IMAD R12, R12, R6, RZ ;  /* 0x000000060c0c7224 */ /* 0x000fc800078e02ff */
[C---:B------:R-:W-:Y:S02]  /*7c10*/  IMAD R18, R11.reuse, R7, R12 ;  /* 0x000000070b127224 */ /* 0x040fe400078e020c */
[----:B------:R-:W-:-:S03]  /*7c20*/  IMAD.WIDE.U32 R12, R11, R6, R20 ;  /* 0x000000060b0c7225 */ /* 0x000fc600078e0014 */
[----:B------:R-:W-:Y:S02]  /*7c30*/  IADD3 R14, P1, R12, R8, RZ ;  /* 0x000000080c0e7210 */ /* 0x000fe40007f3e0ff */
[----:B----4-:R-:W-:Y:S01]  /*7c40*/  ISETP.GE.AND P3, PT, R25, 0x89, PT ;  /* 0x000000891900780c */ /* 0x010fe20003f66270 */
[----:B---3--:R-:W-:Y:S01]  /*7c50*/  IMAD.WIDE.U32 R28, R11, R6, R26 ;  /* 0x000000060b1c7225 */ /* 0x008fe200078e001a */
[----:B------:R-:W-:Y:S02]  /*7c60*/  IADD3.X R15, R9, R13, R18, P1, !PT ;  /* 0x0000000d090f7210 */ /* 0x000fe40000ffe412 */
[----:B------:R-:W-:Y:S02]  /*7c70*/  ISETP.LT.OR P6, PT, R0, 0x1, !P3 ;  /* 0x000000010000780c */ /* 0x000fe40005fc1670 */
[----:B------:R-:W-:Y:S01]  /*7c80*/  IADD3 R5, P1, R5, 0x100, RZ ;  /* 0x0000010005057810 */ /* 0x000fe20007f3e0ff */
[----:B------:R-:W-:Y:S01]  /*7c90*/  IMAD.IADD R13, R18, 0x1, R29 ;  /* 0x00000001120d7824 */ /* 0x000fe200078e021d */
[----:B------:R-:W-:Y:S01]  /*7ca0*/  IADD3 R12, P4, P2, R10, R8, R28 ;  /* 0x000000080a0c7210 */ /* 0x000fe20007a9e01c */
[----:B------:R1:W5:Y:S02]  /*7cb0*/  LDL.LU R18, [R1+0x150] ;  /* 0x0001500001127983 */ /* 0x0003640000300800 */
[----:B------:R-:W-:Y:S01]  /*7cc0*/  IMAD.X R11, RZ, RZ, UR11, P1 ;  /* 0x0000000bff0b7e24 */ /* 0x000fe200088e06ff */
[----:B------:R-:W-:-:S02]  /*7cd0*/  ISETP.LT.OR P1, PT, R0, 0x2, !P3 ;  /* 0x000000020000780c */ /* 0x000fc40005f21670 */
[----:B------:R-:W-:Y:S01]  /*7ce0*/  IADD3.X R13, R21, R9, R13, P4, P2 ;  /* 0x00000009150d7210 */ /* 0x000fe200027e440d */
[----:B------:R-:W-:Y:S02]  /*7cf0*/  IMAD R11, R11, R6, RZ ;  /* 0x000000060b0b7224 */ /* 0x000fe400078e02ff */
[----:B------:R-:W-:Y:S02]  /*7d00*/  @!P6 IADD3 R28, P2, P4, R23, R2, R24 ;  /* 0x00000002171ce210 */ /* 0x000fe40007c5e018 */
[----:B------:R-:W-:Y:S02]  /*7d10*/  IMAD R7, R5, R7, R11 ;  /* 0x0000000705077224 */ /* 0x000fe400078e020b */
[----:B------:R-:W-:Y:S01]  /*7d20*/  @!P6 IADD3.X R29, R19, R3, R16, P2, P4 ;  /* 0x00000003131de210 */ /* 0x000fe200017e8410 */
[----:B------:R-:W-:Y:S02]  /*7d30*/  IMAD.WIDE.U32 R26, R5, R6, R26 ;  /* 0x00000006051a7225 */ /* 0x000fe400078e001a */
[----:B------:R2:W-:Y:S04]  /*7d40*/  STL [R1+0x104], R7 ;  /* 0x0001040701007387 */ /* 0x0005e80000100800 */
[----:B------:R3:W-:Y:S01]  /*7d50*/  @!P6 STL.64 [R1+0xd0], R28 ;  /* 0x0000d01c0100e387 */ /* 0x0007e20000100a00 */
[----:B--2---:R-:W-:Y:S01]  /*7d60*/  IMAD.IADD R7, R7, 0x1, R27 ;  /* 0x0000000107077824 */ /* 0x004fe200078e021b */
[----:B---3--:R-:W-:-:S04]  /*7d70*/  @!P1 IADD3 R28, P2, P4, R23, R2, R24 ;  /* 0x00000002171c9210 */ /* 0x008fc80007c5e018 */
[----:B------:R-:W-:Y:S02]  /*7d80*/  @!P1 IADD3.X R29, R19, R3, R16, P2, P4 ;  /* 0x00000003131d9210 */ /* 0x000fe400017e8410 */
[----:B------:R-:W-:-:S04]  /*7d90*/  IADD3 R10, P2, P4, R10, R8, R26 ;  /* 0x000000080a0a7210 */ /* 0x000fc80007c5e01a */
[----:B------:R-:W-:Y:S02]  /*7da0*/  IADD3.X R11, R21, R9, R7, P2, P4 ;  /* 0x00000009150b7210 */ /* 0x000fe400017e8407 */
[----:B------:R-:W-:-:S04]  /*7db0*/  ISETP.GE.AND P4, PT, R25, 0x81, PT ;  /* 0x000000811900780c */ /* 0x000fc80003f86270 */
[----:B------:R-:W-:Y:S02]  /*7dc0*/  ISETP.LT.OR P2, PT, R0, 0x1, !P4 ;  /* 0x000000010000780c */ /* 0x000fe40006741670 */
[----:B------:R-:W-:Y:S01]  /*7dd0*/  @P6 LOP3.LUT R232, R232, 0x1, RZ, 0xfc, !PT ;  /* 0x00000001e8e86812 */ /* 0x000fe200078efcff */
[----:B------:R2:W-:Y:S10]  /*7de0*/  @!P1 STL.64 [R1+0xc8], R28 ;  /* 0x0000c81c01009387 */ /* 0x0005f40000100a00 */
[----:B------:R-:W-:Y:S01]  /*7df0*/  @!P2 IADD3 R24, P6, R2, R24, RZ ;  /* 0x000000180218a210 */ /* 0x000fe20007fde0ff */
[----:B--2---:R1:W5:Y:S04]  /*7e00*/  LDL.LU.64 R28, [R1+0x148] ;  /* 0x00014800011c7983 */ /* 0x0043680000300a00 */
[----:B------:R-:W-:Y:S01]  /*7e10*/  @!P2 IMAD.X R25, R3, 0x1, R16, P6 ;  /* 0x000000010319a824 */ /* 0x000fe200030e0610 */
[----:B------:R1:W5:Y:S04]  /*7e20*/  LDL.LU.64 R26, [R1+0x140] ;  /* 0x00014000011a7983 */ /* 0x0003680000300a00 */
[----:B------:R1:W5:Y:S04]  /*7e30*/  LDL.LU R16, [R1+0x138] ;  /* 0x0001380001107983 */ /* 0x0003680000300800 */
[----:B------:R2:W-:Y:S04]  /*7e40*/  @!P2 STL.64 [R1+0xc0], R24 ;  /* 0x0000c0180100a387 */ /* 0x0005e80000100a00 */
[----:B--2---:R1:W5:Y:S01]  /*7e50*/  LDL.LU.64 R24, [R1+0x130] ;  /* 0x0001300001187983 */ /* 0x0043620000300a00 */
[----:B------:R-:W-:Y:S04]  /*7e60*/  BSSY B1, `(.L_x_52) ;  /* 0x0000005000017945 */ /* 0x000fe80003800000 */
[----:B------:R-:W-:Y:S05]  /*7e70*/  @P2 BRA `(.L_x_53) ;  /* 0x00000000000c2947 */ /* 0x000fea0003800000 */
[----:B-----5:R-:W2:Y:S02]  /*7e80*/  LDG.E.U8 R16, desc[UR36][R14.64] ;  /* 0x000000240e107981 */ /* 0x020ea4000c1e1100 */
[----:B--2---:R-:W-:-:S05]  /*7e90*/  PRMT R4, R16, 0x8880, RZ ;  /* 0x0000888010047816 */ /* 0x004fca00000000ff */
[----:B------:R-:W-:-:S07]  /*7ea0*/  IMAD R4, R4, R18, RZ ;  /* 0x0000001204047224 */ /* 0x000fce00078e02ff */
.L_x_53:
[----:B------:R-:W-:Y:S05]  /*7eb0*/  BSYNC B1 ;  /* 0x0000000000017941 */ /* 0x000fea0003800000 */
.L_x_52:
[----:B------:R-:W2:Y:S04]  /*7ec0*/  LDL.LU R7, [R1+0xa0] ;  /* 0x0000a00001077983 */ /* 0x000ea80000300800 */
[----:B------:R3:W-:Y:S04]  /*7ed0*/  STL.64 [R1+0x130], R2 ;  /* 0x0001300201007387 */ /* 0x0007e80000100a00 */
[----:B---3--:R-:W3:Y:S01]  /*7ee0*/  LDL.LU.64 R2, [R1+0xc0] ;  /* 0x0000c00001027983 */ /* 0x008ee20000300a00 */
[----:B--2---:R-:W-:-:S05]  /*7ef0*/  @!P2 IMAD R7, R7, R17, R4 ;  /* 0x000000110707a224 */ /* 0x004fca00078e0204 */
[----:B---3--:R2:W-:Y:S04]  /*7f00*/  @!P2 STG.E.U8 desc[UR36][R2.64], R7 ;  /* 0x000000070200a986 */ /* 0x0085e8000c101124 */
[----:B--2---:R2:W5:Y:S01]  /*7f10*/  LDL.LU.64 R2, [R1+0x130] ;  /* 0x0001300001027983 */ /* 0x0045620000300a00 */
[----:B------:R-:W-:Y:S01]  /*7f20*/  ISETP.LT.OR P6, PT, R0, 0x2, !P4 ;  /* 0x000000020000780c */ /* 0x000fe200067c1670 */
[----:B------:R-:W-:-:S12]  /*7f30*/  BSSY B1, `(.L_x_54) ;  /* 0x0000005000017945 */ /* 0x000fd80003800000 */
[----:B--2---:R-:W-:Y:S05]  /*7f40*/  @P6 BRA `(.L_x_55) ;  /* 0x00000000000c6947 */ /* 0x004fea0003800000 */
[----:B-----5:R-:W2:Y:S02]  /*7f50*/  LDG.E.U8 R16, desc[UR36][R14.64+0x1] ;  /* 0x000001240e107981 */ /* 0x020ea4000c1e1100 */
[----:B--2---:R-:W-:-:S05]  /*7f60*/  PRMT R4, R16, 0x8880, RZ ;  /* 0x0000888010047816 */ /* 0x004fca00000000ff */
[----:B------:R-:W-:-:S07]  /*7f70*/  IMAD R4, R4, R18, RZ ;  /* 0x0000001204047224 */ /* 0x000fce00078e02ff */
.L_x_55:
[----:B------:R-:W-:Y:S05]  /*7f80*/  BSYNC B1 ;  /* 0x0000000000017941 */ /* 0x000fea0003800000 */
.L_x_54:
[----:B------:R2:W-:Y:S04]  /*7f90*/  STL [R1+0x138], R5 ;  /* 0x0001380501007387 */ /* 0x0005e80000100800 */
[----:B--2---:R-:W2:Y:S04]  /*7fa0*/  LDL R5, [R1+0xe0] ;  /* 0x0000e00001057983 */ /* 0x004ea80000100800 */
[----:B------:R-:W3:Y:S04]  /*7fb0*/  LDL.LU R7, [R1+0xa4] ;  /* 0x0000a40001077983 */ /* 0x000ee80000300800 */
[----:B------:R4:W-:Y:S04]  /*7fc0*/  STL.64 [R1+0x130], R8 ;  /* 0x0001300801007387 */ /* 0x0009e80000100a00 */
[----:B----4-:R-:W4:Y:S01]  /*7fd0*/  LDL R9, [R1+0xe4] ;  /* 0x0000e40001097983 */ /* 0x010f220000100800 */
[----:B------:R-:W-:-:S02]  /*7fe0*/  LOP3.LUT R233, R233, 0xffdfffff, RZ, 0xc0, !PT ;  /* 0xffdfffffe9e97812 */ /* 0x000fc400078ec0ff */
[----:B------:R-:W-:Y:S02]  /*7ff0*/  ISETP.LT.OR P2, PT, R0, 0x9, !P3 ;  /* 0x000000090000780c */ /* 0x000fe40005f41670 */
[----:B------:R-:W-:-:S04]  /*8000*/  @P1 LOP3.LUT R233, R233, 0x200000, RZ, 0xfc, !PT ;  /* 0x00200000e9e91812 */ /* 0x000fc800078efcff */
[----:B------:R-:W-:-:S04]  /*8010*/  LOP3.LUT R233, R233, 0xffefffff, RZ, 0xc0, !PT ;  /* 0xffefffffe9e97812 */ /* 0x000fc800078ec0ff */
[----:B------:R-:W-:-:S03]  /*8020*/  @P0 LOP3.LUT R233, R233, 0x100000, RZ, 0xfc, !PT ;  /* 0x00100000e9e90812 */ /* 0x000fc600078efcff */
[----:B----45:R-:W-:-:S05]  /*8030*/  @!P2 IADD3 R8, P0, P1, R9, 0x8, R2 ;  /* 0x000000080908a810 */ /* 0x030fca000791e002 */
[----:B------:R2:W-:Y:S02]  /*8040*/  @!P2 STL [R1+0x10c], R8 ;  /* 0x00010c080100a387 */ /* 0x0005e40000100800 */
[----:B--2---:R-:W-:Y:S01]  /*8050*/  @!P2 IADD3.X R8, R5, RZ, R3, P0, P1 ;  /* 0x000000ff0508a210 */ /* 0x004fe200007e2403 */
[----:B---3--:R-:W-:Y:S01]  /*8060*/  @!P6 IMAD R7, R7, R17, R4 ;  /* 0x000000110707e224 */ /* 0x008fe200078e0204 */
[----:B------:R-:W-:Y:S01]  /*8070*/  BSSY B1, `(.L_x_56) ;  /* 0x000000e000017945 */ /* 0x000fe20003800000 */
[----:B------:R-:W-:Y:S02]  /*8080*/  LOP3.LUT P1, RZ, R233, 0x200000, RZ, 0xc0, !PT ;  /* 0x00200000e9ff7812 */ /* 0x000fe4000782c0ff */
[----:B------:R2:W-:Y:S02]  /*8090*/  @!P2 STL [R1+0x114], R8 ;  /* 0x000114080100a387 */ /* 0x0005e40000100800 */
[----:B--2---:R-:W-:-:S05]  /*80a0*/  @!P6 IADD3 R8, P0, R2, R9, RZ ;  /* 0x000000090208e210 */ /* 0x004fca0007f1e0ff */
[----:B------:R-:W-:Y:S02]  /*80b0*/  @!P6 IMAD.X R9, R3, 0x1, R5, P0 ;  /* 0x000000010309e824 */ /* 0x000fe400000e0605 */
[----:B------:R2:W5:Y:S01]  /*80c0*/  LDL.LU R5, [R1+0x138] ;  /* 0x0001380001057983 */ /* 0x0005620000300800 */
[----:B------:R-:W-:-:S03]  /*80d0*/  LOP3.LUT P0, RZ, R233, 0x100000, RZ, 0xc0, !PT ;  /* 0x00100000e9ff7812 */ /* 0x000fc6000780c0ff */
[----:B------:R3:W-:Y:S04]  /*80e0*/  @!P6 STG.E.U8 desc[UR36][R8.64+0x1], R7 ;  /* 0x000001070800e986 */ /* 0x0007e8000c101124 */
[----:B---3--:R2:W5:Y:S01]  /*80f0*/  LDL.LU.64 R8, [R1+0x130] ;  /* 0x0001300001087983 */ /* 0x0085620000300a00 */
[----:B------:R-:W-:-:S13]  /*8100*/  LOP3.LUT P6, RZ, R232, 0x1, RZ, 0xc0, !PT ;  /* 0x00000001e8ff7812 */ /* 0x000fda00078cc0ff */
[----:B--2---:R-:W-:Y:S05]  /*8110*/  @P6 BRA `(.L_x_57) ;  /* 0x00000000000c6947 */ /* 0x004fea0003800000 */
[----:B------:R-:W2:Y:S02]  /*8120*/  LDG.E.U8 R16, desc[UR36][R12.64] ;  /* 0x000000240c107981 */ /* 0x000ea4000c1e1100 */
[----:B--2---:R-:W-:-:S05]  /*8130*/  PRMT R4, R16, 0x8880, RZ ;  /* 0x0000888010047816 */ /* 0x004fca00000000ff */
[----:B------:R-:W-:-:S07]  /*8140*/  IMAD R4, R4, R18, RZ ;  /* 0x0000001204047224 */ /* 0x000fce00078e02ff */
.L_x_57:
[----:B------:R-:W-:Y:S05]  /*8150*/  BSYNC B1 ;  /* 0x0000000000017941 */ /* 0x000fea0003800000 */
.L_x_56:
[----:B------:R2:W-:Y:S04]  /*8160*/  STL [R1+0x13c], R6 ;  /* 0x00013c0601007387 */ /* 0x0005e80000100800 */
[----:B--2---:R-:W2:Y:S04]  /*8170*/  LDL R6, [R1+0xe4] ;  /* 0x0000e40001067983 */ /* 0x004ea80000100800 */
[----:B-----5:R3:W-:Y:S04]  /*8180*/  STL [R1+0x138], R5 ;  /* 0x0001380501007387 */ /* 0x0207e80000100800 */
[----:B---3--:R-:W3:Y:S04]  /*8190*/  LDL R5, [R1+0xe0] ;  /* 0x0000e00001057983 */ /* 0x008ee80000100800 */
[----:B------:R-:W4:Y:S04]  /*81a0*/  LDL.LU R7, [R1+0xa8] ;  /* 0x0000a80001077983 */ /* 0x000f280000300800 */
[----:B------:R0:W-:Y:S04]  /*81b0*/  STL.64 [R1+0x130], R8 ;  /* 0x0001300801007387 */ /* 0x0001e80000100a00 */
[----:B0-----:R-:W4:Y:S01]  /*81c0*/  LDL.LU.64 R8, [R1+0xd0] ;  /* 0x0000d00001087983 */ /* 0x001f220000300a00 */
[----:B------:R-:W-:-:S02]  /*81d0*/  LOP3.LUT R233, R233, 0xffbfffff, RZ, 0xc0, !PT ;  /* 0xffbfffffe9e97812 */ /* 0x000fc400078ec0ff */
[----:B------:R-:W-:Y:S02]  /*81e0*/  ISETP.LT.OR P6, PT, R0, 0xa, !P3 ;  /* 0x0000000a0000780c */ /* 0x000fe40005fc1670 */
[----:B------:R-:W-:-:S04]  /*81f0*/  @P4 LOP3.LUT R233, R233, 0x400000, RZ, 0xfc, !PT ;  /* 0x00400000e9e94812 */ /* 0x000fc800078efcff */
[----:B------:R-:W-:-:S04]  /*8200*/  LOP3.LUT R233, R233, 0xffdfffff, RZ, 0xc0, !PT ;  /* 0xffdfffffe9e97812 */ /* 0x000fc800078ec0ff */
[----:B------:R-:W-:-:S04]  /*8210*/  @P2 LOP3.LUT R233, R233, 0x200000, RZ, 0xfc, !PT ;  /* 0x00200000e9e92812 */ /* 0x000fc800078efcff */
[----:B------:R-:W-:-:S04]  /*8220*/  LOP3.LUT R233, R233, 0xffefffff, RZ, 0xc0, !PT ;  /* 0xffefffffe9e97812 */ /* 0x000fc800078ec0ff */
[----:B------:R-:W-:Y:S02]  /*8230*/  @P0 LOP3.LUT R233, R233, 0x100000, RZ, 0xfc, !PT ;  /* 0x00100000e9e90812 */ /* 0x000fe400078efcff */
[----:B------:R-:W-:Y:S02]  /*8240*/  LOP3.LUT P0, RZ, R232, 0x1, RZ, 0xc0, !PT ;  /* 0x00000001e8ff7812 */ /* 0x000fe4000780c0ff */
[----:B--2---:R-:W-:-:S05]  /*8250*/  @!P6 IADD3 R6, P2, P4, R6, 0x9, R2 ;  /* 0x000000090606e810 */ /* 0x004fca0007c5e002 */
[----:B------:R0:W-:Y:S01]  /*8260*/  @!P6 STL [R1+0x108], R6 ;  /* 0x000108060100e387 */ /* 0x0001e20000100800 */
[----:B---3--:R-:W-:-:S03]  /*8270*/  @!P6 IADD3.X R5, R5, RZ, R3, P2, P4 ;  /* 0x000000ff0505e210 */ /* 0x008fc600017e8403 */
[----:B0-----:R0:W5:Y:S02]  /*8280*/  LDL.LU R6, [R1+0x13c] ;  /* 0x00013c0001067983 */ /* 0x0011640000300800 */
[----:B----4-:R-:W-:Y:S02]  /*8290*/  @!P0 IMAD R7, R7, R17, R4 ;  /* 0x0000001107078224 */ /* 0x010fe400078e0204 */
[----:B------:R2:W-:Y:S04]  /*82a0*/  @!P6 STL [R1+0x110], R5 ;  /* 0x000110050100e387 */ /* 0x0005e80000100800 */
[----:B--2---:R0:W5:Y:S01]  /*82b0*/  LDL.LU R5, [R1+0x138] ;  /* 0x0001380001057983 */ /* 0x0041620000300800 */
[----:B------:R-:W-:Y:S01]  /*82c0*/  BSSY B1, `(.L_x_58) ;  /* 0x000000a000017945 */ /* 0x000fe20003800000 */
[----:B------:R-:W-:-:S02]  /*82d0*/  LOP3.LUT P4, RZ, R233, 0x400000, RZ, 0xc0, !PT ;  /* 0x00400000e9ff7812 */ /* 0x000fc4000788c0ff */
[C---:B------:R-:W-:Y:S01]  /*82e0*/  LOP3.LUT P2, RZ, R233.reuse, 0x200000, RZ, 0xc0, !PT ;  /* 0x00200000e9ff7812 */ /* 0x040fe2000784c0ff */
[----:B------:R2:W-:Y:S04]  /*82f0*/  @!P0 STG.E.U8 desc[UR36][R8.64], R7 ;  /* 0x0000000708008986 */ /* 0x0005e8000c101124 */
[----:B--2---:R0:W5:Y:S01]  /*8300*/  LDL.LU.64 R8, [R1+0x130] ;  /* 0x0001300001087983 */ /* 0x0041620000300a00 */
[----:B------:R-:W-:Y:S01]  /*8310*/  LOP3.LUT P0, RZ, R233, 0x100000, RZ, 0xc0, !PT ;  /* 0x00100000e9ff7812 */ /* 0x000fe2000780c0ff */
[----:B------:R-:W-:-:S12]  /*8320*/  @P1 BRA `(.L_x_59) ;  /* 0x00000000000c1947 */ /* 0x000fd80003800000 */
[----:B------:R-:W2:Y:S02]  /*8330*/  LDG.E.U8 R16, desc[UR36][R12.64+0x1] ;  /* 0x000001240c107981 */ /* 0x000ea4000c1e1100 */
[----:B--2---:R-:W-:-:S05]  /*8340*/  PRMT R4, R16, 0x8880, RZ ;  /* 0x0000888010047816 */ /* 0x004fca00000000ff */
[----:B------:R-:W-:-:S07]  /*8350*/  IMAD R4, R4, R18, RZ ;  /* 0x0000001204047224 */ /* 0x000fce00078e02ff */
.L_x_59:
[----:B------:R-:W-:Y:S05]  /*8360*/  BSYNC B1 ;  /* 0x0000000000017941 */ /* 0x000fea0003800000 */
.L_x_58:
[----:B------:R-:W2:Y:S04]  /*8370*/  LDL.LU R7, [R1+0xac] ;  /* 0x0000ac0001077983 */ /* 0x000ea80000300800 */
[----:B------:R3:W-:Y:S04]  /*8380*/  STL.64 [R1+0x138], R10 ;  /* 0x0001380a01007387 */ /* 0x0007e80000100a00 */
[----:B---3--:R-:W3:Y:S04]  /*8390*/  LDL.LU.64 R10, [R1+0xc8] ;  /* 0x0000c800010a7983 */ /* 0x008ee80000300a00 */
[----:B-----5:R4:W-:Y:S04]  /*83a0*/  STL.64 [R1+0x130], R8 ;  /* 0x0001300801007387 */ /* 0x0209e80000100a00 */
[----:B----4-:R-:W4:Y:S01]  /*83b0*/  LDL R9, [R1+0xe4] ;  /* 0x0000e40001097983 */ /* 0x010f220000100800 */
[----:B------:R-:W-:-:S04]  /*83c0*/  LOP3.LUT R233, R233, 0xffefffff, RZ, 0xc0, !PT ;  /* 0xffefffffe9e97812 */ /* 0x000fc800078ec0ff */
[----:B------:R-:W-:Y:S01]  /*83d0*/  @P0 LOP3.LUT R233, R233, 0x100000, RZ, 0xfc, !PT ;  /* 0x00100000e9e90812 */ /* 0x000fe200078efcff */
[----:B--2---:R-:W-:-:S05]  /*83e0*/  @!P1 IMAD R7, R7, R17, R4 ;  /* 0x0000001107079224 */ /* 0x004fca00078e0204 */
[----:B---3--:R2:W-:Y:S04]  /*83f0*/  @!P1 STG.E.U8 desc[UR36][R10.64+0x1], R7 ;  /* 0x000001070a009986 */ /* 0x0085e8000c101124 */
[----:B--2---:R2:W5:Y:S04]  /*8400*/  LDL.LU.64 R10, [R1+0x138] ;  /* 0x00013800010a7983 */ /* 0x0045680000300a00 */
[----:B------:R-:W3:Y:S01]  /*8410*/  LDL R7, [R1+0xe0] ;  /* 0x0000e00001077983 */ /* 0x000ee20000100800 */
[----:B------:R-:W-:-:S13]  /*8420*/  ISETP.LT.OR P1, PT, R0, 0x9, !P4 ;  /* 0x000000090000780c */ /* 0x000fda0006721670 */
[----:B----4-:R-:W-:-:S05]  /*8430*/  @!P1 IADD3 R8, P0, R2, R9, RZ ;  /* 0x0000000902089210 */ /* 0x010fca0007f1e0ff */
[----:B---3--:R-:W-:-:S05]  /*8440*/  @!P1 IMAD.X R9, R3, 0x1, R7, P0 ;  /* 0x0000000103099824 */ /* 0x008fca00000e0607 */
[----:B------:R3:W-:Y:S04]  /*8450*/  @!P1 STL.64 [R1+0xa0], R8 ;  /* 0x0000a00801009387 */ /* 0x0007e80000100a00 */
[----:B---3--:R2:W5:Y:S01]  /*8460*/  LDL.LU.64 R8, [R1+0x130] ;  /* 0x0001300001087983 */ /* 0x0085620000300a00 */
[----:B------:R-:W-:Y:S01]  /*8470*/  BSSY B1, `(.L_x_60) ;  /* 0x0000006000017945 */ /* 0x000fe20003800000 */
[----:B------:R-:W-:-:S03]  /*8480*/  LOP3.LUT P0, RZ, R233, 0x100000, RZ, 0xc0, !PT ;  /* 0x00100000e9ff7812 */ /* 0x000fc6000780c0ff */
[----:B------:R-:W-:Y:S10]  /*8490*/  @P1 BRA `(.L_x_61) ;  /* 0x00000000000c1947 */ /* 0x000ff40003800000 */
[----:B------:R-:W3:Y:S02]  /*84a0*/  LDG.E.U8 R16, desc[UR36][R14.64+0x8] ;  /* 0x000008240e107981 */ /* 0x000ee4000c1e1100 */
[----:B---3--:R-:W-:-:S05]  /*84b0*/  PRMT R4, R16, 0x8880, RZ ;  /* 0x0000888010047816 */ /* 0x008fca00000000ff */
[----:B------:R-:W-:-:S07]  /*84c0*/  IMAD R4, R4, R18, RZ ;  /* 0x0000001204047224 */ /* 0x000fce00078e02ff */
.L_x_61:
[----:B------:R-:W-:Y:S05]  /*84d0*/  BSYNC B1 ;  /* 0x0000000000017941 */ /* 0x000fea0003800000 */
.L_x_60:
[----:B------:R-:W3:Y:S04]  /*84e0*/  LDL.LU R7, [R1+0xb0] ;  /* 0x0000b00001077983 */ /* 0x000ee80000300800 */
[----:B------:R4:W-:Y:S04]  /*84f0*/  STL.64 [R1+0x130], R2 ;  /* 0x0001300201007387 */ /* 0x0009e80000100a00 */
[----:B----4-:R-:W4:Y:S01]  /*8500*/  LDL.LU.64 R2, [R1+0xa0] ;  /* 0x0000a00001027983 */ /* 0x010f220000300a00 */
[----:B---3--:R-:W-:-:S05]  /*8510*/  @!P1 IMAD R7, R7, R17, R4 ;  /* 0x0000001107079224 */ /* 0x008fca00078e0204 */
[----:B----4-:R3:W-:Y:S04]  /*8520*/  @!P1 STG.E.U8 desc[UR36][R2.64+0x8], R7 ;  /* 0x0000080702009986 */ /* 0x0107e8000c101124 */
[----:B---3--:R3:W5:Y:S01]  /*8530*/  LDL.LU.64 R2, [R1+0x130] ;  /* 0x0001300001027983 */ /* 0x0087620000300a00 */
[----:B------:R-:W-:Y:S01]  /*8540*/  ISETP.LT.OR P1, PT, R0, 0xa, !P4 ;  /* 0x0000000a0000780c */ /* 0x000fe20006721670 */
[----:B------:R-:W-:Y:S01]  /*8550*/  BSSY B1, `(.L_x_62) ;  /* 0x0000007000017945 */ /* 0x000fe20003800000 */
[----:B------:R-:W-:-:S11]  /*8560*/  LOP3.LUT R232, R232, 0xfffff7ff, RZ, 0xc0, !PT ;  /* 0xfffff7ffe8e87812 */ /* 0x000fd600078ec0ff */
[----:B------:R-:W-:Y:S01]  /*8570*/  @P1 LOP3.LUT R232, R232, 0x800, RZ, 0xfc, !PT ;  /* 0x00000800e8e81812 */ /* 0x000fe200078efcff */
[----:B---3--:R-:W-:Y:S06]  /*8580*/  @P1 BRA `(.L_x_63) ;  /* 0x00000000000c1947 */ /* 0x008fec0003800000 */
[----:B------:R-:W3:Y:S02]  /*8590*/  LDG.E.U8 R16, desc[UR36][R14.64+0x9] ;  /* 0x000009240e107981 */ /* 0x000ee4000c1e1100 */
[----:B---3--:R-:W-:-:S05]  /*85a0*/  PRMT R4, R16, 0x8880, RZ ;  /* 0x0000888010047816 */ /* 0x008fca00000000ff */
[----:B------:R-:W-:-:S07]  /*85b0*/  IMAD R4, R4, R18, RZ ;  /* 0x0000001204047224 */ /* 0x000fce00078e02ff */
.L_x_63:
[----:B------:R-:W-:Y:S05]  /*85c0*/  BSYNC B1 ;  /* 0x0000000000017941 */ /* 0x000fea0003800000 */
.L_x_62:
[----:B------:R-:W-:Y:S04]  /*85d0*/  STL.64 [R1+0x278], R110 ;  /* 0x0002786e01007387 */ /* 0x000fe80000100a00 */
[----:B------:R3:W-:Y:S04]  /*85e0*/  STL.64 [R1+0x270], R96 ;  /* 0x0002706001007387 */ /* 0x0007e80000100a00 */
[----:B---3--:R-:W3:Y:S04]  /*85f0*/  LDL.LU R96, [R1+0x110] ;  /* 0x0001100001607983 */ /* 0x008ee80000300800 */
[----:B------:R-:W4:Y:S04]  /*8600*/  LDL.LU R97, [R1+0xf0] ;  /* 0x0000f00001617983 */ /* 0x000f280000300800 */
[----:B------:R-:W-:Y:S04]  /*8610*/  STL.64 [R1+0x268], R98 ;  /* 0x0002686201007387 */ /* 0x000fe80000100a00 */
[----:B------:R0:W-:Y:S04]  /*8620*/  STL.64 [R1+0x260], R100 ;  /* 0x0002606401007387 */ /* 0x0001e80000100a00 */
[----:B0-----:R-:W2:Y:S04]  /*8630*/  LDL.LU R100, [R1+0x108] ;  /* 0x0001080001647983 */ /* 0x001ea80000300800 */
[----:B------:R-:W3:Y:S04]  /*8640*/  LDL.LU R101, [R1+0xbc] ;  /* 0x0000bc0001657983 */ /* 0x000ee80000300800 */
[----:B------:R0:W-:Y:S04]  /*8650*/  STL [R1+0x258], R88 ;  /* 0x0002585801007387 */ /* 0x0001e80000100800 */
[----:B0-----:R-:W2:Y:S04]  /*8660*/  LDL R88, [R1+0xe8] ;  /* 0x0000e80001587983 */ /* 0x001ea80000100800 */
[----:B------:R-:W-:Y:S04]  /*8670*/  STL.64 [R1+0x250], R102 ;  /* 0x0002506601007387 */ /* 0x000fe80000100a00 */
[----:B------:R0:W-:Y:S04]  /*8680*/  STL [R1+0x248], R89 ;  /* 0x0002485901007387 */ /* 0x0001e80000100800 */
[----:B0-----:R-:W3:Y:S04]  /*8690*/  LDL R89, [R1+0xec] ;  /* 0x0000ec0001597983 */ /* 0x001ee80000100800 */
[----:B------:R0:W-:Y:S04]  /*86a0*/  STL.64 [R1+0x240], R90 ;  /* 0x0002405a01007387 */ /* 0x0001e80000100a00 */
[----:B0-----:R-:W2:Y:S04]  /*86b0*/  LDL.LU R91, [R1+0x104] ;  /* 0x00010400015b7983 */ /* 0x001ea80000300800 */
[----:B------:R-:W2:Y:S04]  /*86c0*/  LDL.LU R90, [R1+0xb8] ;  /* 0x0000b800015a7983 */ /* 0x000ea80000300800 */
[----:B------:R0:W-:Y:S04]  /*86d0*/  STL.64 [R1+0x238], R92 ;  /* 0x0002385c01007387 */ /* 0x0001e80000100a00 */
[----:B0-----:R-:W2:Y:S04]  /*86e0*/  LDL.LU R92, [R1+0x10c] ;  /* 0x00010c00015c7983 */ /* 0x001ea80000300800 */
[----:B------:R-:W2:Y:S04]  /*86f0*/  LDL.LU R93, [R1+0x114] ;  /* 0x00011400015d7983 */ /* 0x000ea80000300800 */
[----:B------:R0:W-:Y:S04]  /*8700*/  STL.64 [R1+0x230], R94 ;  /* 0x0002305e01007387 */ /* 0x0001e80000100a00 */
[----:B0-----:R-:W2:Y:S04]  /*8710*/  LDL.LU R95, [R1+0xb4] ;  /* 0x0000b400015f7983 */ /* 0x001ea80000300800 */
        /* <DEDUP_REMOVED lines=31> */
[----:B------:R0:W-:Y:S04]  /*8910*/  STL [R1+0x130], R30 ;  /* 0x0001301e01007387 */ /* 0x0001e80000100800 */
[----:B0-----:R-:W2:Y:S04]  /*8920*/  LDL R30, [R1+0xe4] ;  /* 0x0000e400011e7983 */ /* 0x001ea80000100800 */
[----:B------:R0:W-:Y:S04]  /*8930*/  STL [R1+0x12c], R31 ;  /* 0x00012c1f01007387 */ /* 0x0001e80000100800 */
[----:B0-----:R-:W2:Y:S01]  /*8940*/  LDL R31, [R1+0xe0] ;  /* 0x0000e000011f7983 */ /* 0x001ea20000100800 */
[----:B------:R-:W-:Y:S01]  /*8950*/  LOP3.LUT R233, R233, 0xfffeffff, RZ, 0xc0, !PT ;  /* 0xfffeffffe9e97812 */ /* 0x000fe200078ec0ff */
[----:B------:R-:W-:-:S03]  /*8960*/  IMAD.WIDE.U32 R6, R5, R6, R20 ;  /* 0x0000000605067225 */ /* 0x000fc600078e0014 */
[----:B------:R-:W-:-:S04]  /*8970*/  @P6 LOP3.LUT R233, R233, 0x10000, RZ, 0xfc, !PT ;  /* 0x00010000e9e96812 */ /* 0x000fc800078efcff */
[----:B------:R-:W-:-:S04]  /*8980*/  LOP3.LUT R233, R233, 0xffffefff, RZ, 0xc0, !PT ;  /* 0xffffefffe9e97812 */ /* 0x000fc800078ec0ff */
[----:B------:R-:W-:-:S04]  /*8990*/  @P0 LOP3.LUT R233, R233, 0x1000, RZ, 0xfc, !PT ;  /* 0x00001000e9e90812 */ /* 0x000fc800078efcff */
[----:B------:R-:W-:-:S04]  /*89a0*/  LOP3.LUT R233, R233, 0xfffff7ff, RZ, 0xc0, !PT ;  /* 0xfffff7ffe9e97812 */ /* 0x000fc800078ec0ff */
[----:B------:R-:W-:-:S04]  /*89b0*/  @P5 LOP3.LUT R233, R233, 0x800, RZ, 0xfc, !PT ;  /* 0x00000800e9e95812 */ /* 0x000fc800078efcff */
[----:B------:R-:W-:-:S04]  /*89c0*/  LOP3.LUT R233, R233, 0xfffffbff, RZ, 0xc0, !PT ;  /* 0xfffffbffe9e97812 */ /* 0x000fc800078ec0ff */
[----:B------:R-:W-:-:S04]  /*89d0*/  @P4 LOP3.LUT R233, R233, 0x400, RZ, 0xfc, !PT ;  /* 0x00000400e9e94812 */ /* 0x000fc800078efcff */
[----:B------:R-:W-:Y:S02]  /*89e0*/  LOP3.LUT R233, R233, 0xffffbfff, RZ, 0xc0, !PT ;  /* 0xffffbfffe9e97812 */ /* 0x000fe400078ec0ff */
[----:B----4-:R-:W-:-:S04]  /*89f0*/  ISETP.GE.AND P1, PT, R97, 0x109, PT ;  /* 0x000001096100780c */ /* 0x010fc80003f26270 */
[----:B------:R-:W-:-:S13]  /*8a00*/  ISETP.LT.OR P5, PT, R0, 0x1, !P1 ;  /* 0x000000010000780c */ /* 0x000fda0004fa1670 */
[----:B------:R-:W-:-:S04]  /*8a10*/  @P5 LOP3.LUT R233, R233, 0x4000, RZ, 0xfc, !PT ;  /* 0x00004000e9e95812 */ /* 0x000fc800078efcff */
[----:B------:R-:W-:Y:S02]  /*8a20*/  LOP3.LUT R233, R233, 0xffff7fff, RZ, 0xc0, !PT ;  /* 0xffff7fffe9e97812 */ /* 0x000fe400078ec0ff */
[----:B---3-5:R-:W-:-:S04]  /*8a30*/  @!P5 IADD3 R102, P6, P0, R23, R2, R89 ;  /* 0x000000021766d210 */ /* 0x028fc800078de059 */
[----:B--2---:R-:W-:Y:S02]  /*8a40*/  @!P5 IADD3.X R103, R19, R3, R88, P6, P0 ;  /* 0x000000031367d210 */ /* 0x004fe400037e0458 */
[----:B------:R-:W-:Y:S02]  /*8a50*/  ISETP.LT.OR P0, PT, R0, 0x2, !P1 ;  /* 0x000000020000780c */ /* 0x000fe40004f01670 */
[----:B------:R-:W-:-:S11]  /*8a60*/  LOP3.LUT P5, RZ, R232, 0x800, RZ, 0xc0, !PT ;  /* 0x00000800e8ff7812 */ /* 0x000fd600078ac0ff */
[----:B------:R-:W-:Y:S02]  /*8a70*/  @!P0 IADD3 R110, P4, P6, R23, R2, R89 ;  /* 0x00000002176e8210 */ /* 0x000fe40007e9e059 */
[----:B------:R-:W-:Y:S02]  /*8a80*/  @P0 LOP3.LUT R233, R233, 0x8000, RZ, 0xfc, !PT ;  /* 0x00008000e9e90812 */ /* 0x000fe400078efcff */
[----:B------:R-:W-:Y:S02]  /*8a90*/  @!P0 IADD3.X R111, R19, R3, R88, P4, P6 ;  /* 0x00000003136f8210 */ /* 0x000fe400027ec458 */
[----:B------:R-:W-:Y:S02]  /*8aa0*/  ISETP.LT.OR P4, PT, R0, 0xa, !P1 ;  /* 0x0000000a0000780c */ /* 0x000fe40004f81670 */
[----:B------:R-:W-:-:S11]  /*8ab0*/  LOP3.LUT R233, R233, 0xffffdfff, RZ, 0xc0, !PT ;  /* 0xffffdfffe9e97812 */ /* 0x000fd600078ec0ff */
[----:B------:R-:W-:Y:S02]  /*8ac0*/  @!P4 IADD3 R98, P6, P0, R23, R2, R89 ;  /* 0x000000021762c210 */ /* 0x000fe400078de059 */
[----:B------:R-:W-:Y:S02]  /*8ad0*/  @P4 LOP3.LUT R233, R233, 0x2000, RZ, 0xfc, !PT ;  /* 0x00002000e9e94812 */ /* 0x000fe400078efcff */
[----:B------:R-:W-:Y:S02]  /*8ae0*/  @!P4 IADD3.X R99, R19, R3, R88, P6, P0 ;  /* 0x000000031363c210 */ /* 0x000fe400037e0458 */
[----:B------:R-:W-:Y:S01]  /*8af0*/  ISETP.LT.OR P6, PT, R0, 0x12, !P3 ;  /* 0x000000120000780c */ /* 0x000fe20005fc1670 */
[----:B------:R-:W-:-:S12]  /*8b00*/  @!P5 IMAD R5, R95, R17, R4 ;  /* 0x000000115f05d224 */ /* 0x000fd800078e0204 */
[----:B------:R-:W-:-:S04]  /*8b10*/  @!P6 IADD3 R80, P0, P4, R23, R2, R30 ;  /* 0x000000021750e210 */ /* 0x000fc80007c1e01e */
[----:B------:R-:W-:Y:S02]  /*8b20*/  @!P6 IADD3.X R81, R19, R3, R31, P0, P4 ;  /* 0x000000031351e210 */ /* 0x000fe400007e841f */
[----:B------:R-:W-:-:S13]  /*8b30*/  ISETP.LT.OR P6, PT, R0, 0x19, !P3 ;  /* 0x000000190000780c */ /* 0x000fda0005fc1670 */
        /* <DEDUP_REMOVED lines=14> */
[----:B------:R-:W-:Y:S02]  /*8c20*/  IADD3 R8, P0, R6, R8, RZ ;  /* 0x0000000806087210 */ /* 0x000fe40007f1e0ff */
[----:B------:R-:W-:Y:S02]  /*8c30*/  LOP3.LUT P6, RZ, R233, 0x10000, RZ, 0xc0, !PT ;  /* 0x00010000e9ff7812 */ /* 0x000fe400078cc0ff */
[----:B------:R-:W-:Y:S02]  /*8c40*/  IADD3.X R9, R9, R7, R91, P0, !PT ;  /* 0x0000000709097210 */ /* 0x000fe400007fe45b */
[----:B------:R-:W-:Y:S01]  /*8c50*/  IADD3 R20, P0, R2, R30, RZ ;  /* 0x0000001e02147210 */ /* 0x000fe20007f1e0ff */
[----:B------:R-:W2:Y:S04]  /*8c60*/  LDL.LU R91, [R1+0x80] ;  /* 0x00008000015b7983 */ /* 0x000ea80000300800 */
[----:B------:R-:W-:-:S05]  /*8c70*/  IMAD.X R21, R3, 0x1, R31, P0 ;  /* 0x0000000103157824 */ /* 0x000fca00000e061f */
[----:B------:R0:W-:Y:S04]  /*8c80*/  @!P5 STG.E.U8 desc[UR36][R20.64+0x9], R5 ;  /* 0x000009051400d986 */ /* 0x0001e8000c101124 */
[----:B------:R-:W0:Y:S01]  /*8c90*/  @!P2 LDG.E.U8 R16, desc[UR36][R12.64+0x8] ;  /* 0x000008240c10a981 */ /* 0x000e22000c1e1100 */
[----:B------:R-:W-:-:S13]  /*8ca0*/  ISETP.LT.OR P5, PT, R0, 0x1a, !P1 ;  /* 0x0000001a0000780c */ /* 0x000fda0004fa1670 */
[----:B------:R-:W-:-:S04]  /*8cb0*/  @!P5 IADD3 R42, P0, P4, R23, R2, R89 ;  /* 0x00000002172ad210 */ /* 0x000fc80007c1e059 */
[----:B------:R-:W-:Y:S02]  /*8cc0*/  @!P5 IADD3.X R43, R19, R3, R88, P0, P4 ;  /* 0x00000003132bd210 */ /* 0x000fe400007e8458 */
[----:B------:R-:W-:Y:S02]  /*8cd0*/  @!P2 IADD3 R6, P0, R92, R23, RZ ;  /* 0x000000175c06a210 */ /* 0x000fe40007f1e0ff */
[----:B------:R-:W-:-:S03]  /*8ce0*/  ISETP.LT.OR P4, PT, R0, 0x21, !P3 ;  /* 0x000000210000780c */ /* 0x000fc60005f81670 */
[----:B------:R-:W-:Y:S01]  /*8cf0*/  @!P2 IMAD.X R7, R93, 0x1, R19, P0 ;  /* 0x000000015d07a824 */ /* 0x000fe200000e0613 */
[----:B0-----:R-:W-:-:S05]  /*8d00*/  @!P2 PRMT R5, R16, 0x8880, RZ ;  /* 0x000088801005a816 */ /* 0x001fca00000000ff */
[----:B------:R-:W-:-:S04]  /*8d10*/  @!P2 IMAD R4, R5, R18, RZ ;  /* 0x000000120504a224 */ /* 0x000fc800078e02ff */
[----:B------:R-:W-:-:S05]  /*8d20*/  @!P2 IMAD R5, R90, R17, R4 ;  /* 0x000000115a05a224 */ /* 0x000fca00078e0204 */
[----:B------:R0:W-:Y:S01]  /*8d30*/  @!P2 STG.E.U8 desc[UR36][R6.64], R5 ;  /* 0x000000050600a986 */ /* 0x0001e2000c101124 */
[----:B------:R-:W-:-:S03]  /*8d40*/  @!P4 IADD3 R40, P0, P2, R23, R2, R30 ;  /* 0x000000021728c210 */ /* 0x000fc60007a1e01e */
[----:B------:R-:W3:Y:S01]  /*8d50*/  @!P6 LDG.E.U8 R16, desc[UR36][R12.64+0x9] ;  /* 0x000009240c10e981 */ /* 0x000ee2000c1e1100 */
[----:B------:R-:W-:Y:S02]  /*8d60*/  @!P4 IADD3.X R41, R19, R3, R31, P0, P2 ;  /* 0x000000031329c210 */ /* 0x000fe400007e441f */
[----:B0-----:R-:W-:Y:S02]  /*8d70*/  @!P6 IADD3 R6, P2, R100, R23, RZ ;  /* 0x000000176406e210 */ /* 0x001fe40007f5e0ff */
[----:B------:R-:W4:Y:S03]  /*8d80*/  LDL.LU R100, [R1+0x84] ;  /* 0x0000840001647983 */ /* 0x000f260000300800 */
[----:B------:R-:W-:Y:S01]  /*8d90*/  @!P6 IMAD.X R7, R96, 0x1, R19, P2 ;  /* 0x000000016007e824 */ /* 0x000fe200010e0613 */
[----:B------:R-:W-:Y:S01]  /*8da0*/  ISETP.GE.AND P2, PT, R97, 0x101, PT ;  /* 0x000001016100780c */ /* 0x000fe20003f46270 */
[----:B------:R-:W4:Y:S01]  /*8db0*/  LDL.LU R96, [R1+0x88] ;  /* 0x0000880001607983 */ /* 0x000f220000300800 */
[----:B---3--:R-:W-:-:S03]  /*8dc0*/  @!P6 PRMT R5, R16, 0x8880, RZ ;  /* 0x000088801005e816 */ /* 0x008fc600000000ff */
[----:B------:R-:W3:Y:S02]  /*8dd0*/  LDL.LU R97, [R1+0x8c] ;  /* 0x00008c0001617983 */ /* 0x000ee40000300800 */
[----:B------:R-:W-:-:S04]  /*8de0*/  @!P6 IMAD R4, R5, R18, RZ ;  /* 0x000000120504e224 */ /* 0x000fc800078e02ff */
[----:B------:R-:W-:Y:S01]  /*8df0*/  @!P6 IMAD R5, R101, R17, R4 ;  /* 0x000000116505e224 */ /* 0x000fe200078e0204 */
[----:B------:R-:W-:Y:S01]  /*8e00*/  ISETP.LT.OR P0, PT, R0, 0x22, !P3 ;  /* 0x000000220000780c */ /* 0x000fe20005f01670 */
[----:B------:R-:W3:Y:S04]  /*8e10*/  LDL.LU R101, [R1+0x90] ;  /* 0x0000900001657983 */ /* 0x000ee80000300800 */
[----:B------:R0:W-:Y:S02]  /*8e20*/  @!P6 STG.E.U8 desc[UR36][R6.64], R5 ;  /* 0x000000050600e986 */ /* 0x0001e4000c101124 */
[----:B0-----:R-:W-:-:S05]  /*8e30*/  IADD3 R6, P6, R2, R89, RZ ;  /* 0x0000005902067210 */ /* 0x001fca0007fde0ff */
[----:B------:R-:W-:Y:S01]  /*8e40*/  IMAD.X R7, R3, 0x1, R88, P6 ;  /* 0x0000000103077824 */ /* 0x000fe200030e0658 */
[----:B------:R-:W-:-:S13]  /*8e50*/  ISETP.LT.OR P6, PT, R0, 0x1, !P2 ;  /* 0x000000010000780c */ /* 0x000fda00057c1670 */
[----:B------:R-:W2:Y:S02]  /*8e60*/  @!P6 LDG.E.U8 R16, desc[UR36][R8.64] ;  /* 0x000000240810e981 */ /* 0x000ea4000c1e1100 */
[----:B--2---:R-:W-:-:S05]  /*8e70*/  @!P6 PRMT R5, R16, 0x8880, RZ ;  /* 0x000088801005e816 */ /* 0x004fca00000000ff */
[----:B------:R-:W-:-:S04]  /*8e80*/  @!P6 IMAD R4, R5, R18, RZ ;  /* 0x000000120504e224 */ /* 0x000fc800078e02ff */
[----:B------:R-:W-:-:S05]  /*8e90*/  @!P6 IMAD R5, R91, R17, R4 ;  /* 0x000000115b05e224 */ /* 0x000fca00078e0204 */
[----:B------:R0:W-:Y:S01]  /*8ea0*/  @!P6 STG.E.U8 desc[UR36][R6.64], R5 ;  /* 0x000000050600e986 */ /* 0x0001e2000c101124 */
[----:B------:R-:W-:-:S13]  /*8eb0*/  ISETP.LT.OR P6, PT, R0, 0x2, !P2 ;  /* 0x000000020000780c */ /* 0x000fda00057c1670 */
[----:B------:R-:W0:Y:S01]  /*8ec0*/  @!P6 LDG.E.U8 R16, desc[UR36][R8.64+0x1] ;  /* 0x000001240810e981 */ /* 0x000e22000c1e1100 */
[----:B------:R-:W-:-:S04]  /*8ed0*/  @!P0 IADD3 R38, P4, P5, R23, R2, R30 ;  /* 0x0000000217268210 */ /* 0x000fc80007d9e01e */
[----:B------:R-:W-:Y:S02]  /*8ee0*/  @!P0 IADD3.X R39, R19, R3, R31, P4, P5 ;  /* 0x0000000313278210 */ /* 0x000fe400027ea41f */
[----:B------:R-:W-:Y:S02]  /*8ef0*/  LOP3.LUT P5, RZ, R233, 0x4000, RZ, 0xc0, !PT ;  /* 0x00004000e9ff7812 */ /* 0x000fe400078ac0ff */
[----:B0-----:R-:W-:-:S05]  /*8f00*/  @!P6 PRMT R5, R16, 0x8880, RZ ;  /* 0x000088801005e816 */ /* 0x001fca00000000ff */
[----:B------:R-:W-:-:S04]  /*8f10*/  @!P6 IMAD R4, R5, R18, RZ ;  /* 0x000000120504e224 */ /* 0x000fc800078e02ff */
[----:B----4-:R-:W-:-:S05]  /*8f20*/  @!P6 IMAD R5, R100, R17, R4 ;  /* 0x000000116405e224 */ /* 0x010fca00078e0204 */
[----:B------:R0:W-:Y:S04]  /*8f30*/  @!P6 STG.E.U8 desc[UR36][R6.64+0x1], R5 ;  /* 0x000001050600e986 */ /* 0x0001e8000c101124 */
[----:B------:R-:W0:Y:S01]  /*8f40*/  @!P5 LDG.E.U8 R16, desc[UR36][R10.64] ;  /* 0x000000240a10d981 */ /* 0x000e22000c1e1100 */
[----:B------:R-:W-:Y:S02]  /*8f50*/  LOP3.LUT P0, RZ, R233, 0x8000, RZ, 0xc0, !PT ;  /* 0x00008000e9ff7812 */ /* 0x000fe4000780c0ff */
[----:B0-----:R-:W-:-:S05]  /*8f60*/  @!P5 PRMT R5, R16, 0x8880, RZ ;  /* 0x000088801005d816 */ /* 0x001fca00000000ff */
[----:B------:R-:W-:-:S04]  /*8f70*/  @!P5 IMAD R4, R5, R18, RZ ;  /* 0x000000120504d224 */ /* 0x000fc800078e02ff */
[----:B------:R-:W-:Y:S02]  /*8f80*/  @!P5 IMAD R5, R96, R17, R4 ;  /* 0x000000116005d224 */ /* 0x000fe400078e0204 */
[----:B------:R-:W2:Y:S04]  /*8f90*/  LDL.LU R96, [R1+0x94] ;  /* 0x0000940001607983 */ /* 0x000ea80000300800 */
[----:B------:R0:W-:Y:S04]  /*8fa0*/  @!P5 STG.E.U8 desc[UR36][R102.64], R5 ;  /* 0x000000056600d986 */ /* 0x0001e8000c101124 */
[----:B------:R-:W0:Y:S01]  /*8fb0*/  @!P0 LDG.E.U8 R16, desc[UR36][R10.64+0x1] ;  /* 0x000001240a108981 */ /* 0x000e22000c1e1100 */
[----:B------:R-:W-:-:S13]  /*8fc0*/  ISETP.LT.OR P5, PT, R0, 0x29, !P3 ;  /* 0x000000290000780c */ /* 0x000fda0005fa1670 */
[----:B------:R-:W-:-:S04]  /*8fd0*/  @!P5 IADD3 R34, P4, P6, R23, R2, R30 ;  /* 0x000000021722d210 */ /* 0x000fc80007e9e01e */
[----:B------:R-:W-:Y:S02]  /*8fe0*/  @!P5 IADD3.X R35, R19, R3, R31, P4, P6 ;  /* 0x000000031323d210 */ /* 0x000fe400027ec41f */
[----:B------:R-:W-:-:S13]  /*8ff0*/  ISETP.LT.OR P4, PT, R0, 0x2a, !P3 ;  /* 0x0000002a0000780c */ /* 0x000fda0005f81670 */
[----:B------:R-:W-:-:S04]  /*9000*/  @!P4 IADD3 R32, P5, P6, R23, R2, R30 ;  /* 0x000000021720c210 */ /* 0x000fc80007ebe01e */
[----:B------:R-:W-:Y:S02]  /*9010*/  @!P4 IADD3.X R33, R19, R3, R31, P5, P6 ;  /* 0x000000031321c210 */ /* 0x000fe40002fec41f */
[----:B------:R-:W-:Y:S02]  /*9020*/  ISETP.LT.OR P5, PT, R0, 0x21, !P1 ;  /* 0x000000210000780c */ /* 0x000fe40004fa1670 */
[----:B0-----:R-:W-:-:S05]  /*9030*/  @!P0 PRMT R5, R16, 0x8880, RZ ;  /* 0x0000888010058816 */ /* 0x001fca00000000ff */
[----:B------:R-:W-:-:S04]  /*9040*/  @!P0 IMAD R4, R5, R18, RZ ;  /* 0x0000001205048224 */ /* 0x000fc800078e02ff */
[----:B---3--:R-:W-:Y:S02]  /*9050*/  @!P0 IMAD R5, R97, R17, R4 ;  /* 0x0000001161058224 */ /* 0x008fe400078e0204 */
[----:B------:R-:W3:Y:S04]  /*9060*/  LDL.LU R97, [R1+0x98] ;  /* 0x0000980001617983 */ /* 0x000ee80000300800 */
[----:B------:R0:W-:Y:S01]  /*9070*/  @!P0 STG.E.U8 desc[UR36][R110.64+0x1], R5 ;  /* 0x000001056e008986 */ /* 0x0001e2000c101124 */
[----:B------:R-:W-:-:S04]  /*9080*/  @!P5 IADD3 R36, P0, P6, R23, R2, R89 ;  /* 0x000000021724d210 */ /* 0x000fc80007e1e059 */
[----:B------:R-:W-:Y:S02]  /*9090*/  @!P5 IADD3.X R37, R19, R3, R88, P0, P6 ;  /* 0x000000031325d210 */ /* 0x000fe400007ec458 */
[C---:B------:R-:W-:Y:S02]  /*90a0*/  ISETP.LT.OR P6, PT, R0.reuse, 0x9, !P2 ;  /* 0x000000090000780c */ /* 0x040fe400057c1670 */
[----:B------:R-:W-:Y:S01]  /*90b0*/  LOP3.LUT P4, RZ, R233, 0x2000, RZ, 0xc0, !PT ;  /* 0x00002000e9ff7812 */ /* 0x000fe2000788c0ff */
[----:B0-----:R-:W4:Y:S10]  /*90c0*/  LDL.LU R110, [R1+0x9c] ;  /* 0x00009c00016e7983 */ /* 0x001f340000300800 */
[----:B------:R-:W2:Y:S01]  /*90d0*/  @!P6 LDG.E.U8 R16, desc[UR36][R8.64+0x8] ;  /* 0x000008240810e981 */ /* 0x000ea2000c1e1100 */
[----:B------:R-:W-:-:S02]  /*90e0*/  ISETP.LT.OR P0, PT, R0, 0x22, !P1 ;  /* 0x000000220000780c */ /* 0x000fc40004f01670 */
[----:B------:R-:W-:Y:S01]  /*90f0*/  LOP3.LUT R233, R233, 0xfffffdff, RZ, 0xc0, !PT ;  /* 0xfffffdffe9e97812 */ /* 0x000fe200078ec0ff */
[----:B------:R-:W4:Y:S01]  /*9100*/  LDL.LU R111, [R1+0x60] ;  /* 0x00006000016f7983 */ /* 0x000f220000300800 */
[----:B--2---:R-:W-:-:S05]  /*9110*/  @!P6 PRMT R5, R16, 0x8880, RZ ;  /* 0x000088801005e816 */ /* 0x004fca00000000ff */
[----:B------:R-:W-:-:S04]  /*9120*/  @!P6 IMAD R4, R5, R18, RZ ;  /* 0x000000120504e224 */ /* 0x000fc800078e02ff */
[----:B------:R-:W-:-:S05]  /*9130*/  @!P6 IMAD R5, R101, R17, R4 ;  /* 0x000000116505e224 */ /* 0x000fca00078e0204 */
[----:B------:R0:W-:Y:S01]  /*9140*/  @!P6 STG.E.U8 desc[UR36][R6.64+0x8], R5 ;  /* 0x000008050600e986 */ /* 0x0001e2000c101124 */
[----:B------:R-:W-:-:S13]  /*9150*/  ISETP.LT.OR P6, PT, R0, 0xa, !P2 ;  /* 0x0000000a0000780c */ /* 0x000fda00057c1670 */
[----:B------:R-:W0:Y:S02]  /*9160*/  @!P6 LDG.E.U8 R16, desc[UR36][R8.64+0x9] ;  /* 0x000009240810e981 */ /* 0x000e24000c1e1100 */
[----:B0-----:R-:W-:-:S05]  /*9170*/  @!P6 PRMT R5, R16, 0x8880, RZ ;  /* 0x000088801005e816 */ /* 0x001fca00000000ff */
[----:B------:R-:W-:-:S04]  /*9180*/  @!P6 IMAD R4, R5, R18, RZ ;  /* 0x000000120504e224 */ /* 0x000fc800078e02ff */
[----:B------:R-:W-:Y:S01]  /*9190*/  @!P6 IMAD R5, R96, R17, R4 ;  /* 0x000000116005e224 */ /* 0x000fe200078e0204 */
[----:B------:R-:W-:Y:S01]  /*91a0*/  @P2 LOP3.LUT R233, R233, 0x200, RZ, 0xfc, !PT ;  /* 0x00000200e9e92812 */ /* 0x000fe200078efcff */
[----:B------:R-:W2:Y:S04]  /*91b0*/  LDL.LU R96, [R1+0x64] ;  /* 0x0000640001607983 */ /* 0x000ea80000300800 */
[----:B------:R0:W-:Y:S01]  /*91c0*/  @!P6 STG.E.U8 desc[UR36][R6.64+0x9], R5 ;  /* 0x000009050600e986 */ /* 0x0001e2000c101124 */
[----:B------:R-:W-:-:S13]  /*91d0*/  ISETP.LT.OR P6, PT, R0, 0x9, !P1 ;  /* 0x000000090000780c */ /* 0x000fda0004fc1670 */
[----:B------:R-:W0:Y:S01]  /*91e0*/  @!P6 LDG.E.U8 R16, desc[UR36][R10.64+0x8] ;  /* 0x000008240a10e981 */ /* 0x000e22000c1e1100 */
[----:B------:R-:W-:-:S04]  /*91f0*/  @!P0 IADD3 R26, P2, P5, R23, R2, R89 ;  /* 0x00000002171a8210 */ /* 0x000fc80007d5e059 */
[----:B------:R-:W-:Y:S02]  /*9200*/  @!P0 IADD3.X R27, R19, R3, R88, P2, P5 ;  /* 0x00000003131b8210 */ /* 0x000fe400017ea458 */
[----:B------:R-:W-:-:S05]  /*9210*/  @!P6 IADD3 R24, P2, R23, R6, RZ ;  /* 0x000000061718e210 */ /* 0x000fca0007f5e0ff */
[----:B------:R-:W-:Y:S01]  /*9220*/  @!P6 IMAD.X R25, R19, 0x1, R7, P2 ;  /* 0x000000011319e824 */ /* 0x000fe200010e0607 */
[----:B------:R-:W-:Y:S02]  /*9230*/  ISETP.LT.OR P5, PT, R0, 0x29, !P1 ;  /* 0x000000290000780c */ /* 0x000fe40004fa1670 */
[----:B0-----:R-:W-:-:S05]  /*9240*/  @!P6 PRMT R5, R16, 0x8880, RZ ;  /* 0x000088801005e816 */ /* 0x001fca00000000ff */
[----:B------:R-:W-:-:S04]  /*9250*/  @!P6 IMAD R4, R5, R18, RZ ;  /* 0x000000120504e224 */ /* 0x000fc800078e02ff */
[----:B---3--:R-:W-:Y:S01]  /*9260*/  @!P6 IMAD R5, R97, R17, R4 ;  /* 0x000000116105e224 */ /* 0x008fe200078e0204 */
[----:B------:R-:W-:Y:S01]  /*9270*/  LOP3.LUT P0, RZ, R233, 0x1000, RZ, 0xc0, !PT ;  /* 0x00001000e9ff7812 */ /* 0x000fe2000780c0ff */
[----:B------:R-:W3:Y:S04]  /*9280*/  LDL.LU R97, [R1+0x68] ;  /* 0x0000680001617983 */ /* 0x000ee80000300800 */
[----:B------:R0:W-:Y:S04]  /*9290*/  @!P6 STG.E.U8 desc[UR36][R24.64+0x8], R5 ;  /* 0x000008051800e986 */ /* 0x0001e8000c101124 */
[----:B------:R-:W4:Y:S01]  /*92a0*/  @!P4 LDG.E.U8 R16, desc[UR36][R10.64+0x9] ;  /* 0x000009240a10c981 */ /* 0x000f22000c1e1100 */
[----:B------:R-:W-:-:S04]  /*92b0*/  @!P5 IADD3 R28, P2, P6, R23, R2, R89 ;  /* 0x00000002171cd210 */ /* 0x000fc80007e5e059 */
[----:B------:R-:W-:Y:S02]  /*92c0*/  @!P5 IADD3.X R29, R19, R3, R88, P2, P6 ;  /* 0x00000003131dd210 */ /* 0x000fe400017ec458 */
[----:B------:R-:W-:-:S13]  /*92d0*/  ISETP.LT.OR P5, PT, R0, 0x2a, !P1 ;  /* 0x0000002a0000780c */ /* 0x000fda0004fa1670 */
[----:B0-----:R-:W-:-:S04]  /*92e0*/  @!P5 IADD3 R24, P2, P6, R23, R2, R89 ;  /* 0x000000021718d210 */ /* 0x001fc80007e5e059 */
[----:B------:R-:W-:Y:S02]  /*92f0*/  @!P5 IADD3.X R25, R19, R3, R88, P2, P6 ;  /* 0x000000031319d210 */ /* 0x000fe400017ec458 */
[----:B------:R-:W-:Y:S02]  /*9300*/  ISETP.LT.OR P6, PT, R0, 0x11, !P0 ;  /* 0x000000110000780c */ /* 0x000fe400047c1670 */
[----:B----4-:R-:W-:-:S05]  /*9310*/  @!P4 PRMT R5, R16, 0x8880, RZ ;  /* 0x000088801005c816 */ /* 0x010fca00000000ff */
[----:B------:R-:W-:-:S04]  /*9320*/  @!P4 IMAD R4, R5, R18, RZ ;  /* 0x000000120504c224 */ /* 0x000fc800078e02ff */
[----:B------:R-:W-:-:S05]  /*9330*/  @!P4 IMAD R5, R110, R17, R4 ;  /* 0x000000116e05c224 */ /* 0x000fca00078e0204 */
[----:B------:R0:W-:Y:S04]  /*9340*/  @!P4 STG.E.U8 desc[UR36][R98.64+0x9], R5 ;  /* 0x000009056200c986 */ /* 0x0001e8000c101124 */
[----:B------:R-:W4:Y:S01]  /*9350*/  @!P6 LDG.E.U8 R16, desc[UR36][R236.64+0x10] ;  /* 0x00001024ec10e981 */ /* 0x000f22000c1e1100 */
[----:B------:R-:W-:Y:S02]  /*9360*/  ISETP.LT.OR P4, PT, R0, 0x31, !P3 ;  /* 0x000000310000780c */ /* 0x000fe40005f81670 */
[----:B------:R-:W-:Y:S01]  /*9370*/  LOP3.LUT P5, RZ, R233, 0x800, RZ, 0xc0, !PT ;  /* 0x00000800e9ff7812 */ /* 0x000fe200078ac0ff */
[----:B0-----:R-:W3:Y:S04]  /*9380*/  LDL.LU R98, [R1+0x6c] ;  /* 0x00006c0001627983 */ /* 0x001ee80000300800 */
[----:B------:R-:W3:Y:S04]  /*9390*/  LDL.LU R99, [R1+0x70] ;  /* 0x0000700001637983 */ /* 0x000ee80000300800 */
[----:B------:R-:W3:Y:S04]  /*93a0*/  LDL.LU R100, [R1+0x74] ;  /* 0x0000740001647983 */ /* 0x000ee80000300800 */
[----:B------:R-:W3:Y:S04]  /*93b0*/  LDL.LU R101, [R1+0x78] ;  /* 0x0000780001657983 */ /* 0x000ee80000300800 */
[----:B------:R-:W3:Y:S04]  /*93c0*/  LDL.LU R103, [R1+0x7c] ;  /* 0x00007c0001677983 */ /* 0x000ee80000300800 */
[----:B------:R-:W3:Y:S04]  /*93d0*/  LDL.LU R91, [R1+0x40] ;  /* 0x00004000015b7983 */ /* 0x000ee80000300800 */
[----:B------:R-:W3:Y:S04]  /*93e0*/  LDL.LU R92, [R1+0x44] ;  /* 0x00004400015c7983 */ /* 0x000ee80000300800 */
[----:B------:R-:W3:Y:S04]  /*93f0*/  LDL.LU R93, [R1+0x48] ;  /* 0x00004800015d7983 */ /* 0x000ee80000300800 */
[----:B------:R-:W3:Y:S01]  /*9400*/  LDL.LU R82, [R1+0x4c] ;  /* 0x00004c0001527983 */ /* 0x000ee20000300800 */
[----:B------:R-:W-:-:S03]  /*9410*/  LOP3.LUT R232, R232, 0xffff7fff, RZ, 0xc0, !PT ;  /* 0xffff7fffe8e87812 */ /* 0x000fc600078ec0ff */
[----:B------:R-:W3:Y:S04]  /*9420*/  LDL.LU R83, [R1+0x50] ;  /* 0x0000500001537983 */ /* 0x000ee80000300800 */
        /* <DEDUP_REMOVED lines=11> */
[----:B------:R-:W3:Y:S04]  /*94e0*/  LDL.LU R57, [R1] ;  /* 0x0000000001397983 */ /* 0x000ee80000300800 */
[----:B------:R-:W3:Y:S04]  /*94f0*/  LDL.LU R58, [R1+0x4] ;  /* 0x00000400013a7983 */ /* 0x000ee80000300800 */
[----:B------:R-:W3:Y:S04]  /*9500*/  LDL.LU R59, [R1+0x8] ;  /* 0x00000800013b7983 */ /* 0x000ee80000300800 */
[----:B------:R-:W3:Y:S04]  /*9510*/  LDL.LU R60, [R1+0xc] ;  /* 0x00000c00013c7983 */ /* 0x000ee80000300800 */
[----:B------:R-:W3:Y:S04]  /*9520*/  LDL.LU R61, [R1+0x10] ;  /* 0x00001000013d7983 */ /* 0x000ee80000300800 */
[----:B------:R-:W3:Y:S04]  /*9530*/  LDL.LU R62, [R1+0x14] ;  /* 0x00001400013e7983 */ /* 0x000ee80000300800 */
[----:B------:R-:W3:Y:S04]  /*9540*/  LDL.LU R63, [R1+0x18] ;  /* 0x00001800013f7983 */ /* 0x000ee80000300800 */
[----:B------:R-:W3:Y:S01]  /*9550*/  LDL.LU R49, [R1+0x1c] ;  /* 0x00001c0001317983 */ /* 0x000ee20000300800 */
[----:B----4-:R-:W-:-:S05]  /*9560*/  @!P6 PRMT R5, R16, 0x8880, RZ ;  /* 0x000088801005e816 */ /* 0x010fca00000000ff */
[----:B------:R-:W-:-:S04]  /*9570*/  @!P6 IMAD R4, R5, R18, RZ ;  /* 0x000000120504e224 */ /* 0x000fc800078e02ff */
[----:B------:R-:W-:-:S05]  /*9580*/  @!P6 IMAD R5, R111, R17, R4 ;  /* 0x000000116f05e224 */ /* 0x000fca00078e0204 */
[----:B------:R0:W-:Y:S01]  /*9590*/  @!P6 STG.E.U8 desc[UR36][R2.64+0x10], R5 ;  /* 0x000010050200e986 */ /* 0x0001e2000c101124 */
[----:B------:R-:W-:-:S04]  /*95a0*/  @!P4 IADD3 R110, P2, P6, R23, R2, R30 ;  /* 0x00000002176ec210 */ /* 0x000fc80007e5e01e */
[----:B------:R-:W-:Y:S02]  /*95b0*/  @!P4 IADD3.X R111, R19, R3, R31, P2, P6 ;  /* 0x00000003136fc210 */ /* 0x000fe400017ec41f */
[----:B------:R-:W-:-:S13]  /*95c0*/  ISETP.LT.OR P6, PT, R0, 0x12, !P0 ;  /* 0x000000120000780c */ /* 0x000fda00047c1670 */
[----:B------:R-:W0:Y:S02]  /*95d0*/  @!P6 LDG.E.U8 R16, desc[UR36][R236.64+0x11] ;  /* 0x00001124ec10e981 */ /* 0x000e24000c1e1100 */
[----:B0-----:R-:W-:-:S05]  /*95e0*/  @!P6 PRMT R5, R16, 0x8880, RZ ;  /* 0x000088801005e816 */ /* 0x001fca00000000ff */
[----:B------:R-:W-:-:S04]  /*95f0*/  @!P6 IMAD R4, R5, R18, RZ ;  /* 0x000000120504e224 */ /* 0x000fc800078e02ff */
[----:B--2---:R-:W-:-:S05]  /*9600*/  @!P6 IMAD R5, R96, R17, R4 ;  /* 0x000000116005e224 */ /* 0x004fca00078e0204 */
[----:B------:R0:W-:Y:S01]  /*9610*/  @!P6 STG.E.U8 desc[UR36][R2.64+0x11], R5 ;  /* 0x000011050200e986 */ /* 0x0001e2000c101124 */
[----:B------:R-:W-:-:S13]  /*9620*/  ISETP.LT.OR P6, PT, R0, 0x11, !P5 ;  /* 0x000000110000780c */ /* 0x000fda0006fc1670 */
[----:B------:R-:W0:Y:S01]  /*9630*/  @!P6 LDG.E.U8 R16, desc[UR36][R234.64+0x10] ;  /* 0x00001024ea10e981 */ /* 0x000e22000c1e1100 */
[----:B------:R-:W-:Y:S02]  /*9640*/  ISETP.LT.OR P4, PT, R0, 0x32, !P3 ;  /* 0x000000320000780c */ /* 0x000fe40005f81670 */
[----:B------:R-:W-:-:S05]  /*9650*/  @!P6 IADD3 R44, P2, R2, R23, RZ ;  /* 0x00000017022ce210 */ /* 0x000fca0007f5e0ff */
[----:B------:R-:W-:Y:S01]  /*9660*/  @!P6 IMAD.X R45, R3, 0x1, R19, P2 ;  /* 0x00000001032de824 */ /* 0x000fe200010e0613 */
[----:B0-----:R-:W-:-:S05]  /*9670*/  @!P6 PRMT R5, R16, 0x8880, RZ ;  /* 0x000088801005e816 */ /* 0x001fca00000000ff */
[----:B------:R-:W-:-:S04]  /*9680*/  @!P6 IMAD R4, R5, R18, RZ ;  /* 0x000000120504e224 */ /* 0x000fc800078e02ff */
[----:B---3--:R-:W-:-:S05]  /*9690*/  @!P6 IMAD R5, R97, R17, R4 ;  /* 0x000000116105e224 */ /* 0x008fca00078e0204 */
[----:B------:R0:W-:Y:S01]  /*96a0*/  @!P6 STG.E.U8 desc[UR36][R44.64+0x10], R5 ;  /* 0x000010052c00e986 */ /* 0x0001e2000c101124 */
[----:B------:R-:W-:-:S04]  /*96b0*/  @!P4 IADD3 R96, P2, P6, R23, R2, R30 ;  /* 0x000000021760c210 */ /* 0x000fc80007e5e01e */
[----:B------:R-:W-:Y:S02]  /*96c0*/  @!P4 IADD3.X R97, R19, R3, R31, P2, P6 ;  /* 0x000000031361c210 */ /* 0x000fe400017ec41f */
[----:B------:R-:W-:-:S13]  /*96d0*/  ISETP.LT.OR P6, PT, R0, 0x12, !P5 ;  /* 0x000000120000780c */ /* 0x000fda0006fc1670 */
[----:B------:R-:W2:Y:S01]  /*96e0*/  @!P6 LDG.E.U8 R16, desc[UR36][R234.64+0x11] ;  /* 0x00001124ea10e981 */ /* 0x000ea2000c1e1100 */
[----:B0-----:R-:W-:-:S05]  /*96f0*/  @!P6 IADD3 R44, P2, R2, R23, RZ ;  /* 0x00000017022ce210 */ /* 0x001fca0007f5e0ff */
[----:B------:R-:W-:Y:S01]  /*9700*/  @!P6 IMAD.X R45, R3, 0x1, R19, P2 ;  /* 0x00000001032de824 */ /* 0x000fe200010e0613 */
[----:B--2---:R-:W-:-:S05]  /*9710*/  @!P6 PRMT R5, R16, 0x8880, RZ ;  /* 0x000088801005e816 */ /* 0x004fca00000000ff */
[----:B------:R-:W-:-:S04]  /*9720*/  @!P6 IMAD R4, R5, R18, RZ ;  /* 0x000000120504e224 */ /* 0x000fc800078e02ff */
[----:B------:R-:W-:-:S05]  /*9730*/  @!P6 IMAD R5, R98, R17, R4 ;  /* 0x000000116205e224 */ /* 0x000fca00078e0204 */
[----:B------:R0:W-:Y:S01]  /*9740*/  @!P6 STG.E.U8 desc[UR36][R44.64+0x11], R5 ;  /* 0x000011052c00e986 */ /* 0x0001e2000c101124 */
[----:B------:R-:W-:-:S13]  /*9750*/  ISETP.LT.OR P6, PT, R0, 0x19, !P0 ;  /* 0x000000190000780c */ /* 0x000fda00047c1670 */
[----:B------:R-:W0:Y:S01]  /*9760*/  @!P6 LDG.E.U8 R16, desc[UR36][R236.64+0x18] ;  /* 0x00001824ec10e981 */ /* 0x000e22000c1e1100 */
[----:B------:R-:W-:Y:S02]  /*9770*/  ISETP.LT.OR P4, PT, R0, 0x39, !P3 ;  /* 0x000000390000780c */ /* 0x000fe40005f81670 */
[----:B0-----:R-:W-:-:S05]  /*9780*/  @!P6 PRMT R5, R16, 0x8880, RZ ;  /* 0x000088801005e816 */ /* 0x001fca00000000ff */
        /* <DEDUP_REMOVED lines=9> */
[----:B------:R-:W-:-:S05]  /*9820*/  @!P6 IMAD R5, R100, R17, R4 ;  /* 0x000000116405e224 */ /* 0x000fca00078e0204 */
[----:B------:R0:W-:Y:S01]  /*9830*/  @!P6 STG.E.U8 desc[UR36][R2.64+0x19], R5 ;  /* 0x000019050200e986 */ /* 0x0001e2000c101124 */
[----:B------:R-:W-:-:S13]  /*9840*/  ISETP.LT.OR P6, PT, R0, 0x19, !P5 ;  /* 0x000000190000780c */ /* 0x000fda0006fc1670 */
[----:B------:R-:W0:Y:S01]  /*9850*/  @!P6 LDG.E.U8 R16, desc[UR36][R234.64+0x18] ;  /* 0x00001824ea10e981 */ /* 0x000e22000c1e1100 */
[----:B------:R-:W-:-:S05]  /*9860*/  @!P6 IADD3 R44, P2, R2, R23, RZ ;  /* 0x00000017022ce210 */ /* 0x000fca0007f5e0ff */
[----:B------:R-:W-:Y:S01]  /*9870*/  @!P6 IMAD.X R45, R3, 0x1, R19, P2 ;  /* 0x00000001032de824 */ /* 0x000fe200010e0613 */
[----:B------:R-:W-:Y:S02]  /*9880*/  ISETP.LT.OR P2, PT, R0, 0x3a, !P3 ;  /* 0x0000003a0000780c */ /* 0x000fe40005f41670 */
[C---:B------:R-:W-:Y:S02]  /*9890*/  LOP3.LUT P4, RZ, R233.reuse, 0x400, RZ, 0xc0, !PT ;  /* 0x00000400e9ff7812 */ /* 0x040fe4000788c0ff */
[----:B------:R-:W-:-:S04]  /*98a0*/  LOP3.LUT R233, R233, 0xffffffbf, RZ, 0xc0, !PT ;  /* 0xffffffbfe9e97812 */ /* 0x000fc800078ec0ff */
[----:B------:R-:W-:Y:S02]  /*98b0*/  @P0 LOP3.LUT R233, R233, 0x40, RZ, 0xfc, !PT ;  /* 0x00000040e9e90812 */ /* 0x000fe400078efcff */
[----:B0-----:R-:W-:-:S05]  /*98c0*/  @!P6 PRMT R5, R16, 0x8880, RZ ;  /* 0x000088801005e816 */ /* 0x001fca00000000ff */
[----:B------:R-:W-:-:S04]  /*98d0*/  @!P6 IMAD R4, R5, R18, RZ ;  /* 0x000000120504e224 */ /* 0x000fc800078e02ff */
[----:B------:R-:W-:-:S05]  /*98e0*/  @!P6 IMAD R5, R101, R17, R4 ;  /* 0x000000116505e224 */ /* 0x000fca00078e0204 */
[----:B------:R0:W-:Y:S01]  /*98f0*/  @!P6 STG.E.U8 desc[UR36][R44.64+0x18], R5 ;  /* 0x000018052c00e986 */ /* 0x0001e2000c101124 */
[----:B------:R-:W-:-:S04]  /*9900*/  @!P2 IADD3 R100, P0, P6, R23, R2, R30 ;  /* 0x000000021764a210 */ /* 0x000fc80007e1e01e */
[----:B------:R-:W-:Y:S02]  /*9910*/  @!P2 IADD3.X R101, R19, R3, R31, P0, P6 ;  /* 0x000000031365a210 */ /* 0x000fe400007ec41f */
[----:B------:R-:W-:-:S13]  /*9920*/  ISETP.LT.OR P6, PT, R0, 0x1a, !P5 ;  /* 0x0000001a0000780c */ /* 0x000fda0006fc1670 */
[----:B------:R-:W2:Y:S01]  /*9930*/  @!P6 LDG.E.U8 R16, desc[UR36][R234.64+0x19] ;  /* 0x00001924ea10e981 */ /* 0x000ea2000c1e1100 */
[----:B------:R-:W-:Y:S02]  /*9940*/  ISETP.LT.OR P2, PT, R0, 0x31, !P1 ;  /* 0x000000310000780c */ /* 0x000fe40004f41670 */
[----:B0-----:R-:W-:-:S05]  /*9950*/  @!P6 IADD3 R44, P0, R2, R23, RZ ;  /* 0x00000017022ce210 */ /* 0x001fca0007f1e0ff */
[----:B------:R-:W-:Y:S01]  /*9960*/  @!P6 IMAD.X R45, R3, 0x1, R19, P0 ;  /* 0x00000001032de824 */ /* 0x000fe200000e0613 */
[----:B--2---:R-:W-:-:S05]  /*9970*/  @!P6 PRMT R5, R16, 0x8880, RZ ;  /* 0x000088801005e816 */ /* 0x004fca00000000ff */
        /* <DEDUP_REMOVED lines=19> */
[----:B------:R-:W-:-:S04]  /*9ab0*/  LOP3.LUT R233, R233, 0xffffff7f, RZ, 0xc0, !PT ;  /* 0xffffff7fe9e97812 */ /* 0x000fc800078ec0ff */
[----:B------:R-:W-:Y:S02]  /*9ac0*/  @P5 LOP3.LUT R233, R233, 0x80, RZ, 0xfc, !PT ;  /* 0x00000080e9e95812 */ /* 0x000fe400078efcff */
[----:B------:R-:W-:-:S13]  /*9ad0*/  ISETP.LT.OR P5, PT, R0, 0x32, !P1 ;  /* 0x000000320000780c */ /* 0x000fda0004fa1670 */
[----:B------:R-:W-:-:S04]  /*9ae0*/  @!P5 IADD3 R90, P0, P2, R23, R2, R89 ;  /* 0x00000002175ad210 */ /* 0x000fc80007a1e059 */
[----:B------:R-:W-:Y:S02]  /*9af0*/  @!P5 IADD3.X R91, R19, R3, R88, P0, P2 ;  /* 0x00000003135bd210 */ /* 0x000fe400007e4458 */
[----:B------:R-:W-:Y:S02]  /*9b00*/  ISETP.LT.OR P2, PT, R0, 0x12, !P3 ;  /* 0x000000120000780c */ /* 0x000fe40005f41670 */
[----:B------:R-:W-:-:S05]  /*9b10*/  @!P6 IADD3 R44, P0, R23, R20, RZ ;  /* 0x00000014172ce210 */ /* 0x000fca0007f1e0ff */
[----:B------:R-:W-:Y:S01]  /*9b20*/  @!P6 IMAD.X R45, R19, 0x1, R21, P0 ;  /* 0x00000001132de824 */ /* 0x000fe200000e0615 */
[----:B0-----:R-:W-:-:S05]  /*9b30*/  @!P6 PRMT R5, R16, 0x8880, RZ ;  /* 0x000088801005e816 */ /* 0x001fca00000000ff */
[----:B------:R-:W-:-:S04]  /*9b40*/  @!P6 IMAD R4, R5, R18, RZ ;  /* 0x000000120504e224 */ /* 0x000fc800078e02ff */
[----:B------:R-:W-:-:S05]  /*9b50*/  @!P6 IMAD R5, R93, R17, R4 ;  /* 0x000000115d05e224 */ /* 0x000fca00078e0204 */
[----:B------:R0:W-:Y:S04]  /*9b60*/  @!P6 STG.E.U8 desc[UR36][R44.64+0x10], R5 ;  /* 0x000010052c00e986 */ /* 0x0001e8000c101124 */
[----:B------:R-:W0:Y:S01]  /*9b70*/  @!P2 LDG.E.U8 R16, desc[UR36][R12.64+0x11] ;  /* 0x000011240c10a981 */ /* 0x000e22000c1e1100 */
[----:B------:R-:W-:-:S13]  /*9b80*/  ISETP.LT.OR P5, PT, R0, 0x39, !P1 ;  /* 0x000000390000780c */ /* 0x000fda0004fa1670 */
[----:B------:R-:W-:Y:S02]  /*9b90*/  @!P5 IADD3 R92, P0, P6, R23, R2, R89 ;  /* 0x00000002175cd210 */ /* 0x000fe40007e1e059 */
[----:B------:R-:W-:Y:S02]  /*9ba0*/  @P5 LOP3.LUT R232, R232, 0x8000, RZ, 0xfc, !PT ;  /* 0x00008000e8e85812 */ /* 0x000fe400078efcff */
[----:B------:R-:W-:Y:S02]  /*9bb0*/  @!P5 IADD3.X R93, R19, R3, R88, P0, P6 ;  /* 0x00000003135dd210 */ /* 0x000fe400007ec458 */
[----:B------:R-:W-:-:S13]  /*9bc0*/  ISETP.LT.OR P5, PT, R0, 0x3a, !P1 ;  /* 0x0000003a0000780c */ /* 0x000fda0004fa1670 */
[----:B------:R-:W-:-:S04]  /*9bd0*/  @!P5 IADD3 R94, P0, P6, R23, R2, R89 ;  /* 0x00000002175ed210 */ /* 0x000fc80007e1e059 */
[----:B------:R-:W-:Y:S02]  /*9be0*/  @!P5 IADD3.X R95, R19, R3, R88, P0, P6 ;  /* 0x00000003135fd210 */ /* 0x000fe400007ec458 */
[----:B0-----:R-:W-:-:S05]  /*9bf0*/  @!P2 PRMT R5, R16, 0x8880, RZ ;  /* 0x000088801005a816 */ /* 0x001fca00000000ff */
[----:B------:R-:W-:-:S04]  /*9c00*/  @!P2 IMAD R4, R5, R18, RZ ;  /* 0x000000120504a224 */ /* 0x000fc800078e02ff */
[----:B------:R-:W-:-:S05]  /*9c10*/  @!P2 IMAD R5, R82, R17, R4 ;  /* 0x000000115205a224 */ /* 0x000fca00078e0204 */
[----:B------:R0:W-:Y:S01]  /*9c20*/  @!P2 STG.E.U8 desc[UR36][R80.64+0x11], R5 ;  /* 0x000011055000a986 */ /* 0x0001e2000c101124 */
[----:B------:R-:W-:-:S13]  /*9c30*/  ISETP.LT.OR P2, PT, R0, 0x41, !P3 ;  /* 0x000000410000780c */ /* 0x000fda0005f41670 */
[----:B0-----:R-:W-:-:S04]  /*9c40*/  @!P2 IADD3 R80, P0, P6, R23, R2, R30 ;  /* 0x000000021750a210 */ /* 0x001fc80007e1e01e */
[----:B------:R-:W-:Y:S02]  /*9c50*/  @!P2 IADD3.X R81, R19, R3, R31, P0, P6 ;  /* 0x000000031351a210 */ /* 0x000fe400007ec41f */
        /* <DEDUP_REMOVED lines=12> */
[----:B------:R0:W-:Y:S04]  /*9d20*/  @!P6 STG.E.U8 desc[UR36][R20.64+0x19], R5 ;  /* 0x000019051400e986 */ /* 0x0001e8000c101124 */
[----:B------:R-:W0:Y:S01]  /*9d30*/  @!P0 LDG.E.U8 R16, desc[UR36][R12.64+0x18] ;  /* 0x000018240c108981 */ /* 0x000e22000c1e1100 */
[----:B------:R-:W-:-:S04]  /*9d40*/  LOP3.LUT R232, R232, 0xfffffffb, RZ, 0xc0, !PT ;  /* 0xfffffffbe8e87812 */ /* 0x000fc800078ec0ff */
[----:B------:R-:W-:-:S04]  /*9d50*/  @P5 LOP3.LUT R232, R232, 0x4, RZ, 0xfc, !PT ;  /* 0x00000004e8e85812 */ /* 0x000fc800078efcff */
[----:B------:R-:W-:Y:S02]  /*9d60*/  LOP3.LUT R232, R232, 0xfbffffff, RZ, 0xc0, !PT ;  /* 0xfbffffffe8e87812 */ /* 0x000fe400078ec0ff */
[----:B0-----:R-:W-:-:S05]  /*9d70*/  @!P0 PRMT R5, R16, 0x8880, RZ ;  /* 0x0000888010058816 */ /* 0x001fca00000000ff */
[----:B------:R-:W-:-:S04]  /*9d80*/  @!P0 IMAD R4, R5, R18, RZ ;  /* 0x0000001205048224 */ /* 0x000fc800078e02ff */
[----:B------:R-:W-:-:S05]  /*9d90*/  @!P0 IMAD R5, R87, R17, R4 ;  /* 0x0000001157058224 */ /* 0x000fca00078e0204 */
[----:B------:R0:W-:Y:S01]  /*9da0*/  @!P0 STG.E.U8 desc[UR36][R84.64+0x18], R5 ;  /* 0x0000180554008986 */ /* 0x0001e2000c101124 */
[----:B------:R-:W-:-:S13]  /*9db0*/  ISETP.LT.OR P0, PT, R0, 0x1a, !P3 ;  /* 0x0000001a0000780c */ /* 0x000fda0005f01670 */
[----:B------:R-:W2:Y:S01]  /*9dc0*/  @!P0 LDG.E.U8 R16, desc[UR36][R12.64+0x19] ;  /* 0x000019240c108981 */ /* 0x000ea2000c1e1100 */
[----:B------:R-:W-:Y:S02]  /*9dd0*/  @P2 LOP3.LUT R232, R232, 0x4000000, RZ, 0xfc, !PT ;  /* 0x04000000e8e82812 */ /* 0x000fe400078efcff */
[----:B------:R-:W-:Y:S02]  /*9de0*/  ISETP.LT.OR P2, PT, R0, 0x42, !P3 ;  /* 0x000000420000780c */ /* 0x000fe40005f41670 */
[----:B------:R-:W-:-:S04]  /*9df0*/  LOP3.LUT R233, R233, 0xffffffdf, RZ, 0xc0, !PT ;  /* 0xffffffdfe9e97812 */ /* 0x000fc800078ec0ff */
[----:B------:R-:W-:-:S07]  /*9e00*/  @P4 LOP3.LUT R233, R233, 0x20, RZ, 0xfc, !PT ;  /* 0x00000020e9e94812 */ /* 0x000fce00078efcff */
[----:B------:R-:W-:-:S04]  /*9e10*/  @!P2 IADD3 R82, P4, P5, R23, R2, R30 ;  /* 0x000000021752a210 */ /* 0x000fc80007d9e01e */
[----:B------:R-:W-:Y:S02]  /*9e20*/  @!P2 IADD3.X R83, R19, R3, R31, P4, P5 ;  /* 0x000000031353a210 */ /* 0x000fe400027ea41f */
[----:B------:R-:W-:Y:S02]  /*9e30*/  ISETP.LT.OR P5, PT, R0, 0x49, !P3 ;  /* 0x000000490000780c */ /* 0x000fe40005fa1670 */
[----:B------:R-:W-:-:S04]  /*9e40*/  LOP3.LUT R232, R232, 0xfeffffff, RZ, 0xc0, !PT ;  /* 0xfeffffffe8e87812 */ /* 0x000fc800078ec0ff */
[----:B------:R-:W-:-:S04]  /*9e50*/  @P2 LOP3.LUT R232, R232, 0x1000000, RZ, 0xfc, !PT ;  /* 0x01000000e8e82812 */ /* 0x000fc800078efcff */
[----:B------:R-:W-:-:S03]  /*9e60*/  LOP3.LUT R232, R232, 0xff7fffff, RZ, 0xc0, !PT ;  /* 0xff7fffffe8e87812 */ /* 0x000fc600078ec0ff */
[----:B0-----:R-:W-:Y:S02]  /*9e70*/  @!P5 IADD3 R84, P4, P6, R23, R2, R30 ;  /* 0x000000021754d210 */ /* 0x001fe40007e9e01e */
[----:B------:R-:W-:Y:S02]  /*9e80*/  LOP3.LUT P2, RZ, R233, 0x200, RZ, 0xc0, !PT ;  /* 0x00000200e9ff7812 */ /* 0x000fe4000784c0ff */
[----:B------:R-:W-:Y:S02]  /*9e90*/  @P5 LOP3.LUT R232, R232, 0x800000, RZ, 0xfc, !PT ;  /* 0x00800000e8e85812 */ /* 0x000fe400078efcff */
[----:B------:R-:W-:Y:S02]  /*9ea0*/  @!P5 IADD3.X R85, R19, R3, R31, P4, P6 ;  /* 0x000000031355d210 */ /* 0x000fe400027ec41f */
[----:B------:R-:W-:Y:S02]  /*9eb0*/  ISETP.LT.OR P5, PT, R0, 0x4a, !P3 ;  /* 0x0000004a0000780c */ /* 0x000fe40005fa1670 */
[----:B------:R-:W-:-:S04]  /*9ec0*/  LOP3.LUT R233, R233, 0xfffffeff, RZ, 0xc0, !PT ;  /* 0xfffffeffe9e97812 */ /* 0x000fc800078ec0ff */
[----:B------:R-:W-:Y:S02]  /*9ed0*/  @P3 LOP3.LUT R233, R233, 0x100, RZ, 0xfc, !PT ;  /* 0x00000100e9e93812 */ /* 0x000fe400078efcff */
[----:B------:R-:W-:-:S05]  /*9ee0*/  ISETP.LT.OR P3, PT, R0, 0x41, !P1 ;  /* 0x000000410000780c */ /* 0x000fca0004f61670 */
[----:B------:R-:W-:-:S04]  /*9ef0*/  @!P5 IADD3 R86, P4, P6, R23, R2, R30 ;  /* 0x000000021756d210 */ /* 0x000fc80007e9e01e */
[----:B------:R-:W-:Y:S02]  /*9f00*/  @!P5 IADD3.X R87, R19, R3, R31, P4, P6 ;  /* 0x000000031357d210 */ /* 0x000fe400027ec41f */
[----:B--2---:R-:W-:-:S05]  /*9f10*/  @!P0 PRMT R5, R16, 0x8880, RZ ;  /* 0x0000888010058816 */ /* 0x004fca00000000ff */
[----:B------:R-:W-:-:S04]  /*9f20*/  @!P0 IMAD R4, R5, R18, RZ ;  /* 0x0000001205048224 */ /* 0x000fc800078e02ff */
[----:B------:R-:W-:-:S05]  /*9f30*/  @!P0 IMAD R5, R74, R17, R4 ;  /* 0x000000114a058224 */ /* 0x000fca00078e0204 */
[----:B------:R0:W-:Y:S02]  /*9f40*/  @!P0 STG.E.U8 desc[UR36][R72.64+0x19], R5 ;  /* 0x0000190548008986 */ /* 0x0001e4000c101124 */
        /* <DEDUP_REMOVED lines=18> */
[----:B------:R-:W-:-:S04]  /*a070*/  LOP3.LUT R232, R232, 0xfdffffff, RZ, 0xc0, !PT ;  /* 0xfdffffffe8e87812 */ /* 0x000fc800078ec0ff */
[----:B------:R-:W-:Y:S02]  /*a080*/  @P3 LOP3.LUT R232, R232, 0x2000000, RZ, 0xfc, !PT ;  /* 0x02000000e8e83812 */ /* 0x000fe400078efcff */
[----:B------:R-:W-:Y:S02]  /*a090*/  ISETP.LT.OR P3, PT, R0, 0x42, !P1 ;  /* 0x000000420000780c */ /* 0x000fe40004f61670 */
[----:B0-----:R-:W-:-:S05]  /*a0a0*/  @!P0 PRMT R5, R16, 0x8880, RZ ;  /* 0x0000888010058816 */ /* 0x001fca00000000ff */
[----:B------:R-:W-:-:S04]  /*a0b0*/  @!P0 IMAD R4, R5, R18, RZ ;  /* 0x0000001205048224 */ /* 0x000fc800078e02ff */
[----:B------:R-:W-:-:S05]  /*a0c0*/  @!P0 IMAD R5, R79, R17, R4 ;  /* 0x000000114f058224 */ /* 0x000fca00078e0204 */
[----:B------:R0:W-:Y:S01]  /*a0d0*/  @!P0 STG.E.U8 desc[UR36][R76.64+0x10], R5 ;  /* 0x000010054c008986 */ /* 0x0001e2000c101124 */
[----:B------:R-:W-:-:S13]  /*a0e0*/  ISETP.LT.OR P0, PT, R0, 0x12, !P1 ;  /* 0x000000120000780c */ /* 0x000fda0004f01670 */
[----:B------:R-:W2:Y:S01]  /*a0f0*/  @!P0 LDG.E.U8 R16, desc[UR36][R10.64+0x11] ;  /* 0x000011240a108981 */ /* 0x000ea2000c1e1100 */
[----:B------:R-:W-:-:S04]  /*a100*/  @!P3 IADD3 R74, P4, P5, R23, R2, R89 ;  /* 0x00000002174ab210 */ /* 0x000fc80007d9e059 */
[----:B------:R-:W-:Y:S02]  /*a110*/  @!P3 IADD3.X R75, R19, R3, R88, P4, P5 ;  /* 0x00000003134bb210 */ /* 0x000fe400027ea458 */
[----:B------:R-:W-:Y:S02]  /*a120*/  ISETP.LT.OR P5, PT, R0, 0x49, !P1 ;  /* 0x000000490000780c */ /* 0x000fe40004fa1670 */
[----:B------:R-:W-:-:S04]  /*a130*/  LOP3.LUT R232, R232, 0xffffffdf, RZ, 0xc0, !PT ;  /* 0xffffffdfe8e87812 */ /* 0x000fc800078ec0ff */
[----:B------:R-:W-:-:S04]  /*a140*/  @P3 LOP3.LUT R232, R232, 0x20, RZ, 0xfc, !PT ;  /* 0x00000020e8e83812 */ /* 0x000fc800078efcff */
[----:B------:R-:W-:-:S03]  /*a150*/  LOP3.LUT R232, R232, 0xffffffef, RZ, 0xc0, !PT ;  /* 0xffffffefe8e87812 */ /* 0x000fc600078ec0ff */
[----:B0-----:R-:W-:Y:S02]  /*a160*/  @!P5 IADD3 R76, P4, P6, R23, R2, R89 ;  /* 0x00000002174cd210 */ /* 0x001fe40007e9e059 */
[----:B------:R-:W-:Y:S02]  /*a170*/  @P5 LOP3.LUT R232, R232, 0x10, RZ, 0xfc, !PT ;  /* 0x00000010e8e85812 */ /* 0x000fe400078efcff */
[----:B------:R-:W-:Y:S02]  /*a180*/  @!P5 IADD3.X R77, R19, R3, R88, P4, P6 ;  /* 0x00000003134dd210 */ /* 0x000fe400027ec458 */
[----:B------:R-:W-:Y:S02]  /*a190*/  ISETP.LT.OR P5, PT, R0, 0x4a, !P1 ;  /* 0x0000004a0000780c */ /* 0x000fe40004fa1670 */
[----:B------:R-:W-:-:S11]  /*a1a0*/  LOP3.LUT P3, RZ, R233, 0x100, RZ, 0xc0, !PT ;  /* 0x00000100e9ff7812 */ /* 0x000fd6000786c0ff */
[----:B------:R-:W-:-:S04]  /*a1b0*/  @!P5 IADD3 R78, P4, P6, R23, R2, R89 ;  /* 0x00000002174ed210 */ /* 0x000fc80007e9e059 */
[----:B------:R-:W-:Y:S02]  /*a1c0*/  @!P5 IADD3.X R79, R19, R3, R88, P4, P6 ;  /* 0x00000003134fd210 */ /* 0x000fe400027ec458 */
[----:B------:R-:W-:Y:S02]  /*a1d0*/  ISETP.LT.OR P4, PT, R0, 0x51, !P3 ;  /* 0x000000510000780c */ /* 0x000fe40005f81670 */
        /* <DEDUP_REMOVED lines=15> */
[----:B------:R-:W-:Y:S02]  /*a2d0*/  LOP3.LUT R232, R232, 0xfffffff7, RZ, 0xc0, !PT ;  /* 0xfffffff7e8e87812 */ /* 0x000fe400078ec0ff */
[----:B0-----:R-:W-:-:S05]  /*a2e0*/  @!P6 PRMT R5, R16, 0x8880, RZ ;  /* 0x000088801005e816 */ /* 0x001fca00000000ff */
[----:B------:R-:W-:-:S04]  /*a2f0*/  @!P6 IMAD R4, R5, R18, RZ ;  /* 0x000000120504e224 */ /* 0x000fc800078e02ff */
[----:B------:R-:W-:-:S05]  /*a300*/  @!P6 IMAD R5, R70, R17, R4 ;  /* 0x000000114605e224 */ /* 0x000fca00078e0204 */
[----:B------:R0:W-:Y:S04]  /*a310*/  @!P6 STG.E.U8 desc[UR36][R6.64+0x19], R5 ;  /* 0x000019050600e986 */ /* 0x0001e8000c101124 */
[----:B------:R-:W0:Y:S01]  /*a320*/  @!P0 LDG.E.U8 R16, desc[UR36][R10.64+0x18] ;  /* 0x000018240a108981 */ /* 0x000e22000c1e1100 */
[----:B------:R-:W-:Y:S02]  /*a330*/  @P5 LOP3.LUT R232, R232, 0x8, RZ, 0xfc, !PT ;  /* 0x00000008e8e85812 */ /* 0x000fe400078efcff */
[----:B------:R-:W-:Y:S02]  /*a340*/  ISETP.LT.OR P5, PT, R0, 0x52, !P3 ;  /* 0x000000520000780c */ /* 0x000fe40005fa1670 */
[----:B------:R-:W-:Y:S02]  /*a350*/  LOP3.LUT R232, R232, 0xbfffffff, RZ, 0xc0, !PT ;  /* 0xbfffffffe8e87812 */ /* 0x000fe400078ec0ff */
[----:B------:R-:W-:-:S02]  /*a360*/  LOP3.LUT R233, R233, 0xfffffff7, RZ, 0xc0, !PT ;  /* 0xfffffff7e9e97812 */ /* 0x000fc400078ec0ff */
[----:B------:R-:W-:Y:S02]  /*a370*/  @P4 LOP3.LUT R232, R232, 0x40000000, RZ, 0xfc, !PT ;  /* 0x40000000e8e84812 */ /* 0x000fe400078efcff */
[----:B------:R-:W-:-:S05]  /*a380*/  @P2 LOP3.LUT R233, R233, 0x8, RZ, 0xfc, !PT ;  /* 0x00000008e9e92812 */ /* 0x000fca00078efcff */
[----:B------:R-:W-:-:S04]  /*a390*/  @!P5 IADD3 R66, P2, P4, R23, R2, R30 ;  /* 0x000000021742d210 */ /* 0x000fc80007c5e01e */
[----:B------:R-:W-:Y:S02]  /*a3a0*/  @!P5 IADD3.X R67, R19, R3, R31, P2, P4 ;  /* 0x000000031343d210 */ /* 0x000fe400017e841f */
[----:B------:R-:W-:Y:S02]  /*a3b0*/  ISETP.LT.OR P4, PT, R0, 0x1a, !P1 ;  /* 0x0000001a0000780c */ /* 0x000fe40004f81670 */
[----:B0-----:R-:W-:-:S05]  /*a3c0*/  @!P0 PRMT R5, R16, 0x8880, RZ ;  /* 0x0000888010058816 */ /* 0x001fca00000000ff */
[----:B------:R-:W-:-:S04]  /*a3d0*/  @!P0 IMAD R4, R5, R18, RZ ;  /* 0x0000001205048224 */ /* 0x000fc800078e02ff */
[----:B------:R-:W-:-:S05]  /*a3e0*/  @!P0 IMAD R5, R71, R17, R4 ;  /* 0x0000001147058224 */ /* 0x000fca00078e0204 */
[----:B------:R0:W-:Y:S04]  /*a3f0*/  @!P0 STG.E.U8 desc[UR36][R68.64+0x18], R5 ;  /* 0x0000180544008986 */ /* 0x0001e8000c101124 */
[----:B------:R-:W2:Y:S01]  /*a400*/  @!P4 LDG.E.U8 R16, desc[UR36][R10.64+0x19] ;  /* 0x000019240a10c981 */ /* 0x000ea2000c1e1100 */
[----:B------:R-:W-:Y:S02]  /*a410*/  ISETP.LT.OR P2, PT, R0, 0x59, !P3 ;  /* 0x000000590000780c */ /* 0x000fe40005f41670 */
[----:B------:R-:W-:-:S04]  /*a420*/  LOP3.LUT R232, R232, 0xdfffffff, RZ, 0xc0, !PT ;  /* 0xdfffffffe8e87812 */ /* 0x000fc800078ec0ff */
[----:B------:R-:W-:-:S07]  /*a430*/  @P5 LOP3.LUT R232, R232, 0x20000000, RZ, 0xfc, !PT ;  /* 0x20000000e8e85812 */ /* 0x000fce00078efcff */
[----:B0-----:R-:W-:-:S04]  /*a440*/  @!P2 IADD3 R68, P0, P6, R23, R2, R30 ;  /* 0x000000021744a210 */ /* 0x001fc80007e1e01e */
[----:B------:R-:W-:Y:S02]  /*a450*/  @!P2 IADD3.X R69, R19, R3, R31, P0, P6 ;  /* 0x000000031345a210 */ /* 0x000fe400007ec41f */
[----:B------:R-:W-:Y:S02]  /*a460*/  ISETP.LT.OR P0, PT, R0, 0x5a, !P3 ;  /* 0x0000005a0000780c */ /* 0x000fe40005f01670 */
[----:B------:R-:W-:-:S04]  /*a470*/  LOP3.LUT R232, R232, 0xefffffff, RZ, 0xc0, !PT ;  /* 0xefffffffe8e87812 */ /* 0x000fc800078ec0ff */
[----:B------:R-:W-:-:S04]  /*a480*/  @P2 LOP3.LUT R232, R232, 0x10000000, RZ, 0xfc, !PT ;  /* 0x10000000e8e82812 */ /* 0x000fc800078efcff */
[----:B------:R-:W-:-:S03]  /*a490*/  LOP3.LUT R232, R232, 0xf7ffffff, RZ, 0xc0, !PT ;  /* 0xf7ffffffe8e87812 */ /* 0x000fc600078ec0ff */
[----:B------:R-:W-:Y:S02]  /*a4a0*/  @!P0 IADD3 R70, P2, P6, R23, R2, R30 ;  /* 0x0000000217468210 */ /* 0x000fe40007e5e01e */
[----:B------:R-:W-:Y:S02]  /*a4b0*/  @P0 LOP3.LUT R232, R232, 0x8000000, RZ, 0xfc, !PT ;  /* 0x08000000e8e80812 */ /* 0x000fe400078efcff */
[----:B------:R-:W-:Y:S02]  /*a4c0*/  @!P0 IADD3.X R71, R19, R3, R31, P2, P6 ;  /* 0x0000000313478210 */ /* 0x000fe400017ec41f */
[----:B------:R-:W-:-:S04]  /*a4d0*/  LOP3.LUT P0, RZ, R233, 0x40, RZ, 0xc0, !PT ;  /* 0x00000040e9ff7812 */ /* 0x000fc8000780c0ff */
[----:B------:R-:W-:Y:S02]  /*a4e0*/  ISETP.LT.OR P6, PT, R0, 0x21, !P0 ;  /* 0x000000210000780c */ /* 0x000fe400047c1670 */
[----:B--2---:R-:W-:-:S05]  /*a4f0*/  @!P4 PRMT R5, R16, 0x8880, RZ ;  /* 0x000088801005c816 */ /* 0x004fca00000000ff */
[----:B------:R-:W-:-:S04]  /*a500*/  @!P4 IMAD R4, R5, R18, RZ ;  /* 0x000000120504c224 */ /* 0x000fc800078e02ff */
[----:B------:R-:W-:-:S05]  /*a510*/  @!P4 IMAD R5, R56, R17, R4 ;  /* 0x000000113805c224 */ /* 0x000fca00078e0204 */
[----:B------:R0:W-:Y:S04]  /*a520*/  @!P4 STG.E.U8 desc[UR36][R42.64+0x19], R5 ;  /* 0x000019052a00c986 */ /* 0x0001e8000c101124 */
        /* <DEDUP_REMOVED lines=9> */
[----:B------:R-:W0:Y:S01]  /*a5c0*/  @!P6 LDG.E.U8 R16, desc[UR36][R236.64+0x21] ;  /* 0x00002124ec10e981 */ /* 0x000e22000c1e1100 */
[----:B------:R-:W-:Y:S02]  /*a5d0*/  LOP3.LUT P5, RZ, R233, 0x80, RZ, 0xc0, !PT ;  /* 0x00000080e9ff7812 */ /* 0x000fe400078ac0ff */
        /* <DEDUP_REMOVED lines=8> */
[----:B------:R-:W-:Y:S02]  /*a660*/  ISETP.LT.OR P4, PT, R0, 0x52, !P1 ;  /* 0x000000520000780c */ /* 0x000fe40004f81670 */
[----:B------:R-:W-:-:S05]  /*a670*/  @!P6 IADD3 R42, P2, R2, R23, RZ ;  /* 0x00000017022ae210 */ /* 0x000fca0007f5e0ff */
[----:B------:R-:W-:Y:S01]  /*a680*/  @!P6 IMAD.X R43, R3, 0x1, R19, P2 ;  /* 0x00000001032be824 */ /* 0x000fe200010e0613 */
        /* <DEDUP_REMOVED lines=33> */
[----:B------:R-:W-:Y:S02]  /*a8a0*/  @!P6 IADD3 R42, P2, R2, R23, RZ ;  /* 0x00000017022ae210 */ /* 0x000fe40007f5e0ff */
[----:B------:R-:W-:-:S03]  /*a8b0*/  LOP3.LUT R232, R232, 0xffffff7f, RZ, 0xc0, !PT ;  /* 0xffffff7fe8e87812 */ /* 0x000fc600078ec0ff */
[----:B------:R-:W-:Y:S01]  /*a8c0*/  @!P6 IMAD.X R43, R3, 0x1, R19, P2 ;  /* 0x00000001032be824 */ /* 0x000fe200010e0613 */
[----:B------:R-:W-:Y:S02]  /*a8d0*/  ISETP.LT.OR P2, PT, R0, 0x5a, !P1 ;  /* 0x0000005a0000780c */ /* 0x000fe40004f41670 */
[----:B------:R-:W-:Y:S02]  /*a8e0*/  @P4 LOP3.LUT R232, R232, 0x80, RZ, 0xfc, !PT ;  /* 0x00000080e8e84812 */ /* 0x000fe400078efcff */
        /* <DEDUP_REMOVED lines=11> */
[----:B------:R-:W-:-:S04]  /*a9a0*/  LOP3.LUT R233, R233, 0xffffffef, RZ, 0xc0, !PT ;  /* 0xffffffefe9e97812 */ /* 0x000fc800078ec0ff */
[----:B------:R-:W-:Y:S02]  /*a9b0*/  @P1 LOP3.LUT R233, R233, 0x10, RZ, 0xfc, !PT ;  /* 0x00000010e9e91812 */ /* 0x000fe400078efcff */
        /* <DEDUP_REMOVED lines=14> */
[----:B------:R-:W-:Y:S01]  /*aaa0*/  @!P6 STG.E.U8 desc[UR36][R20.64+0x20], R224 ;  /* 0x000020e01400e986 */ /* 0x000fe2000c101124 */
[----:B------:R-:W-:-:S13]  /*aab0*/  ISETP.LT.OR P6, PT, R0, 0x22, !P4 ;  /* 0x000000220000780c */ /* 0x000fda00067c1670 */
[----:B------:R-:W2:Y:S01]  /*aac0*/  @!P6 LDG.E.U8 R16, desc[UR36][R14.64+0x21] ;  /* 0x000021240e10e981 */ /* 0x000ea2000c1e1100 */
[----:B------:R-:W-:-:S04]  /*aad0*/  LOP3.LUT R232, R232, 0xffffffbf, RZ, 0xc0, !PT ;  /* 0xffffffbfe8e87812 */ /* 0x000fc800078ec0ff */
[----:B------:R-:W-:Y:S02]  /*aae0*/  @P2 LOP3.LUT R232, R232, 0x40, RZ, 0xfc, !PT ;  /* 0x00000040e8e82812 */ /* 0x000fe400078efcff */
[----:B------:R-:W-:Y:S02]  /*aaf0*/  ISETP.LT.OR P2, PT, R0, 0x21, !P3 ;  /* 0x000000210000780c */ /* 0x000fe40005f41670 */
[----:B--2---:R-:W-:-:S05]  /*ab00*/  @!P6 PRMT R5, R16, 0x8880, RZ ;  /* 0x000088801005e816 */ /* 0x004fca00000000ff */
[----:B------:R-:W-:-:S04]  /*ab10*/  @!P6 IMAD R4, R5, R18, RZ ;  /* 0x000000120504e224 */ /* 0x000fc800078e02ff */
[----:B------:R-:W-:-:S05]  /*ab20*/  @!P6 IMAD R225, R225, R17, R4 ;  /* 0x00000011e1e1e224 */ /* 0x000fca00078e0204 */
[----:B------:R-:W-:Y:S04]  /*ab30*/  @!P6 STG.E.U8 desc[UR36][R20.64+0x21], R225 ;  /* 0x000021e11400e986 */ /* 0x000fe8000c101124 */
[----:B------:R-:W2:Y:S01]  /*ab40*/  @!P2 LDG.E.U8 R16, desc[UR36][R12.64+0x20] ;  /* 0x000020240c10a981 */ /* 0x000ea2000c1e1100 */
[----:B------:R-:W-:Y:S02]  /*ab50*/  LOP3.LUT R22, R22, 0xffffffef, RZ, 0xc0, !PT ;  /* 0xffffffef16167812 */ /* 0x000fe400078ec0ff */
[----:B--2---:R-:W-:-:S05]  /*ab60*/  @!P2 PRMT R5, R16, 0x8880, RZ ;  /* 0x000088801005a816 */ /* 0x004fca00000000ff */
        /* <DEDUP_REMOVED lines=18> */
[----:B------:R-:W-:Y:S02]  /*ac90*/  ISETP.LT.OR P5, PT, R0, 0x6a, !P3 ;  /* 0x0000006a0000780c */ /* 0x000fe40005fa1670 */
[----:B------:R-:W-:-:S11]  /*aca0*/  LOP3.LUT P1, RZ, R233, 0x10, RZ, 0xc0, !PT ;  /* 0x00000010e9ff7812 */ /* 0x000fd6000782c0ff */
[----:B------:R-:W-:-:S04]  /*acb0*/  @!P5 IADD3 R54, P0, P6, R23, R2, R30 ;  /* 0x000000021736d210 */ /* 0x000fc80007e1e01e */
[----:B------:R-:W-:Y:S02]  /*acc0*/  @!P5 IADD3.X R55, R19, R3, R31, P0, P6 ;  /* 0x000000031337d210 */ /* 0x000fe400007ec41f */
[----:B--2---:R-:W-:-:S05]  /*acd0*/  @!P2 PRMT R5, R16, 0x8880, RZ ;  /* 0x000088801005a816 */ /* 0x004fca00000000ff */
[----:B------:R-:W-:-:S04]  /*ace0*/  @!P2 IMAD R4, R5, R18, RZ ;  /* 0x000000120504a224 */ /* 0x000fc800078e02ff */
[----:B------:R-:W-:-:S05]  /*acf0*/  @!P2 IMAD R227, R227, R17, R4 ;  /* 0x00000011e3e3a224 */ /* 0x000fca00078e0204 */
[----:B------:R-:W-:Y:S01]  /*ad00*/  @!P2 STG.E.U8 desc[UR36][R38.64+0x21], R227 ;  /* 0x000021e32600a986 */ /* 0x000fe2000c101124 */
        /* <DEDUP_REMOVED lines=8> */
[----:B------:R-:W-:Y:S01]  /*ad90*/  @!P6 STG.E.U8 desc[UR36][R20.64+0x28], R228 ;  /* 0x000028e41400e986 */ /* 0x000fe2000c101124 */
[----:B------:R-:W-:-:S13]  /*ada0*/  ISETP.LT.OR P6, PT, R0, 0x2a, !P4 ;  /* 0x0000002a0000780c */ /* 0x000fda00067c1670 */
[----:B------:R-:W2:Y:S01]  /*adb0*/  @!P6 LDG.E.U8 R16, desc[UR36][R14.64+0x29] ;  /* 0x000029240e10e981 */ /* 0x000ea2000c1e1100 */
[----:B------:R-:W-:Y:S02]  /*adc0*/  ISETP.LT.OR P0, PT, R0, 0x29, !P3 ;  /* 0x000000290000780c */ /* 0x000fe40005f01670 */
[----:B--2---:R-:W-:-:S05]  /*add0*/  @!P6 PRMT R5, R16, 0x8880, RZ ;  /* 0x000088801005e816 */ /* 0x004fca00000000ff */
[----:B------:R-:W-:-:S04]  /*ade0*/  @!P6 IMAD R4, R5, R18, RZ ;  /* 0x000000120504e224 */ /* 0x000fc800078e02ff */
[----:B------:R-:W-:-:S05]  /*adf0*/  @!P6 IMAD R229, R229, R17, R4 ;  /* 0x00000011e5e5e224 */ /* 0x000fca00078e0204 */
[----:B------:R-:W-:Y:S04]  /*ae00*/  @!P6 STG.E.U8 desc[UR36][R20.64+0x29], R229 ;  /* 0x000029e51400e986 */ /* 0x000fe8000c101124 */
[----:B------:R-:W2:Y:S01]  /*ae10*/  @!P0 LDG.E.U8 R16, desc[UR36][R12.64+0x28] ;  /* 0x000028240c108981 */ /* 0x000ea2000c1e1100 */
[----:B------:R-:W-:-:S04]  /*ae20*/  LOP3.LUT R22, R22, 0xfffffffe, RZ, 0xc0, !PT ;  /* 0xfffffffe16167812 */ /* 0x000fc800078ec0ff */
[----:B------:R-:W-:-:S04]  /*ae30*/  @P5 LOP3.LUT R22, R22, 0x1, RZ, 0xfc, !PT ;  /* 0x0000000116165812 */ /* 0x000fc800078efcff */
[----:B------:R-:W-:-:S04]  /*ae40*/  LOP3.LUT R22, R22, 0xfffffff7, RZ, 0xc0, !PT ;  /* 0xfffffff716167812 */ /* 0x000fc800078ec0ff */
[----:B------:R-:W-:Y:S02]  /*ae50*/  @P2 LOP3.LUT R22, R22, 0x8, RZ, 0xfc, !PT ;  /* 0x0000000816162812 */ /* 0x000fe400078efcff */
[----:B------:R-:W-:Y:S02]  /*ae60*/  ISETP.LT.OR P2, PT, R0, 0x62, !P1 ;  /* 0x000000620000780c */ /* 0x000fe40004f41670 */
[----:B--2---:R-:W-:-:S05]  /*ae70*/  @!P0 PRMT R5, R16, 0x8880, RZ ;  /* 0x0000888010058816 */ /* 0x004fca00000000ff */
[----:B------:R-:W-:-:S04]  /*ae80*/  @!P0 IMAD R4, R5, R18, RZ ;  /* 0x0000001205048224 */ /* 0x000fc800078e02ff */
[----:B------:R-:W-:-:S05]  /*ae90*/  @!P0 IMAD R230, R230, R17, R4 ;  /* 0x00000011e6e68224 */ /* 0x000fca00078e0204 */
[----:B------:R-:W-:Y:S01]  /*aea0*/  @!P0 STG.E.U8 desc[UR36][R34.64+0x28], R230 ;  /* 0x000028e622008986 */ /* 0x000fe2000c101124 */
[----:B------:R-:W-:-:S13]  /*aeb0*/  ISETP.LT.OR P0, PT, R0, 0x2a, !P3 ;  /* 0x0000002a0000780c */ /* 0x000fda0005f01670 */
[----:B------:R-:W2:Y:S01]  /*aec0*/  @!P0 LDG.E.U8 R16, desc[UR36][R12.64+0x29] ;  /* 0x000029240c108981 */ /* 0x000ea2000c1e1100 */
[----:B------:R-:W-:-:S04]  /*aed0*/  LOP3.LUT R22, R22, 0x7fffffff, RZ, 0xc0, !PT ;  /* 0x7fffffff16167812 */ /* 0x000fc800078ec0ff */
[----:B------:R-:W-:Y:S02]  /*aee0*/  @P4 LOP3.LUT R22, R22, 0x80000000, RZ, 0xfc, !PT ;  /* 0x8000000016164812 */ /* 0x000fe400078efcff */
        /* <DEDUP_REMOVED lines=9> */
[----:B------:R-:W-:-:S13]  /*af80*/  ISETP.LT.OR P5, PT, R0, 0x6a, !P1 ;  /* 0x0000006a0000780c */ /* 0x000fda0004fa1670 */
[----:B------:R-:W-:-:S04]  /*af90*/  @!P5 IADD3 R46, P4, P6, R23, R2, R89 ;  /* 0x00000002172ed210 */ /* 0x000fc80007e9e059 */
[----:B------:R-:W-:Y:S02]  /*afa0*/  @!P5 IADD3.X R47, R19, R3, R88, P4, P6 ;  /* 0x00000003132fd210 */ /* 0x000fe400027ec458 */
[----:B------:R-:W-:Y:S02]  /*afb0*/  ISETP.LT.OR P4, PT, R0, 0x71, !P3 ;  /* 0x000000710000780c */ /* 0x000fe40005f81670 */
[----:B------:R-:W-:Y:S02]  /*afc0*/  LOP3.LUT P2, RZ, R233, 0x8, RZ, 0xc0, !PT ;  /* 0x00000008e9ff7812 */ /* 0x000fe4000784c0ff */
        /* <DEDUP_REMOVED lines=21> */
[----:B------:R-:W-:Y:S02]  /*b120*/  @P2 LOP3.LUT R233, R233, 0x4, RZ, 0xfc, !PT ;  /* 0x00000004e9e92812 */ /* 0x000fe400078efcff */
[----:B------:R-:W-:Y:S02]  /*b130*/  ISETP.LT.OR P2, PT, R0, 0x72, !P3 ;  /* 0x000000720000780c */ /* 0x000fe40005f41670 */
[----:B------:R-:W-:Y:S02]  /*b140*/  LOP3.LUT R232, R232, 0xffffefff, RZ, 0xc0, !PT ;  /* 0xffffefffe8e87812 */ /* 0x000fe400078ec0ff */
        /* <DEDUP_REMOVED lines=8> */
[----:B------:R-:W-:Y:S02]  /*b1d0*/  @P4 LOP3.LUT R22, R22, 0x100, RZ, 0xfc, !PT ;  /* 0x0000010016164812 */ /* 0x000fe400078efcff */
        /* <DEDUP_REMOVED lines=9> */
[----:B------:R-:W-:-:S13]  /*b270*/  ISETP.LT.OR P5, PT, R0, 0x7a, !P3 ;  /* 0x0000007a0000780c */ /* 0x000fda0005fa1670 */
[----:B------:R-:W-:-:S04]  /*b280*/  @!P5 IADD3 R38, P4, P6, R23, R2, R30 ;  /* 0x000000021726d210 */ /* 0x000fc80007e9e01e */
[----:B------:R-:W-:Y:S02]  /*b290*/  @!P5 IADD3.X R39, R19, R3, R31, P4, P6 ;  /* 0x000000031327d210 */ /* 0x000fe400027ec41f */
[----:B------:R-:W-:Y:S01]  /*b2a0*/  ISETP.LT.OR P4, PT, R0, 0x71, !P1 ;  /* 0x000000710000780c */ /* 0x000fe20004f81670 */
[----:B------:R-:W-:Y:S01]  /*b2b0*/  IMAD.MOV.U32 R224, RZ, RZ, R24 ;  /* 0x000000ffffe07224 */ /* 0x000fe200078e0018 */
[----:B------:R-:W-:Y:S01]  /*b2c0*/  LOP3.LUT P2, RZ, R233, 0x4, RZ, 0xc0, !PT ;  /* 0x00000004e9ff7812 */ /* 0x000fe2000784c0ff */
[----:B------:R-:W-:Y:S01]  /*b2d0*/  IMAD.MOV.U32 R225, RZ, RZ, R25 ;  /* 0x000000ffffe17224 */ /* 0x000fe200078e0019 */
[----:B--2---:R-:W-:-:S05]  /*b2e0*/  @!P0 PRMT R5, R16, 0x8880, RZ ;  /* 0x0000888010058816 */ /* 0x004fca00000000ff */
[----:B------:R-:W-:-:S04]  /*b2f0*/  @!P0 IMAD R4, R5, R18, RZ ;  /* 0x0000001205048224 */ /* 0x000fc800078e02ff */
[----:B------:R-:W-:-:S05]  /*b300*/  @!P0 IMAD R219, R219, R17, R4 ;  /* 0x00000011dbdb8224 */ /* 0x000fca00078e0204 */
[----:B------:R0:W-:Y:S01]  /*b310*/  @!P0 STG.E.U8 desc[UR36][R26.64+0x21], R219 ;  /* 0x000021db1a008986 */ /* 0x0001e2000c101124 */
[----:B------:R-:W-:-:S04]  /*b320*/  @!P4 IADD3 R24, P0, P6, R23, R2, R89 ;  /* 0x000000021718c210 */ /* 0x000fc80007e1e059 */
        /* <DEDUP_REMOVED lines=10> */
[----:B------:R-:W-:Y:S02]  /*b3d0*/  LOP3.LUT R232, R232, 0xffffbfff, RZ, 0xc0, !PT ;  /* 0xffffbfffe8e87812 */ /* 0x000fe400078ec0ff */
[----:B--2---:R-:W-:-:S05]  /*b3e0*/  @!P6 PRMT R5, R16, 0x8880, RZ ;  /* 0x000088801005e816 */ /* 0x004fca00000000ff */
[----:B------:R-:W-:-:S04]  /*b3f0*/  @!P6 IMAD R4, R5, R18, RZ ;  /* 0x000000120504e224 */ /* 0x000fc800078e02ff */
[----:B------:R-:W-:-:S05]  /*b400*/  @!P6 IMAD R221, R221, R17, R4 ;  /* 0x00000011dddde224 */ /* 0x000fca00078e0204 */
[----:B------:R-:W-:Y:S04]  /*b410*/  @!P6 STG.E.U8 desc[UR36][R6.64+0x29], R221 ;  /* 0x000029dd0600e986 */ /* 0x000fe8000c101124 */
[----:B------:R-:W2:Y:S01]  /*b420*/  @!P0 LDG.E.U8 R16, desc[UR36][R10.64+0x28] ;  /* 0x000028240a108981 */ /* 0x000ea2000c1e1100 */
[----:B------:R-:W-:Y:S02]  /*b430*/  @P5 LOP3.LUT R232, R232, 0x4000, RZ, 0xfc, !PT ;  /* 0x00004000e8e85812 */ /* 0x000fe400078efcff */
[----:B------:R-:W-:Y:S02]  /*b440*/  LOP3.LUT R22, R22, 0xffffff7f, RZ, 0xc0, !PT ;  /* 0xffffff7f16167812 */ /* 0x000fe400078ec0ff */
[----:B------:R-:W-:Y:S02]  /*b450*/  ISETP.LT.OR P5, PT, R0, 0x72, !P1 ;  /* 0x000000720000780c */ /* 0x000fe40004fa1670 */
[----:B------:R-:W-:-:S04]  /*b460*/  @P4 LOP3.LUT R22, R22, 0x80, RZ, 0xfc, !PT ;  /* 0x0000008016164812 */ /* 0x000fc800078efcff */
[----:B------:R-:W-:-:S04]  /*b470*/  LOP3.LUT R22, R22, 0xdfffffff, RZ, 0xc0, !PT ;  /* 0xdfffffff16167812 */ /* 0x000fc800078ec0ff */
[----:B------:R-:W-:-:S03]  /*b480*/  @P2 LOP3.LUT R22, R22, 0x20000000, RZ, 0xfc, !PT ;  /* 0x2000000016162812 */ /* 0x000fc600078efcff */
[----:B0-----:R-:W-:-:S04]  /*b490*/  @!P5 IADD3 R26, P2, P4, R23, R2, R89 ;  /* 0x00000002171ad210 */ /* 0x001fc80007c5e059 */
[----:B------:R-:W-:Y:S02]  /*b4a0*/  @!P5 IADD3.X R27, R19, R3, R88, P2, P4 ;  /* 0x00000003131bd210 */ /* 0x000fe400017e8458 */
[----:B------:R-:W-:Y:S02]  /*b4b0*/  ISETP.LT.OR P4, PT, R0, 0x2a, !P1 ;  /* 0x0000002a0000780c */ /* 0x000fe40004f81670 */
[----:B--2---:R-:W-:-:S05]  /*b4c0*/  @!P0 PRMT R5, R16, 0x8880, RZ ;  /* 0x0000888010058816 */ /* 0x004fca00000000ff */
        /* <DEDUP_REMOVED lines=21> */
[----:B------:R-:W-:Y:S04]  /*b620*/  @!P4 STG.E.U8 desc[UR36][R224.64+0x29], R223 ;  /* 0x000029dfe000c986 */ /* 0x000fe8000c101124 */
[----:B------:R-:W2:Y:S01]  /*b630*/  @!P6 LDG.E.U8 R16, desc[UR36][R236.64+0x30] ;  /* 0x00003024ec10e981 */ /* 0x000ea2000c1e1100 */
[----:B------:R-:W-:Y:S02]  /*b640*/  ISETP.LT.OR P4, PT, R0, 0x81, !P3 ;  /* 0x000000810000780c */ /* 0x000fe40005f81670 */
[----:B--2---:R-:W-:-:S05]  /*b650*/  @!P6 PRMT R5, R16, 0x8880, RZ ;  /* 0x000088801005e816 */ /* 0x004fca00000000ff */
[----:B------:R-:W-:-:S04]  /*b660*/  @!P6 IMAD R4, R5, R18, RZ ;  /* 0x000000120504e224 */ /* 0x000fc800078e02ff */
[----:B------:R-:W-:-:S05]  /*b670*/  @!P6 IMAD R208, R208, R17, R4 ;  /* 0x00000011d0d0e224 */ /* 0x000fca00078e0204 */
[----:B------:R0:W-:Y:S01]  /*b680*/  @!P6 STG.E.U8 desc[UR36][R2.64+0x30], R208 ;  /* 0x000030d00200e986 */ /* 0x0001e2000c101124 */
[----:B------:R-:W-:-:S04]  /*b690*/  @!P4 IADD3 R228, P2, P6, R23, R2, R30 ;  /* 0x0000000217e4c210 */ /* 0x000fc80007e5e01e */
[----:B------:R-:W-:Y:S02]  /*b6a0*/  @!P4 IADD3.X R229, R19, R3, R31, P2, P6 ;  /* 0x0000000313e5c210 */ /* 0x000fe400017ec41f */
[----:B------:R-:W-:-:S13]  /*b6b0*/  ISETP.LT.OR P6, PT, R0, 0x32, !P0 ;  /* 0x000000320000780c */ /* 0x000fda00047c1670 */
[----:B------:R-:W2:Y:S01]  /*b6c0*/  @!P6 LDG.E.U8 R16, desc[UR36][R236.64+0x31] ;  /* 0x00003124ec10e981 */ /* 0x000ea2000c1e1100 */
[----:B------:R-:W-:Y:S02]  /*b6d0*/  LOP3.LUT P5, RZ, R233, 0x2, RZ, 0xc0, !PT ;  /* 0x00000002e9ff7812 */ /* 0x000fe400078ac0ff */
[----:B--2---:R-:W-:-:S05]  /*b6e0*/  @!P6 PRMT R5, R16, 0x8880, RZ ;  /* 0x000088801005e816 */ /* 0x004fca00000000ff */
[----:B------:R-:W-:-:S04]  /*b6f0*/  @!P6 IMAD R4, R5, R18, RZ ;  /* 0x000000120504e224 */ /* 0x000fc800078e02ff */
[----:B------:R-:W-:-:S05]  /*b700*/  @!P6 IMAD R209, R209, R17, R4 ;  /* 0x00000011d1d1e224 */ /* 0x000fca00078e0204 */
[----:B------:R2:W-:Y:S01]  /*b710*/  @!P6 STG.E.U8 desc[UR36][R2.64+0x31], R209 ;  /* 0x000031d10200e986 */ /* 0x0005e2000c101124 */
[----:B------:R-:W-:-:S13]  /*b720*/  ISETP.LT.OR P6, PT, R0, 0x31, !P5 ;  /* 0x000000310000780c */ /* 0x000fda0006fc1670 */
[----:B------:R-:W3:Y:S01]  /*b730*/  @!P6 LDG.E.U8 R16, desc[UR36][R234.64+0x30] ;  /* 0x00003024ea10e981 */ /* 0x000ee2000c1e1100 */
[----:B------:R-:W-:-:S04]  /*b740*/  LOP3.LUT R22, R22, 0xffff7fff, RZ, 0xc0, !PT ;  /* 0xffff7fff16167812 */ /* 0x000fc800078ec0ff */
[----:B------:R-:W-:Y:S02]  /*b750*/  @P4 LOP3.LUT R22, R22, 0x8000, RZ, 0xfc, !PT ;  /* 0x0000800016164812 */ /* 0x000fe400078efcff */
[----:B------:R-:W-:Y:S02]  /*b760*/  ISETP.LT.OR P4, PT, R0, 0x82, !P3 ;  /* 0x000000820000780c */ /* 0x000fe40005f81670 */
[----:B0-----:R-:W-:-:S05]  /*b770*/  @!P6 IADD3 R208, P2, R2, R23, RZ ;  /* 0x0000001702d0e210 */ /* 0x001fca0007f5e0ff */
[----:B--2---:R-:W-:Y:S01]  /*b780*/  @!P6 IMAD.X R209, R3, 0x1, R19, P2 ;  /* 0x0000000103d1e824 */ /* 0x004fe200010e0613 */
[----:B---3--:R-:W-:-:S05]  /*b790*/  @!P6 PRMT R5, R16, 0x8880, RZ ;  /* 0x000088801005e816 */ /* 0x008fca00000000ff */
        /* <DEDUP_REMOVED lines=21> */
[----:B------:R-:W-:Y:S01]  /*b8f0*/  @!P6 STG.E.U8 desc[UR36][R2.64+0x38], R212 ;  /* 0x000038d40200e986 */ /* 0x000fe2000c101124 */
        /* <DEDUP_REMOVED lines=10> */
[----:B0-----:R-:W-:Y:S02]  /*b9a0*/  @!P6 IADD3 R208, P2, R2, R23, RZ ;  /* 0x0000001702d0e210 */ /* 0x001fe40007f5e0ff */
[----:B------:R-:W-:-:S03]  /*b9b0*/  LOP3.LUT R22, R22, 0xffffdfff, RZ, 0xc0, !PT ;  /* 0xffffdfff16167812 */ /* 0x000fc600078ec0ff */
[----:B------:R-:W-:Y:S01]  /*b9c0*/  @!P6 IMAD.X R209, R3, 0x1, R19, P2 ;  /* 0x0000000103d1e824 */ /* 0x000fe200010e0613 */
[----:B------:R-:W-:Y:S02]  /*b9d0*/  ISETP.LT.OR P2, PT, R0, 0x8a, !P3 ;  /* 0x0000008a0000780c */ /* 0x000fe40005f41670 */
[----:B------:R-:W-:-:S04]  /*b9e0*/  @P4 LOP3.LUT R22, R22, 0x2000, RZ, 0xfc, !PT ;  /* 0x0000200016164812 */ /* 0x000fc800078efcff */
[C---:B------:R-:W-:Y:S02]  /*b9f0*/  LOP3.LUT P4, RZ, R22.reuse, 0x80000000, RZ, 0xc0, !PT ;  /* 0x8000000016ff7812 */ /* 0x040fe4000788c0ff */
[----:B------:R-:W-:-:S04]  /*ba00*/  LOP3.LUT R22, R22, 0xfbffffff, RZ, 0xc0, !PT ;  /* 0xfbffffff16167812 */ /* 0x000fc800078ec0ff */
[----:B------:R-:W-:Y:S02]  /*ba10*/  @P0 LOP3.LUT R22, R22, 0x4000000, RZ, 0xfc, !PT ;  /* 0x0400000016160812 */ /* 0x000fe400078efcff */
        /* <DEDUP_REMOVED lines=42> */
[----:B------:R-:W-:Y:S02]  /*bcc0*/  ISETP.LT.OR P2, PT, R0, 0x32, !P3 ;  /* 0x000000320000780c */ /* 0x000fe40005f41670 */
[----:B------:R-:W-:Y:S02]  /*bcd0*/  @P4 LOP3.LUT R22, R22, 0x40000000, RZ, 0xfc, !PT ;  /* 0x4000000016164812 */ /* 0x000fe400078efcff */
[----:B------:R-:W-:Y:S01]  /*bce0*/  LOP3.LUT R232, R232, 0xffdfffff, RZ, 0xc0, !PT ;  /* 0xffdfffffe8e87812 */ /* 0x000fe200078ec0ff */
[----:B0-----:R-:W2:Y:S08]  /*bcf0*/  LDL.LU.64 R110, [R1+0x278] ;  /* 0x00027800016e7983 */ /* 0x001eb00000300a00 */
[----:B------:R-:W3:Y:S01]  /*bd00*/  @!P2 LDG.E.U8 R16, desc[UR36][R12.64+0x31] ;  /* 0x000031240c10a981 */ /* 0x000ee2000c1e1100 */
[----:B------:R-:W-:-:S02]  /*bd10*/  ISETP.LT.OR P4, PT, R0, 0x82, !P1 ;  /* 0x000000820000780c */ /* 0x000fc40004f81670 */
[----:B------:R-:W-:-:S11]  /*bd20*/  LOP3.LUT R22, R22, 0xfffffbff, RZ, 0xc0, !PT ;  /* 0xfffffbff16167812 */ /* 0x000fd600078ec0ff */
[----:B------:R-:W-:-:S04]  /*bd30*/  @!P4 IADD3 R218, P0, P5, R23, R2, R89 ;  /* 0x0000000217dac210 */ /* 0x000fc80007d1e059 */
[----:B------:R-:W-:Y:S02]  /*bd40*/  @!P4 IADD3.X R219, R19, R3, R88, P0, P5 ;  /* 0x0000000313dbc210 */ /* 0x000fe400007ea458 */
[----:B------:R-:W-:Y:S02]  /*bd50*/  ISETP.LT.OR P5, PT, R0, 0x89, !P1 ;  /* 0x000000890000780c */ /* 0x000fe40004fa1670 */
[----:B------:R-:W-:-:S04]  /*bd60*/  @P4 LOP3.LUT R22, R22, 0x400, RZ, 0xfc, !PT ;  /* 0x0000040016164812 */ /* 0x000fc800078efcff */
[C---:B------:R-:W-:Y:S02]  /*bd70*/  LOP3.LUT P4, RZ, R22.reuse, 0x40000000, RZ, 0xc0, !PT ;  /* 0x4000000016ff7812 */ /* 0x040fe4000788c0ff */
[----:B------:R-:W-:-:S05]  /*bd80*/  LOP3.LUT R22, R22, 0xfffffdff, RZ, 0xc0, !PT ;  /* 0xfffffdff16167812 */ /* 0x000fca00078ec0ff */
[----:B------:R-:W-:Y:S02]  /*bd90*/  @!P5 IADD3 R216, P0, P6, R23, R2, R89 ;  /* 0x0000000217d8d210 */ /* 0x000fe40007e1e059 */
[----:B------:R-:W-:Y:S02]  /*bda0*/  @P5 LOP3.LUT R22, R22, 0x200, RZ, 0xfc, !PT ;  /* 0x0000020016165812 */ /* 0x000fe400078efcff */
[----:B------:R-:W-:Y:S02]  /*bdb0*/  @!P5 IADD3.X R217, R19, R3, R88, P0, P6 ;  /* 0x0000000313d9d210 */ /* 0x000fe400007ec458 */
[----:B------:R-:W-:-:S13]  /*bdc0*/  ISETP.LT.OR P5, PT, R0, 0x8a, !P1 ;  /* 0x0000008a0000780c */ /* 0x000fda0004fa1670 */
[----:B------:R-:W-:-:S04]  /*bdd0*/  @!P5 IADD3 R214, P0, P6, R23, R2, R89 ;  /* 0x0000000217d6d210 */ /* 0x000fc80007e1e059 */
[----:B------:R-:W-:Y:S02]  /*bde0*/  @!P5 IADD3.X R215, R19, R3, R88, P0, P6 ;  /* 0x0000000313d7d210 */ /* 0x000fe400007ec458 */
[----:B---3--:R-:W-:-:S05]  /*bdf0*/  @!P2 PRMT R5, R16, 0x8880, RZ ;  /* 0x000088801005a816 */ /* 0x008fca00000000ff */
[----:B------:R-:W-:-:S04]  /*be00*/  @!P2 IMAD R4, R5, R18, RZ ;  /* 0x000000120504a224 */ /* 0x000fc800078e02ff */
[----:B------:R-:W-:-:S05]  /*be10*/  @!P2 IMAD R203, R203, R17, R4 ;  /* 0x00000011cbcba224 */ /* 0x000fca00078e0204 */
[----:B------:R0:W-:Y:S01]  /*be20*/  @!P2 STG.E.U8 desc[UR36][R96.64+0x31], R203 ;  /* 0x000031cb6000a986 */ /* 0x0001e2000c101124 */
[----:B------:R-:W-:Y:S02]  /*be30*/  ISETP.LT.OR P2, PT, R0, 0x91, !P3 ;  /* 0x000000910000780c */ /* 0x000fe40005f41670 */
[----:B------:R-:W-:Y:S02]  /*be40*/  LOP3.LUT R22, R22, 0xfffbffff, RZ, 0xc0, !PT ;  /* 0xfffbffff16167812 */ /* 0x000fe400078ec0ff */
[----:B------:R-:W-:Y:S01]  /*be50*/  @P5 LOP3.LUT R232, R232, 0x200000, RZ, 0xfc, !PT ;  /* 0x00200000e8e85812 */ /* 0x000fe200078efcff */
[----:B0-----:R-:W3:Y:S08]  /*be60*/  LDL.LU.64 R96, [R1+0x270] ;  /* 0x0002700001607983 */ /* 0x001ef00000300a00 */
[----:B------:R-:W-:-:S04]  /*be70*/  @!P2 IADD3 R212, P0, P6, R23, R2, R30 ;  /* 0x0000000217d4a210 */ /* 0x000fc80007e1e01e */
[----:B------:R-:W-:Y:S02]  /*be80*/  @!P2 IADD3.X R213, R19, R3, R31, P0, P6 ;  /* 0x0000000313d5a210 */ /* 0x000fe400007ec41f */
[----:B------:R-:W-:-:S13]  /*be90*/  ISETP.LT.OR P6, PT, R0, 0x39, !P4 ;  /* 0x000000390000780c */ /* 0x000fda00067c1670 */
[----:B------:R-:W4:Y:S02]  /*bea0*/  @!P6 LDG.E.U8 R16, desc[UR36][R14.64+0x38] ;  /* 0x000038240e10e981 */ /* 0x000f24000c1e1100 */
[----:B----4-:R-:W-:-:S05]  /*beb0*/  @!P6 PRMT R5, R16, 0x8880, RZ ;  /* 0x000088801005e816 */ /* 0x010fca00000000ff */
[----:B------:R-:W-:-:S04]  /*bec0*/  @!P6 IMAD R4, R5, R18, RZ ;  /* 0x000000120504e224 */ /* 0x000fc800078e02ff */
[----:B------:R-:W-:-:S05]  /*bed0*/  @!P6 IMAD R204, R204, R17, R4 ;  /* 0x00000011cccce224 */ /* 0x000fca00078e0204 */
[----:B------:R-:W-:Y:S01]  /*bee0*/  @!P6 STG.E.U8 desc[UR36][R20.64+0x38], R204 ;  /* 0x000038cc1400e986 */ /* 0x000fe2000c101124 */
[----:B------:R-:W-:-:S13]  /*bef0*/  ISETP.LT.OR P6, PT, R0, 0x3a, !P4 ;  /* 0x0000003a0000780c */ /* 0x000fda00067c1670 */
[----:B------:R-:W4:Y:S01]  /*bf00*/  @!P6 LDG.E.U8 R16, desc[UR36][R14.64+0x39] ;  /* 0x000039240e10e981 */ /* 0x000f22000c1e1100 */
[----:B------:R-:W-:Y:S02]  /*bf10*/  ISETP.LT.OR P0, PT, R0, 0x39, !P3 ;  /* 0x000000390000780c */ /* 0x000fe40005f01670 */
[----:B----4-:R-:W-:-:S05]  /*bf20*/  @!P6 PRMT R5, R16, 0x8880, RZ ;  /* 0x000088801005e816 */ /* 0x010fca00000000ff */
[----:B------:R-:W-:-:S04]  /*bf30*/  @!P6 IMAD R4, R5, R18, RZ ;  /* 0x000000120504e224 */ /* 0x000fc800078e02ff */
[----:B------:R-:W-:-:S05]  /*bf40*/  @!P6 IMAD R205, R205, R17, R4 ;  /* 0x00000011cdcde224 */ /* 0x000fca00078e0204 */
[----:B------:R-:W-:Y:S04]  /*bf50*/  @!P6 STG.E.U8 desc[UR36][R20.64+0x39], R205 ;  /* 0x000039cd1400e986 */ /* 0x000fe8000c101124 */
[----:B------:R-:W4:Y:S01]  /*bf60*/  @!P0 LDG.E.U8 R16, desc[UR36][R12.64+0x38] ;  /* 0x000038240c108981 */ /* 0x000f22000c1e1100 */
[----:B------:R-:W-:Y:S02]  /*bf70*/  @P2 LOP3.LUT R22, R22, 0x40000, RZ, 0xfc, !PT ;  /* 0x0004000016162812 */ /* 0x000fe400078efcff */
[----:B------:R-:W-:Y:S02]  /*bf80*/  ISETP.LT.OR P2, PT, R0, 0x92, !P3 ;  /* 0x000000920000780c */ /* 0x000fe40005f41670 */
[----:B----4-:R-:W-:-:S05]  /*bf90*/  @!P0 PRMT R5, R16, 0x8880, RZ ;  /* 0x0000888010058816 */ /* 0x010fca00000000ff */
[----:B------:R-:W-:-:S04]  /*bfa0*/  @!P0 IMAD R4, R5, R18, RZ ;  /* 0x0000001205048224 */ /* 0x000fc800078e02ff */
[----:B------:R-:W-:-:S05]  /*bfb0*/  @!P0 IMAD R206, R206, R17, R4 ;  /* 0x00000011cece8224 */ /* 0x000fca00078e0204 */
[----:B------:R0:W-:Y:S01]  /*bfc0*/  @!P0 STG.E.U8 desc[UR36][R98.64+0x38], R206 ;  /* 0x000038ce62008986 */ /* 0x0001e2000c101124 */
[----:B------:R-:W-:Y:S02]  /*bfd0*/  ISETP.LT.OR P0, PT, R0, 0x3a, !P3 ;  /* 0x0000003a0000780c */ /* 0x000fe40005f01670 */
[----:B------:R-:W-:Y:S02]  /*bfe0*/  LOP3.LUT R22, R22, 0xefffffff, RZ, 0xc0, !PT ;  /* 0xefffffff16167812 */ /* 0x000fe400078ec0ff */
[----:B------:R-:W-:Y:S01]  /*bff0*/  LOP3.LUT R232, R232, 0xffefffff, RZ, 0xc0, !PT ;  /* 0xffefffffe8e87812 */ /* 0x000fe200078ec0ff */
[----:B0-----:R-:W4:Y:S08]  /*c000*/  LDL.LU.64 R98, [R1+0x268] ;  /* 0x0002680001627983 */ /* 0x001f300000300a00 */
[----:B------:R-:W2:Y:S01]  /*c010*/  @!P0 LDG.E.U8 R16, desc[UR36][R12.64+0x39] ;  /* 0x000039240c108981 */ /* 0x000ea2000c1e1100 */
[----:B------:R-:W-:-:S02]  /*c020*/  @P4 LOP3.LUT R22, R22, 0x10000000, RZ, 0xfc, !PT ;  /* 0x1000000016164812 */ /* 0x000fc400078efcff */
[----:B------:R-:W-:-:S04]  /*c030*/  @!P2 IADD3 R210, P4, P5, R23, R2, R30 ;  /* 0x0000000217d2a210 */ /* 0x000fc80007d9e01e */
[----:B------:R-:W-:Y:S02]  /*c040*/  @!P2 IADD3.X R211, R19, R3, R31, P4, P5 ;  /* 0x0000000313d3a210 */ /* 0x000fe400027ea41f */
[----:B------:R-:W-:Y:S02]  /*c050*/  ISETP.LT.OR P5, PT, R0, 0x99, !P3 ;  /* 0x000000990000780c */ /* 0x000fe40005fa1670 */
[----:B------:R-:W-:-:S04]  /*c060*/  LOP3.LUT R22, R22, 0xfffeffff, RZ, 0xc0, !PT ;  /* 0xfffeffff16167812 */ /* 0x000fc800078ec0ff */
[----:B------:R-:W-:-:S07]  /*c070*/  @P2 LOP3.LUT R22, R22, 0x10000, RZ, 0xfc, !PT ;  /* 0x0001000016162812 */ /* 0x000fce00078efcff */
[----:B------:R-:W-:Y:S02]  /*c080*/  @!P5 IADD3 R202, P4, P6, R23, R2, R30 ;  /* 0x0000000217cad210 */ /* 0x000fe40007e9e01e */
[----:B------:R-:W-:Y:S02]  /*c090*/  LOP3.LUT P2, RZ, R22, 0x20000000, RZ, 0xc0, !PT ;  /* 0x2000000016ff7812 */ /* 0x000fe4000784c0ff */
[----:B------:R-:W-:Y:S02]  /*c0a0*/  @!P5 IADD3.X R203, R19, R3, R31, P4, P6 ;  /* 0x0000000313cbd210 */ /* 0x000fe400027ec41f */
[----:B------:R-:W-:Y:S02]  /*c0b0*/  ISETP.LT.OR P4, PT, R0, 0x9a, !P3 ;  /* 0x0000009a0000780c */ /* 0x000fe40005f81670 */
[----:B------:R-:W-:-:S04]  /*c0c0*/  LOP3.LUT R22, R22, 0xffefffff, RZ, 0xc0, !PT ;  /* 0xffefffff16167812 */ /* 0x000fc800078ec0ff */
[----:B------:R-:W-:Y:S02]  /*c0d0*/  @P3 LOP3.LUT R22, R22, 0x100000, RZ, 0xfc, !PT ;  /* 0x0010000016163812 */ /* 0x000fe400078efcff */
[----:B------:R-:W-:Y:S02]  /*c0e0*/  ISETP.LT.OR P3, PT, R0, 0x91, !P1 ;  /* 0x000000910000780c */ /* 0x000fe40004f61670 */
[----:B------:R-:W-:-:S03]  /*c0f0*/  @P5 LOP3.LUT R232, R232, 0x100000, RZ, 0xfc, !PT ;  /* 0x00100000e8e85812 */ /* 0x000fc600078efcff */
[----:B------:R-:W-:-:S04]  /*c100*/  @!P4 IADD3 R200, P5, P6, R23, R2, R30 ;  /* 0x0000000217c8c210 */ /* 0x000fc80007ebe01e */
[----:B------:R-:W-:Y:S02]  /*c110*/  @!P4 IADD3.X R201, R19, R3, R31, P5, P6 ;  /* 0x0000000313c9c210 */ /* 0x000fe40002fec41f */
[----:B--2---:R-:W-:-:S05]  /*c120*/  @!P0 PRMT R5, R16, 0x8880, RZ ;  /* 0x0000888010058816 */ /* 0x004fca00000000ff */
[----:B------:R-:W-:-:S04]  /*c130*/  @!P0 IMAD R4, R5, R18, RZ ;  /* 0x0000001205048224 */ /* 0x000fc800078e02ff */
[----:B------:R-:W-:-:S05]  /*c140*/  @!P0 IMAD R207, R207, R17, R4 ;  /* 0x00000011cfcf8224 */ /* 0x000fca00078e0204 */
[----:B------:R0:W-:Y:S01]  /*c150*/  @!P0 STG.E.U8 desc[UR36][R100.64+0x39], R207 ;  /* 0x000039cf64008986 */ /* 0x0001e2000c101124 */
[----:B------:R-:W-:-:S04]  /*c160*/  @!P3 IADD3 R206, P0, P6, R23, R2, R89 ;  /* 0x0000000217ceb210 */ /* 0x000fc80007e1e059 */
[----:B0-----:R-:W-:Y:S01]  /*c170*/  @!P3 IADD3.X R207, R19, R3, R88, P0, P6 ;  /* 0x0000000313cfb210 */ /* 0x001fe200007ec458 */
[----:B------:R-:W2:Y:S01]  /*c180*/  LDL.LU.64 R100, [R1+0x260] ;  /* 0x0002600001647983 */ /* 0x000ea20000300a00 */
[----:B------:R-:W-:-:S13]  /*c190*/  ISETP.LT.OR P6, PT, R0, 0x31, !P2 ;  /* 0x000000310000780c */ /* 0x000fda00057c1670 */
[----:B------:R-:W3:Y:S02]  /*c1a0*/  @!P6 LDG.E.U8 R16, desc[UR36][R8.64+0x30] ;  /* 0x000030240810e981 */ /* 0x000ee4000c1e1100 */
[----:B---3--:R-:W-:-:S05]  /*c1b0*/  @!P6 PRMT R5, R16, 0x8880, RZ ;  /* 0x000088801005e816 */ /* 0x008fca00000000ff */
[----:B------:R-:W-:-:S04]  /*c1c0*/  @!P6 IMAD R4, R5, R18, RZ ;  /* 0x000000120504e224 */ /* 0x000fc800078e02ff */
[----:B------:R-:W-:-:S05]  /*c1d0*/  @!P6 IMAD R192, R192, R17, R4 ;  /* 0x00000011c0c0e224 */ /* 0x000fca00078e0204 */
[----:B------:R-:W-:Y:S01]  /*c1e0*/  @!P6 STG.E.U8 desc[UR36][R6.64+0x30], R192 ;  /* 0x000030c00600e986 */ /* 0x000fe2000c101124 */
[----:B------:R-:W-:-:S13]  /*c1f0*/  ISETP.LT.OR P6, PT, R0, 0x32, !P2 ;  /* 0x000000320000780c */ /* 0x000fda00057c1670 */
[----:B------:R-:W3:Y:S01]  /*c200*/  @!P6 LDG.E.U8 R16, desc[UR36][R8.64+0x31] ;  /* 0x000031240810e981 */ /* 0x000ee2000c1e1100 */
[----:B------:R-:W-:-:S04]  /*c210*/  LOP3.LUT R232, R232, 0xfff7ffff, RZ, 0xc0, !PT ;  /* 0xfff7ffffe8e87812 */ /* 0x000fc800078ec0ff */
[----:B------:R-:W-:Y:S02]  /*c220*/  @P4 LOP3.LUT R232, R232, 0x80000, RZ, 0xfc, !PT ;  /* 0x00080000e8e84812 */ /* 0x000fe400078efcff */
[C---:B------:R-:W-:Y:S02]  /*c230*/  LOP3.LUT P4, RZ, R22.reuse, 0x10000000, RZ, 0xc0, !PT ;  /* 0x1000000016ff7812 */ /* 0x040fe4000788c0ff */
[----:B------:R-:W-:-:S04]  /*c240*/  LOP3.LUT R22, R22, 0xfffdffff, RZ, 0xc0, !PT ;  /* 0xfffdffff16167812 */ /* 0x000fc800078ec0ff */
[----:B------:R-:W-:Y:S02]  /*c250*/  @P3 LOP3.LUT R22, R22, 0x20000, RZ, 0xfc, !PT ;  /* 0x0002000016163812 */ /* 0x000fe400078efcff */
[----:B------:R-:W-:-:S13]  /*c260*/  ISETP.LT.OR P3, PT, R0, 0x92, !P1 ;  /* 0x000000920000780c */ /* 0x000fda0004f61670 */
[----:B------:R-:W-:-:S04]  /*c270*/  @!P3 IADD3 R204, P0, P5, R23, R2, R89 ;  /* 0x0000000217ccb210 */ /* 0x000fc80007d1e059 */
[----:B------:R-:W-:Y:S02]  /*c280*/  @!P3 IADD3.X R205, R19, R3, R88, P0, P5 ;  /* 0x0000000313cdb210 */ /* 0x000fe400007ea458 */
[----:B------:R-:W-:Y:S01]  /*c290*/  ISETP.LT.OR P0, PT, R0, 0x31, !P1 ;  /* 0x000000310000780c */ /* 0x000fe20004f01670 */
[----:B------:R-:W2:Y:S01]  /*c2a0*/  LDL.LU R88, [R1+0x258] ;  /* 0x0002580001587983 */ /* 0x000ea20000300800 */
[----:B---3--:R-:W-:-:S05]  /*c2b0*/  @!P6 PRMT R5, R16, 0x8880, RZ ;  /* 0x000088801005e816 */ /* 0x008fca00000000ff */
[----:B------:R-:W-:-:S04]  /*c2c0*/  @!P6 IMAD R4, R5, R18, RZ ;  /* 0x000000120504e224 */ /* 0x000fc800078e02ff */
[----:B------:R-:W-:-:S05]  /*c2d0*/  @!P6 IMAD R193, R193, R17, R4 ;  /* 0x00000011c1c1e224 */ /* 0x000fca00078e0204 */
[----:B------:R-:W-:Y:S04]  /*c2e0*/  @!P6 STG.E.U8 desc[UR36][R6.64+0x31], R193 ;  /* 0x000031c10600e986 */ /* 0x000fe8000c101124 */
[----:B------:R-:W3:Y:S01]  /*c2f0*/  @!P0 LDG.E.U8 R16, desc[UR36][R10.64+0x30] ;  /* 0x000030240a108981 */ /* 0x000ee2000c1e1100 */
[----:B------:R-:W-:Y:S02]  /*c300*/  ISETP.LT.OR P5, PT, R0, 0x99, !P1 ;  /* 0x000000990000780c */ /* 0x000fe40004fa1670 */
[----:B---3--:R-:W-:-:S05]  /*c310*/  @!P0 PRMT R5, R16, 0x8880, RZ ;  /* 0x0000888010058816 */ /* 0x008fca00000000ff */
[----:B------:R-:W-:-:S04]  /*c320*/  @!P0 IMAD R4, R5, R18, RZ ;  /* 0x0000001205048224 */ /* 0x000fc800078e02ff */
[----:B------:R-:W-:-:S05]  /*c330*/  @!P0 IMAD R194, R194, R17, R4 ;  /* 0x00000011c2c28224 */ /* 0x000fca00078e0204 */
[----:B------:R0:W-:Y:S04]  /*c340*/  @!P0 STG.E.U8 desc[UR36][R102.64+0x30], R194 ;  /* 0x000030c266008986 */ /* 0x0001e8000c101124 */
[----:B0-----:R-:W3:Y:S04]  /*c350*/  LDL.LU.64 R102, [R1+0x250] ;  /* 0x0002500001667983 */ /* 0x001ee80000300a00 */
[----:B------:R-:W4:Y:S01]  /*c360*/  LDL R194, [R1+0xe8] ;  /* 0x0000e80001c27983 */ /* 0x000f220000100800 */
[----:B------:R-:W-:-:S13]  /*c370*/  ISETP.LT.OR P0, PT, R0, 0x32, !P1 ;  /* 0x000000320000780c */ /* 0x000fda0004f01670 */
[----:B------:R-:W2:Y:S01]  /*c380*/  @!P0 LDG.E.U8 R16, desc[UR36][R10.64+0x31] ;  /* 0x000031240a108981 */ /* 0x000ea2000c1e1100 */
[----:B------:R-:W-:Y:S02]  /*c390*/  LOP3.LUT R22, R22, 0xff7fffff, RZ, 0xc0, !PT ;  /* 0xff7fffff16167812 */ /* 0x000fe400078ec0ff */
[----:B------:R-:W-:Y:S02]  /*c3a0*/  LOP3.LUT R232, R232, 0xfffbffff, RZ, 0xc0, !PT ;  /* 0xfffbffffe8e87812 */ /* 0x000fe400078ec0ff */
[----:B------:R-:W-:Y:S02]  /*c3b0*/  @P3 LOP3.LUT R22, R22, 0x800000, RZ, 0xfc, !PT ;  /* 0x0080000016163812 */ /* 0x000fe400078efcff */
[----:B------:R-:W-:Y:S02]  /*c3c0*/  @!P5 IADD3 R192, P3, P6, R23, R2, R89 ;  /* 0x0000000217c0d210 */ /* 0x000fe40007e7e059 */
[----:B------:R-:W-:Y:S02]  /*c3d0*/  @P5 LOP3.LUT R232, R232, 0x40000, RZ, 0xfc, !PT ;  /* 0x00040000e8e85812 */ /* 0x000fe400078efcff */
[----:B------:R-:W-:-:S04]  /*c3e0*/  LOP3.LUT R22, R22, 0xffdfffff, RZ, 0xc0, !PT ;  /* 0xffdfffff16167812 */ /* 0x000fc800078ec0ff */
[----:B------:R-:W-:-:S04]  /*c3f0*/  @P1 LOP3.LUT R22, R22, 0x200000, RZ, 0xfc, !PT ;  /* 0x0020000016161812 */ /* 0x000fc800078efcff */
[----:B------:R-:W-:Y:S02]  /*c400*/  LOP3.LUT R22, R22, 0xfff7ffff, RZ, 0xc0, !PT ;  /* 0xfff7ffff16167812 */ /* 0x000fe400078ec0ff */
[----:B----4-:R-:W-:Y:S02]  /*c410*/  @!P5 IADD3.X R193, R19, R3, R194, P3, P6 ;  /* 0x0000000313c1d210 */ /* 0x010fe40001fec4c2 */
[----:B------:R-:W-:-:S13]  /*c420*/  ISETP.LT.OR P5, PT, R0, 0x9a, !P1 ;  /* 0x0000009a0000780c */ /* 0x000fda0004fa1670 */
[----:B------:R-:W-:-:S04]  /*c430*/  @P5 LOP3.LUT R22, R22, 0x80000, RZ, 0xfc, !PT ;  /* 0x0008000016165812 */ /* 0x000fc800078efcff */
[----:B------:R-:W-:Y:S02]  /*c440*/  LOP3.LUT P1, RZ, R22, 0x80000, RZ, 0xc0, !PT ;  /* 0x0008000016ff7812 */ /* 0x000fe4000782c0ff */
[----:B--2---:R-:W-:-:S11]  /*c450*/  @!P0 PRMT R5, R16, 0x8880, RZ ;  /* 0x0000888010058816 */ /* 0x004fd600000000ff */
[----:B------:R-:W-:Y:S01]  /*c460*/  @!P1 IADD3 R208, P5, P6, R23, R2, R89 ;  /* 0x0000000217d09210 */ /* 0x000fe20007ebe059 */
[----:B------:R-:W-:Y:S01]  /*c470*/  @!P0 IMAD R4, R5, R18, RZ ;  /* 0x0000001205048224 */ /* 0x000fe200078e02ff */
[----:B------:R-:W-:Y:S01]  /*c480*/  LOP3.LUT P3, RZ, R232, 0x4, RZ, 0xc0, !PT ;  /* 0x00000004e8ff7812 */ /* 0x000fe2000786c0ff */
[----:B------:R-:W2:Y:S01]  /*c490*/  LDL.LU R89, [R1+0x248] ;  /* 0x0002480001597983 */ /* 0x000ea20000300800 */
[----:B------:R-:W-:Y:S02]  /*c4a0*/  @!P1 IADD3.X R209, R19, R3, R194, P5, P6 ;  /* 0x0000000313d19210 */ /* 0x000fe40002fec4c2 */
[----:B------:R-:W-:Y:S01]  /*c4b0*/  ISETP.LT.OR P6, PT, R0, 0x39, !P2 ;  /* 0x000000390000780c */ /* 0x000fe200057c1670 */
[----:B------:R-:W-:-:S05]  /*c4c0*/  @!P0 IMAD R195, R195, R17, R4 ;  /* 0x00000011c3c38224 */ /* 0x000fca00078e0204 */
[----:B------:R0:W-:Y:S07]  /*c4d0*/  @!P0 STG.E.U8 desc[UR36][R90.64+0x31], R195 ;  /* 0x000031c35a008986 */ /* 0x0001ee000c101124 */
[----:B------:R-:W4:Y:S01]  /*c4e0*/  @!P6 LDG.E.U8 R16, desc[UR36][R8.64+0x38] ;  /* 0x000038240810e981 */ /* 0x000f22000c1e1100 */
[----:B------:R-:W-:-:S03]  /*c4f0*/  LOP3.LUT P5, RZ, R22, 0x8000000, RZ, 0xc0, !PT ;  /* 0x0800000016ff7812 */ /* 0x000fc600078ac0ff */
[----:B0-----:R-:W2:Y:S01]  /*c500*/  LDL.LU.64 R90, [R1+0x240] ;  /* 0x00024000015a7983 */ /* 0x001ea20000300a00 */
[----:B----4-:R-:W-:-:S05]  /*c510*/  @!P6 PRMT R5, R16, 0x8880, RZ ;  /* 0x000088801005e816 */ /* 0x010fca00000000ff */
[----:B------:R-:W-:-:S04]  /*c520*/  @!P6 IMAD R4, R5, R18, RZ ;  /* 0x000000120504e224 */ /* 0x000fc800078e02ff */
[----:B------:R-:W-:-:S05]  /*c530*/  @!P6 IMAD R196, R196, R17, R4 ;  /* 0x00000011c4c4e224 */ /* 0x000fca00078e0204 */
[----:B------:R-:W-:Y:S01]  /*c540*/  @!P6 STG.E.U8 desc[UR36][R6.64+0x38], R196 ;  /* 0x000038c40600e986 */ /* 0x000fe2000c101124 */
[----:B------:R-:W-:-:S13]  /*c550*/  ISETP.LT.OR P6, PT, R0, 0x3a, !P2 ;  /* 0x0000003a0000780c */ /* 0x000fda00057c1670 */
[----:B------:R-:W4:Y:S01]  /*c560*/  @!P6 LDG.E.U8 R16, desc[UR36][R8.64+0x39] ;  /* 0x000039240810e981 */ /* 0x000f22000c1e1100 */
[----:B------:R-:W-:-:S04]  /*c570*/  LOP3.LUT R22, R22, 0xffbfffff, RZ, 0xc0, !PT ;  /* 0xffbfffff16167812 */ /* 0x000fc800078ec0ff */
[----:B------:R-:W-:Y:S02]  /*c580*/  @P1 LOP3.LUT R22, R22, 0x400000, RZ, 0xfc, !PT ;  /* 0x0040000016161812 */ /* 0x000fe400078efcff */
[----:B------:R-:W-:Y:S02]  /*c590*/  LOP3.LUT P1, RZ, R232, 0x8000, RZ, 0xc0, !PT ;  /* 0x00008000e8ff7812 */ /* 0x000fe4000782c0ff */
[----:B----4-:R-:W-:-:S05]  /*c5a0*/  @!P6 PRMT R5, R16, 0x8880, RZ ;  /* 0x000088801005e816 */ /* 0x010fca00000000ff */
[----:B------:R-:W-:-:S04]  /*c5b0*/  @!P6 IMAD R4, R5, R18, RZ ;  /* 0x000000120504e224 */ /* 0x000fc800078e02ff */
[----:B------:R-:W-:-:S05]  /*c5c0*/  @!P6 IMAD R197, R197, R17, R4 ;  /* 0x00000011c5c5e224 */ /* 0x000fca00078e0204 */
[----:B------:R-:W-:Y:S04]  /*c5d0*/  @!P6 STG.E.U8 desc[UR36][R6.64+0x39], R197 ;  /* 0x000039c50600e986 */ /* 0x000fe8000c101124 */
[----:B------:R-:W4:Y:S02]  /*c5e0*/  @!P1 LDG.E.U8 R16, desc[UR36][R10.64+0x38] ;  /* 0x000038240a109981 */ /* 0x000f24000c1e1100 */
[----:B----4-:R-:W-:-:S05]  /*c5f0*/  @!P1 PRMT R5, R16, 0x8880, RZ ;  /* 0x0000888010059816 */ /* 0x010fca00000000ff */
[----:B------:R-:W-:-:S04]  /*c600*/  @!P1 IMAD R4, R5, R18, RZ ;  /* 0x0000001205049224 */ /* 0x000fc800078e02ff */
[----:B------:R-:W-:-:S05]  /*c610*/  @!P1 IMAD R198, R198, R17, R4 ;  /* 0x00000011c6c69224 */ /* 0x000fca00078e0204 */
[----:B------:R0:W-:Y:S04]  /*c620*/  @!P1 STG.E.U8 desc[UR36][R92.64+0x38], R198 ;  /* 0x000038c65c009986 */ /* 0x0001e8000c101124 */
[----:B------:R-:W4:Y:S01]  /*c630*/  @!P3 LDG.E.U8 R16, desc[UR36][R10.64+0x39] ;  /* 0x000039240a10b981 */ /* 0x000f22000c1e1100 */
[----:B------:R-:W-:-:S04]  /*c640*/  LOP3.LUT P0, RZ, R22, 0x4000000, RZ, 0xc0, !PT ;  /* 0x0400000016ff7812 */ /* 0x000fc8000780c0ff */
[----:B------:R-:W-:Y:S01]  /*c650*/  ISETP.LT.OR P6, PT, R0, 0x41, !P0 ;  /* 0x000000410000780c */ /* 0x000fe200047c1670 */
[----:B0-----:R-:W2:Y:S01]  /*c660*/  LDL.LU.64 R92, [R1+0x238] ;  /* 0x00023800015c7983 */ /* 0x001ea20000300a00 */
[----:B----4-:R-:W-:-:S05]  /*c670*/  @!P3 PRMT R5, R16, 0x8880, RZ ;  /* 0x000088801005b816 */ /* 0x010fca00000000ff */
[----:B------:R-:W-:-:S04]  /*c680*/  @!P3 IMAD R4, R5, R18, RZ ;  /* 0x000000120504b224 */ /* 0x000fc800078e02ff */
[----:B------:R-:W-:-:S05]  /*c690*/  @!P3 IMAD R199, R199, R17, R4 ;  /* 0x00000011c7c7b224 */ /* 0x000fca00078e0204 */
[----:B------:R0:W-:Y:S04]  /*c6a0*/  @!P3 STG.E.U8 desc[UR36][R94.64+0x39], R199 ;  /* 0x000039c75e00b986 */ /* 0x0001e8000c101124 */
[----:B------:R-:W4:Y:S01]  /*c6b0*/  @!P6 LDG.E.U8 R16, desc[UR36][R236.64+0x40] ;  /* 0x00004024ec10e981 */ /* 0x000f22000c1e1100 */
[----:B------:R-:W-:-:S03]  /*c6c0*/  LOP3.LUT R22, R22, 0xfdffffff, RZ, 0xc0, !PT ;  /* 0xfdffffff16167812 */ /* 0x000fc600078ec0ff */
[----:B0-----:R-:W2:Y:S01]  /*c6d0*/  LDL.LU.64 R94, [R1+0x230] ;  /* 0x00023000015e7983 */ /* 0x001ea20000300a00 */
[----:B----4-:R-:W-:-:S05]  /*c6e0*/  @!P6 PRMT R5, R16, 0x8880, RZ ;  /* 0x000088801005e816 */ /* 0x010fca00000000ff */
[----:B------:R-:W-:-:S04]  /*c6f0*/  @!P6 IMAD R4, R5, R18, RZ ;  /* 0x000000120504e224 */ /* 0x000fc800078e02ff */
[----:B------:R-:W-:-:S05]  /*c700*/  @!P6 IMAD R184, R184, R17, R4 ;  /* 0x00000011b8b8e224 */ /* 0x000fca00078e0204 */
[----:B------:R0:W-:Y:S01]  /*c710*/  @!P6 STG.E.U8 desc[UR36][R2.64+0x40], R184 ;  /* 0x000040b80200e986 */ /* 0x0001e2000c101124 */
[----:B------:R-:W-:-:S13]  /*c720*/  ISETP.LT.OR P6, PT, R0, 0x42, !P0 ;  /* 0x000000420000780c */ /* 0x000fda00047c1670 */
[----:B------:R-:W4:Y:S02]  /*c730*/  @!P6 LDG.E.U8 R16, desc[UR36][R236.64+0x41] ;  /* 0x00004124ec10e981 */ /* 0x000f24000c1e1100 */
[----:B----4-:R-:W-:-:S05]  /*c740*/  @!P6 PRMT R5, R16, 0x8880, RZ ;  /* 0x000088801005e816 */ /* 0x010fca00000000ff */
[----:B------:R-:W-:-:S04]  /*c750*/  @!P6 IMAD R4, R5, R18, RZ ;  /* 0x000000120504e224 */ /* 0x000fc800078e02ff */
[----:B------:R-:W-:-:S05]  /*c760*/  @!P6 IMAD R185, R185, R17, R4 ;  /* 0x00000011b9b9e224 */ /* 0x000fca00078e0204 */
[----:B------:R4:W-:Y:S01]  /*c770*/  @!P6 STG.E.U8 desc[UR36][R2.64+0x41], R185 ;  /* 0x000041b90200e986 */ /* 0x0009e2000c101124 */
[----:B------:R-:W-:-:S13]  /*c780*/  ISETP.LT.OR P6, PT, R0, 0x41, !P5 ;  /* 0x000000410000780c */ /* 0x000fda0006fc1670 */
[----:B------:R-:W3:Y:S01]  /*c790*/  @!P6 LDG.E.U8 R16, desc[UR36][R234.64+0x40] ;  /* 0x00004024ea10e981 */ /* 0x000ee2000c1e1100 */
[----:B0-----:R-:W-:-:S05]  /*c7a0*/  @!P6 IADD3 R184, P1, R2, R23, RZ ;  /* 0x0000001702b8e210 */ /* 0x001fca0007f3e0ff */
[----:B----4-:R-:W-:Y:S01]  /*c7b0*/  @!P6 IMAD.X R185, R3, 0x1, R19, P1 ;  /* 0x0000000103b9e824 */ /* 0x010fe200008e0613 */
[----:B---3--:R-:W-:-:S05]  /*c7c0*/  @!P6 PRMT R5, R16, 0x8880, RZ ;  /* 0x000088801005e816 */ /* 0x008fca00000000ff */
[----:B------:R-:W-:-:S04]  /*c7d0*/  @!P6 IMAD R4, R5, R18, RZ ;  /* 0x000000120504e224 */ /* 0x000fc800078e02ff */
[----:B------:R-:W-:-:S05]  /*c7e0*/  @!P6 IMAD R186, R186, R17, R4 ;  /* 0x00000011babae224 */ /* 0x000fca00078e0204 */
[----:B------:R0:W-:Y:S01]  /*c7f0*/  @!P6 STG.E.U8 desc[UR36][R184.64+0x40], R186 ;  /* 0x000040bab800e986 */ /* 0x0001e2000c101124 */
[----:B------:R-:W-:-:S13]  /*c800*/  ISETP.LT.OR P6, PT, R0, 0x42, !P5 ;  /* 0x000000420000780c */ /* 0x000fda0006fc1670 */
[----:B------:R-:W3:Y:S01]  /*c810*/  @!P6 LDG.E.U8 R16, desc[UR36][R234.64+0x41] ;  /* 0x00004124ea10e981 */ /* 0x000ee2000c1e1100 */
[----:B0-----:R-:W-:-:S05]  /*c820*/  @!P6 IADD3 R184, P1, R2, R23, RZ ;  /* 0x0000001702b8e210 */ /* 0x001fca0007f3e0ff */
[----:B------:R-:W-:Y:S01]  /*c830*/  @!P6 IMAD.X R185, R3, 0x1, R19, P1 ;  /* 0x0000000103b9e824 */ /* 0x000fe200008e0613 */
[----:B---3--:R-:W-:-:S05]  /*c840*/  @!P6 PRMT R5, R16, 0x8880, RZ ;  /* 0x000088801005e816 */ /* 0x008fca00000000ff */
[----:B------:R-:W-:-:S04]  /*c850*/  @!P6 IMAD R4, R5, R18, RZ ;  /* 0x000000120504e224 */ /* 0x000fc800078e02ff */
[----:B------:R-:W-:-:S05]  /*c860*/  @!P6 IMAD R187, R187, R17, R4 ;  /* 0x00000011bbbbe224 */ /* 0x000fca00078e0204 */
[----:B------:R0:W-:Y:S01]  /*c870*/  @!P6 STG.E.U8 desc[UR36][R184.64+0x41], R187 ;  /* 0x000041bbb800e986 */ /* 0x0001e2000c101124 */
[----:B------:R-:W-:-:S13]  /*c880*/  ISETP.LT.OR P6, PT, R0, 0x49, !P0 ;  /* 0x000000490000780c */ /* 0x000fda00047c1670 */
[----:B------:R-:W3:Y:S02]  /*c890*/  @!P6 LDG.E.U8 R16, desc[UR36][R236.64+0x48] ;  /* 0x00004824ec10e981 */ /* 0x000ee4000c1e1100 */
[----:B---3--:R-:W-:-:S05]  /*c8a0*/  @!P6 PRMT R5, R16, 0x8880, RZ ;  /* 0x000088801005e816 */ /* 0x008fca00000000ff */
[----:B------:R-:W-:-:S04]  /*c8b0*/  @!P6 IMAD R4, R5, R18, RZ ;  /* 0x000000120504e224 */ /* 0x000fc800078e02ff */
[----:B------:R-:W-:-:S05]  /*c8c0*/  @!P6 IMAD R188, R188, R17, R4 ;  /* 0x00000011bcbce224 */ /* 0x000fca00078e0204 */
[----:B------:R-:W-:Y:S01]  /*c8d0*/  @!P6 STG.E.U8 desc[UR36][R2.64+0x48], R188 ;  /* 0x000048bc0200e986 */ /* 0x000fe2000c101124 */
        /* <DEDUP_REMOVED lines=34> */
[----:B------:R-:W-:-:S13]  /*cb00*/  LOP3.LUT P6, RZ, R232, 0x4000000, RZ, 0xc0, !PT ;  /* 0x04000000e8ff7812 */ /* 0x000fda00078cc0ff */
[----:B------:R-:W3:Y:S01]  /*cb10*/  @!P6 LDG.E.U8 R16, desc[UR36][R12.64+0x40] ;  /* 0x000040240c10e981 */ /* 0x000ee2000c1e1100 */
[----:B------:R-:W-:Y:S02]  /*cb20*/  @P0 LOP3.LUT R22, R22, 0x2000000, RZ, 0xfc, !PT ;  /* 0x0200000016160812 */ /* 0x000fe400078efcff */
[----:B------:R-:W-:Y:S02]  /*cb30*/  LOP3.LUT P0, RZ, R232, 0x1000000, RZ, 0xc0, !PT ;  /* 0x01000000e8ff7812 */ /* 0x000fe4000780c0ff */
[----:B---3--:R-:W-:-:S05]  /*cb40*/  @!P6 PRMT R5, R16, 0x8880, RZ ;  /* 0x000088801005e816 */ /* 0x008fca00000000ff */
[----:B------:R-:W-:-:S04]  /*cb50*/  @!P6 IMAD R4, R5, R18, RZ ;  /* 0x000000120504e224 */ /* 0x000fc800078e02ff */
[----:B------:R-:W-:-:S05]  /*cb60*/  @!P6 IMAD R178, R178, R17, R4 ;  /* 0x00000011b2b2e224 */ /* 0x000fca00078e0204 */
[----:B------:R0:W-:Y:S04]  /*cb70*/  @!P6 STG.E.U8 desc[UR36][R80.64+0x40], R178 ;  /* 0x000040b25000e986 */ /* 0x0001e8000c101124 */
[----:B------:R-:W3:Y:S01]  /*cb80*/  @!P0 LDG.E.U8 R16, desc[UR36][R12.64+0x41] ;  /* 0x000041240c108981 */ /* 0x000ee2000c1e1100 */
[----:B------:R-:W-:Y:S02]  /*cb90*/  ISETP.LT.OR P6, PT, R0, 0x49, !P4 ;  /* 0x000000490000780c */ /* 0x000fe400067c1670 */
[C---:B------:R-:W-:Y:S02]  /*cba0*/  LOP3.LUT P1, RZ, R232.reuse, 0x800000, RZ, 0xc0, !PT ;  /* 0x00800000e8ff7812 */ /* 0x040fe4000782c0ff */
[----:B------:R-:W-:Y:S01]  /*cbb0*/  LOP3.LUT P3, RZ, R232, 0x400000, RZ, 0xc0, !PT ;  /* 0x00400000e8ff7812 */ /* 0x000fe2000786c0ff */
[----:B0-----:R-:W4:Y:S01]  /*cbc0*/  LDL.LU.64 R80, [R1+0x228] ;  /* 0x0002280001507983 */ /* 0x001f220000300a00 */
[----:B---3--:R-:W-:-:S05]  /*cbd0*/  @!P0 PRMT R5, R16, 0x8880, RZ ;  /* 0x0000888010058816 */ /* 0x008fca00000000ff */
[----:B------:R-:W-:-:S04]  /*cbe0*/  @!P0 IMAD R4, R5, R18, RZ ;  /* 0x0000001205048224 */ /* 0x000fc800078e02ff */
[----:B------:R-:W-:-:S05]  /*cbf0*/  @!P0 IMAD R179, R179, R17, R4 ;  /* 0x00000011b3b38224 */ /* 0x000fca00078e0204 */
[----:B------:R0:W-:Y:S04]  /*cc00*/  @!P0 STG.E.U8 desc[UR36][R82.64+0x41], R179 ;  /* 0x000041b352008986 */ /* 0x0001e8000c101124 */
[----:B------:R-:W3:Y:S04]  /*cc10*/  @!P6 LDG.E.U8 R16, desc[UR36][R14.64+0x48] ;  /* 0x000048240e10e981 */ /* 0x000ee8000c1e1100 */
[----:B0-----:R-:W4:Y:S01]  /*cc20*/  LDL.LU.64 R82, [R1+0x220] ;  /* 0x0002200001527983 */ /* 0x001f220000300a00 */
        /* <DEDUP_REMOVED lines=9> */
[----:B------:R-:W-:Y:S04]  /*ccc0*/  @!P6 STG.E.U8 desc[UR36][R20.64+0x49], R181 ;  /* 0x000049b51400e986 */ /* 0x000fe8000c101124 */
[----:B------:R-:W3:Y:S02]  /*ccd0*/  @!P1 LDG.E.U8 R16, desc[UR36][R12.64+0x48] ;  /* 0x000048240c109981 */ /* 0x000ee4000c1e1100 */
[----:B---3--:R-:W-:-:S05]  /*cce0*/  @!P1 PRMT R5, R16, 0x8880, RZ ;  /* 0x0000888010059816 */ /* 0x008fca00000000ff */
[----:B------:R-:W-:-:S04]  /*ccf0*/  @!P1 IMAD R4, R5, R18, RZ ;  /* 0x0000001205049224 */ /* 0x000fc800078e02ff */
[----:B------:R-:W-:-:S05]  /*cd00*/  @!P1 IMAD R182, R182, R17, R4 ;  /* 0x00000011b6b69224 */ /* 0x000fca00078e0204 */
[----:B------:R0:W-:Y:S04]  /*cd10*/  @!P1 STG.E.U8 desc[UR36][R84.64+0x48], R182 ;  /* 0x000048b654009986 */ /* 0x0001e8000c101124 */
[----:B------:R-:W3:Y:S01]  /*cd20*/  @!P3 LDG.E.U8 R16, desc[UR36][R12.64+0x49] ;  /* 0x000049240c10b981 */ /* 0x000ee2000c1e1100 */
[----:B------:R-:W-:Y:S02]  /*cd30*/  ISETP.LT.OR P6, PT, R0, 0x41, !P2 ;  /* 0x000000410000780c */ /* 0x000fe400057c1670 */
[----:B------:R-:W-:Y:S01]  /*cd40*/  LOP3.LUT P0, RZ, R232, 0x2000000, RZ, 0xc0, !PT ;  /* 0x02000000e8ff7812 */ /* 0x000fe2000780c0ff */
[----:B0-----:R-:W4:Y:S01]  /*cd50*/  LDL.LU.64 R84, [R1+0x218] ;  /* 0x0002180001547983 */ /* 0x001f220000300a00 */
[----:B---3--:R-:W-:-:S05]  /*cd60*/  @!P3 PRMT R5, R16, 0x8880, RZ ;  /* 0x000088801005b816 */ /* 0x008fca00000000ff */
[----:B------:R-:W-:-:S04]  /*cd70*/  @!P3 IMAD R4, R5, R18, RZ ;  /* 0x000000120504b224 */ /* 0x000fc800078e02ff */
[----:B------:R-:W-:-:S05]  /*cd80*/  @!P3 IMAD R183, R183, R17, R4 ;  /* 0x00000011b7b7b224 */ /* 0x000fca00078e0204 */
[----:B------:R0:W-:Y:S04]  /*cd90*/  @!P3 STG.E.U8 desc[UR36][R86.64+0x49], R183 ;  /* 0x000049b75600b986 */ /* 0x0001e8000c101124 */
[----:B------:R-:W3:Y:S01]  /*cda0*/  @!P6 LDG.E.U8 R16, desc[UR36][R8.64+0x40] ;  /* 0x000040240810e981 */ /* 0x000ee2000c1e1100 */
[----:B------:R-:W-:-:S03]  /*cdb0*/  LOP3.LUT P1, RZ, R232, 0x10, RZ, 0xc0, !PT ;  /* 0x00000010e8ff7812 */ /* 0x000fc6000782c0ff */
        /* <DEDUP_REMOVED lines=11> */
[----:B------:R-:W3:Y:S01]  /*ce70*/  @!P0 LDG.E.U8 R16, desc[UR36][R10.64+0x40] ;  /* 0x000040240a108981 */ /* 0x000ee2000c1e1100 */
[----:B------:R-:W-:Y:S02]  /*ce80*/  LOP3.LUT P6, RZ, R232, 0x20, RZ, 0xc0, !PT ;  /* 0x00000020e8ff7812 */ /* 0x000fe400078cc0ff */
        /* <DEDUP_REMOVED lines=10> */
[----:B------:R0:W-:Y:S01]  /*cf30*/  @!P6 STG.E.U8 desc[UR36][R74.64+0x41], R171 ;  /* 0x000041ab4a00e986 */ /* 0x0001e2000c101124 */
[----:B------:R-:W-:Y:S02]  /*cf40*/  ISETP.LT.OR P6, PT, R0, 0x49, !P2 ;  /* 0x000000490000780c */ /* 0x000fe400057c1670 */
[----:B------:R-:W-:Y:S01]  /*cf50*/  LOP3.LUT P0, RZ, R22, 0x2000000, RZ, 0xc0, !PT ;  /* 0x0200000016ff7812 */ /* 0x000fe2000780c0ff */
[----:B0-----:R-:W3:Y:S10]  /*cf60*/  LDL.LU.64 R74, [R1+0x200] ;  /* 0x00020000014a7983 */ /* 0x001ef40000300a00 */
[----:B------:R-:W2:Y:S02]  /*cf70*/  @!P6 LDG.E.U8 R16, desc[UR36][R8.64+0x48] ;  /* 0x000048240810e981 */ /* 0x000ea4000c1e1100 */
[----:B--2---:R-:W-:-:S05]  /*cf80*/  @!P6 PRMT R5, R16, 0x8880, RZ ;  /* 0x000088801005e816 */ /* 0x004fca00000000ff */
[----:B------:R-:W-:-:S04]  /*cf90*/  @!P6 IMAD R4, R5, R18, RZ ;  /* 0x000000120504e224 */ /* 0x000fc800078e02ff */
[----:B------:R-:W-:-:S05]  /*cfa0*/  @!P6 IMAD R172, R172, R17, R4 ;  /* 0x00000011acace224 */ /* 0x000fca00078e0204 */
[----:B------:R-:W-:Y:S01]  /*cfb0*/  @!P6 STG.E.U8 desc[UR36][R6.64+0x48], R172 ;  /* 0x000048ac0600e986 */ /* 0x000fe2000c101124 */
[----:B------:R-:W-:-:S13]  /*cfc0*/  ISETP.LT.OR P6, PT, R0, 0x4a, !P2 ;  /* 0x0000004a0000780c */ /* 0x000fda00057c1670 */
[----:B------:R-:W2:Y:S02]  /*cfd0*/  @!P6 LDG.E.U8 R16, desc[UR36][R8.64+0x49] ;  /* 0x000049240810e981 */ /* 0x000ea4000c1e1100 */
[----:B--2---:R-:W-:-:S05]  /*cfe0*/  @!P6 PRMT R5, R16, 0x8880, RZ ;  /* 0x000088801005e816 */ /* 0x004fca00000000ff */
[----:B------:R-:W-:-:S04]  /*cff0*/  @!P6 IMAD R4, R5, R18, RZ ;  /* 0x000000120504e224 */ /* 0x000fc800078e02ff */
[----:B------:R-:W-:-:S05]  /*d000*/  @!P6 IMAD R173, R173, R17, R4 ;  /* 0x00000011adade224 */ /* 0x000fca00078e0204 */
[----:B------:R-:W-:Y:S04]  /*d010*/  @!P6 STG.E.U8 desc[UR36][R6.64+0x49], R173 ;  /* 0x000049ad0600e986 */ /* 0x000fe8000c101124 */
[----:B------:R-:W2:Y:S02]  /*d020*/  @!P1 LDG.E.U8 R16, desc[UR36][R10.64+0x48] ;  /* 0x000048240a109981 */ /* 0x000ea4000c1e1100 */
[----:B--2---:R-:W-:-:S05]  /*d030*/  @!P1 PRMT R5, R16, 0x8880, RZ ;  /* 0x0000888010059816 */ /* 0x004fca00000000ff */
[----:B------:R-:W-:-:S04]  /*d040*/  @!P1 IMAD R4, R5, R18, RZ ;  /* 0x0000001205049224 */ /* 0x000fc800078e02ff */
[----:B------:R-:W-:-:S05]  /*d050*/  @!P1 IMAD R174, R174, R17, R4 ;  /* 0x00000011aeae9224 */ /* 0x000fca00078e0204 */
[----:B------:R0:W-:Y:S04]  /*d060*/  @!P1 STG.E.U8 desc[UR36][R76.64+0x48], R174 ;  /* 0x000048ae4c009986 */ /* 0x0001e8000c101124 */
[----:B------:R-:W2:Y:S01]  /*d070*/  @!P3 LDG.E.U8 R16, desc[UR36][R10.64+0x49] ;  /* 0x000049240a10b981 */ /* 0x000ea2000c1e1100 */
[----:B------:R-:W-:Y:S02]  /*d080*/  ISETP.LT.OR P6, PT, R0, 0x51, !P0 ;  /* 0x000000510000780c */ /* 0x000fe400047c1670 */
[----:B------:R-:W-:Y:S01]  /*d090*/  LOP3.LUT R22, R22, 0xfeffffff, RZ, 0xc0, !PT ;  /* 0xfeffffff16167812 */ /* 0x000fe200078ec0ff */
[----:B0-----:R-:W3:Y:S01]  /*d0a0*/  LDL.LU.64 R76, [R1+0x1f8] ;  /* 0x0001f800014c7983 */ /* 0x001ee20000300a00 */
[----:B--2---:R-:W-:-:S05]  /*d0b0*/  @!P3 PRMT R5, R16, 0x8880, RZ ;  /* 0x000088801005b816 */ /* 0x004fca00000000ff */
[----:B------:R-:W-:-:S04]  /*d0c0*/  @!P3 IMAD R4, R5, R18, RZ ;  /* 0x000000120504b224 */ /* 0x000fc800078e02ff */
[----:B------:R-:W-:-:S05]  /*d0d0*/  @!P3 IMAD R175, R175, R17, R4 ;  /* 0x00000011afafb224 */ /* 0x000fca00078e0204 */
[----:B------:R0:W-:Y:S04]  /*d0e0*/  @!P3 STG.E.U8 desc[UR36][R78.64+0x49], R175 ;  /* 0x000049af4e00b986 */ /* 0x0001e8000c101124 */
[----:B------:R-:W2:Y:S01]  /*d0f0*/  @!P6 LDG.E.U8 R16, desc[UR36][R236.64+0x50] ;  /* 0x00005024ec10e981 */ /* 0x000ea2000c1e1100 */
[----:B------:R-:W-:-:S03]  /*d100*/  @P0 LOP3.LUT R22, R22, 0x1000000, RZ, 0xfc, !PT ;  /* 0x0100000016160812 */ /* 0x000fc600078efcff */
[----:B0-----:R-:W3:Y:S01]  /*d110*/  LDL.LU.64 R78, [R1+0x1f0] ;  /* 0x0001f000014e7983 */ /* 0x001ee20000300a00 */
[----:B--2---:R-:W-:-:S05]  /*d120*/  @!P6 PRMT R5, R16, 0x8880, RZ ;  /* 0x000088801005e816 */ /* 0x004fca00000000ff */
[----:B------:R-:W-:-:S04]  /*d130*/  @!P6 IMAD R4, R5, R18, RZ ;  /* 0x000000120504e224 */ /* 0x000fc800078e02ff */
[----:B------:R-:W-:-:S05]  /*d140*/  @!P6 IMAD R160, R160, R17, R4 ;  /* 0x00000011a0a0e224 */ /* 0x000fca00078e0204 */
[----:B------:R0:W-:Y:S01]  /*d150*/  @!P6 STG.E.U8 desc[UR36][R2.64+0x50], R160 ;  /* 0x000050a00200e986 */ /* 0x0001e2000c101124 */
[----:B------:R-:W-:-:S13]  /*d160*/  ISETP.LT.OR P6, PT, R0, 0x52, !P0 ;  /* 0x000000520000780c */ /* 0x000fda00047c1670 */
[----:B------:R-:W2:Y:S02]  /*d170*/  @!P6 LDG.E.U8 R16, desc[UR36][R236.64+0x51] ;  /* 0x00005124ec10e981 */ /* 0x000ea4000c1e1100 */
[----:B--2---:R-:W-:-:S05]  /*d180*/  @!P6 PRMT R5, R16, 0x8880, RZ ;  /* 0x000088801005e816 */ /* 0x004fca00000000ff */
[----:B------:R-:W-:-:S04]  /*d190*/  @!P6 IMAD R4, R5, R18, RZ ;  /* 0x000000120504e224 */ /* 0x000fc800078e02ff */
[----:B------:R-:W-:-:S05]  /*d1a0*/  @!P6 IMAD R161, R161, R17, R4 ;  /* 0x00000011a1a1e224 */ /* 0x000fca00078e0204 */
[----:B------:R2:W-:Y:S01]  /*d1b0*/  @!P6 STG.E.U8 desc[UR36][R2.64+0x51], R161 ;  /* 0x000051a10200e986 */ /* 0x0005e2000c101124 */
[----:B------:R-:W-:-:S13]  /*d1c0*/  ISETP.LT.OR P6, PT, R0, 0x51, !P5 ;  /* 0x000000510000780c */ /* 0x000fda0006fc1670 */
[----:B------:R-:W4:Y:S01]  /*d1d0*/  @!P6 LDG.E.U8 R16, desc[UR36][R234.64+0x50] ;  /* 0x00005024ea10e981 */ /* 0x000f22000c1e1100 */
[----:B0-----:R-:W-:-:S05]  /*d1e0*/  @!P6 IADD3 R160, P1, R2, R23, RZ ;  /* 0x0000001702a0e210 */ /* 0x001fca0007f3e0ff */
[----:B--2---:R-:W-:Y:S01]  /*d1f0*/  @!P6 IMAD.X R161, R3, 0x1, R19, P1 ;  /* 0x0000000103a1e824 */ /* 0x004fe200008e0613 */
[----:B----4-:R-:W-:-:S05]  /*d200*/  @!P6 PRMT R5, R16, 0x8880, RZ ;  /* 0x000088801005e816 */ /* 0x010fca00000000ff */
[----:B------:R-:W-:-:S04]  /*d210*/  @!P6 IMAD R4, R5, R18, RZ ;  /* 0x000000120504e224 */ /* 0x000fc800078e02ff */
[----:B------:R-:W-:-:S05]  /*d220*/  @!P6 IMAD R162, R162, R17, R4 ;  /* 0x00000011a2a2e224 */ /* 0x000fca00078e0204 */
[----:B------:R0:W-:Y:S01]  /*d230*/  @!P6 STG.E.U8 desc[UR36][R160.64+0x50], R162 ;  /* 0x000050a2a000e986 */ /* 0x0001e2000c101124 */
        /* <DEDUP_REMOVED lines=48> */
[----:B------:R-:W-:-:S13]  /*d540*/  LOP3.LUT P6, RZ, R232, 0x40000000, RZ, 0xc0, !PT ;  /* 0x40000000e8ff7812 */ /* 0x000fda00078cc0ff */
[----:B------:R-:W2:Y:S01]  /*d550*/  @!P6 LDG.E.U8 R16, desc[UR36][R12.64+0x50] ;  /* 0x000050240c10e981 */ /* 0x000ea2000c1e1100 */
[----:B------:R-:W-:Y:S02]  /*d560*/  LOP3.LUT P0, RZ, R232, 0x20000000, RZ, 0xc0, !PT ;  /* 0x20000000e8ff7812 */ /* 0x000fe4000780c0ff */
[----:B--2---:R-:W-:-:S05]  /*d570*/  @!P6 PRMT R5, R16, 0x8880, RZ ;  /* 0x000088801005e816 */ /* 0x004fca00000000ff */
[----:B------:R-:W-:-:S04]  /*d580*/  @!P6 IMAD R4, R5, R18, RZ ;  /* 0x000000120504e224 */ /* 0x000fc800078e02ff */
[----:B------:R-:W-:-:S05]  /*d590*/  @!P6 IMAD R154, R154, R17, R4 ;  /* 0x000000119a9ae224 */ /* 0x000fca00078e0204 */
[----:B------:R0:W-:Y:S04]  /*d5a0*/  @!P6 STG.E.U8 desc[UR36][R64.64+0x50], R154 ;  /* 0x0000509a4000e986 */ /* 0x0001e8000c101124 */
[----:B------:R-:W2:Y:S01]  /*d5b0*/  @!P0 LDG.E.U8 R16, desc[UR36][R12.64+0x51] ;  /* 0x000051240c108981 */ /* 0x000ea2000c1e1100 */
[----:B------:R-:W-:Y:S02]  /*d5c0*/  ISETP.LT.OR P6, PT, R0, 0x59, !P4 ;  /* 0x000000590000780c */ /* 0x000fe400067c1670 */
[C---:B------:R-:W-:Y:S02]  /*d5d0*/  LOP3.LUT P1, RZ, R232.reuse, 0x10000000, RZ, 0xc0, !PT ;  /* 0x10000000e8ff7812 */ /* 0x040fe4000782c0ff */
[----:B------:R-:W-:Y:S01]  /*d5e0*/  LOP3.LUT P3, RZ, R232, 0x8000000, RZ, 0xc0, !PT ;  /* 0x08000000e8ff7812 */ /* 0x000fe2000786c0ff */
[----:B0-----:R-:W4:Y:S01]  /*d5f0*/  LDL.LU.64 R64, [R1+0x1e8] ;  /* 0x0001e80001407983 */ /* 0x001f220000300a00 */
[----:B--2---:R-:W-:-:S05]  /*d600*/  @!P0 PRMT R5, R16, 0x8880, RZ ;  /* 0x0000888010058816 */ /* 0x004fca00000000ff */
[----:B------:R-:W-:-:S04]  /*d610*/  @!P0 IMAD R4, R5, R18, RZ ;  /* 0x0000001205048224 */ /* 0x000fc800078e02ff */
[----:B------:R-:W-:-:S05]  /*d620*/  @!P0 IMAD R155, R155, R17, R4 ;  /* 0x000000119b9b8224 */ /* 0x000fca00078e0204 */
[----:B------:R0:W-:Y:S04]  /*d630*/  @!P0 STG.E.U8 desc[UR36][R66.64+0x51], R155 ;  /* 0x0000519b42008986 */ /* 0x0001e8000c101124 */
[----:B------:R-:W2:Y:S04]  /*d640*/  @!P6 LDG.E.U8 R16, desc[UR36][R14.64+0x58] ;  /* 0x000058240e10e981 */ /* 0x000ea8000c1e1100 */
[----:B0-----:R-:W4:Y:S01]  /*d650*/  LDL.LU.64 R66, [R1+0x1e0] ;  /* 0x0001e00001427983 */ /* 0x001f220000300a00 */
        /* <DEDUP_REMOVED lines=17> */
[----:B------:R-:W-:Y:S01]  /*d770*/  LOP3.LUT P0, RZ, R232, 0x200, RZ, 0xc0, !PT ;  /* 0x00000200e8ff7812 */ /* 0x000fe2000780c0ff */
[----:B0-----:R-:W4:Y:S01]  /*d780*/  LDL.LU.64 R68, [R1+0x1d8] ;  /* 0x0001d80001447983 */ /* 0x001f220000300a00 */
[----:B--2---:R-:W-:-:S05]  /*d790*/  @!P3 PRMT R5, R16, 0x8880, RZ ;  /* 0x000088801005b816 */ /* 0x004fca00000000ff */
[----:B------:R-:W-:-:S04]  /*d7a0*/  @!P3 IMAD R4, R5, R18, RZ ;  /* 0x000000120504b224 */ /* 0x000fc800078e02ff */
[----:B------:R-:W-:-:S05]  /*d7b0*/  @!P3 IMAD R159, R159, R17, R4 ;  /* 0x000000119f9fb224 */ /* 0x000fca00078e0204 */
[----:B------:R0:W-:Y:S04]  /*d7c0*/  @!P3 STG.E.U8 desc[UR36][R70.64+0x59], R159 ;  /* 0x0000599f4600b986 */ /* 0x0001e8000c101124 */
[----:B------:R-:W2:Y:S01]  /*d7d0*/  @!P6 LDG.E.U8 R16, desc[UR36][R8.64+0x50] ;  /* 0x000050240810e981 */ /* 0x000ea2000c1e1100 */
[----:B------:R-:W-:-:S03]  /*d7e0*/  LOP3.LUT P1, RZ, R232, 0x80, RZ, 0xc0, !PT ;  /* 0x00000080e8ff7812 */ /* 0x000fc6000782c0ff */
        /* <DEDUP_REMOVED lines=11> */
[----:B------:R-:W2:Y:S01]  /*d8a0*/  @!P0 LDG.E.U8 R16, desc[UR36][R10.64+0x50] ;  /* 0x000050240a108981 */ /* 0x000ea2000c1e1100 */
[----:B------:R-:W-:Y:S02]  /*d8b0*/  LOP3.LUT P6, RZ, R232, 0x100, RZ, 0xc0, !PT ;  /* 0x00000100e8ff7812 */ /* 0x000fe400078cc0ff */
        /* <DEDUP_REMOVED lines=10> */
[----:B------:R0:W-:Y:S01]  /*d960*/  @!P6 STG.E.U8 desc[UR36][R58.64+0x51], R147 ;  /* 0x000051933a00e986 */ /* 0x0001e2000c101124 */
[----:B------:R-:W-:Y:S02]  /*d970*/  ISETP.LT.OR P6, PT, R0, 0x59, !P2 ;  /* 0x000000590000780c */ /* 0x000fe400057c1670 */
[----:B------:R-:W-:Y:S01]  /*d980*/  LOP3.LUT P0, RZ, R22, 0x1000000, RZ, 0xc0, !PT ;  /* 0x0100000016ff7812 */ /* 0x000fe2000780c0ff */
[----:B0-----:R-:W2:Y:S10]  /*d990*/  LDL.LU.64 R58, [R1+0x1c0] ;  /* 0x0001c000013a7983 */ /* 0x001eb40000300a00 */
        /* <DEDUP_REMOVED lines=17> */
[----:B------:R-:W-:-:S03]  /*dab0*/  ISETP.LT.OR P6, PT, R0, 0x61, !P0 ;  /* 0x000000610000780c */ /* 0x000fc600047c1670 */
[----:B0-----:R-:W2:Y:S01]  /*dac0*/  LDL.LU.64 R60, [R1+0x1b8] ;  /* 0x0001b800013c7983 */ /* 0x001ea20000300a00 */
[----:B---3--:R-:W-:-:S05]  /*dad0*/  @!P3 PRMT R5, R16, 0x8880, RZ ;  /* 0x000088801005b816 */ /* 0x008fca00000000ff */
[----:B------:R-:W-:-:S04]  /*dae0*/  @!P3 IMAD R4, R5, R18, RZ ;  /* 0x000000120504b224 */ /* 0x000fc800078e02ff */
[----:B------:R-:W-:-:S05]  /*daf0*/  @!P3 IMAD R151, R151, R17, R4 ;  /* 0x000000119797b224 */ /* 0x000fca00078e0204 */
[----:B------:R0:W-:Y:S04]  /*db00*/  @!P3 STG.E.U8 desc[UR36][R62.64+0x59], R151 ;  /* 0x000059973e00b986 */ /* 0x0001e8000c101124 */
[----:B------:R-:W3:Y:S04]  /*db10*/  @!P6 LDG.E.U8 R16, desc[UR36][R236.64+0x60] ;  /* 0x00006024ec10e981 */ /* 0x000ee8000c1e1100 */
[----:B0-----:R-:W2:Y:S01]  /*db20*/  LDL.LU.64 R62, [R1+0x1b0] ;  /* 0x0001b000013e7983 */ /* 0x001ea20000300a00 */
        /* <DEDUP_REMOVED lines=11> */
[----:B------:R-:W0:Y:S01]  /*dbe0*/  @!P6 LDG.E.U8 R16, desc[UR36][R234.64+0x60] ;  /* 0x00006024ea10e981 */ /* 0x000e22000c1e1100 */
[----:B------:R-:W-:-:S05]  /*dbf0*/  @!P6 IADD3 R136, P1, R2, R23, RZ ;  /* 0x000000170288e210 */ /* 0x000fca0007f3e0ff */
[----:B------:R-:W-:Y:S01]  /*dc00*/  @!P6 IMAD.X R137, R3, 0x1, R19, P1 ;  /* 0x000000010389e824 */ /* 0x000fe200008e0613 */
[----:B0-----:R-:W-:-:S05]  /*dc10*/  @!P6 PRMT R5, R16, 0x8880, RZ ;  /* 0x000088801005e816 */ /* 0x001fca00000000ff */
        /* <DEDUP_REMOVED lines=22> */
[----:B------:R-:W-:Y:S01]  /*dd80*/  @!P6 STG.E.U8 desc[UR36][R2.64+0x69], R141 ;  /* 0x0000698d0200e986 */ /* 0x000fe2000c101124 */
[----:B------:R-:W-:-:S13]  /*dd90*/  ISETP.LT.OR P6, PT, R0, 0x69, !P5 ;  /* 0x000000690000780c */ /* 0x000fda0006fc1670 */
[----:B------:R-:W3:Y:S01]  /*dda0*/  @!P6 LDG.E.U8 R16, desc[UR36][R234.64+0x68] ;  /* 0x00006824ea10e981 */ /* 0x000ee2000c1e1100 */
[----:B------:R-:W-:-:S05]  /*ddb0*/  @!P6 IADD3 R136, P1, R2, R23, RZ ;  /* 0x000000170288e210 */ /* 0x000fca0007f3e0ff */
        /* <DEDUP_REMOVED lines=22> */
[----:B0-----:R-:W-:-:S04]  /*df20*/  @!P6 IMAD.MOV.U32 R137, RZ, RZ, R128 ;  /* 0x000000ffff89e224 */ /* 0x001fc800078e0080 */
[----:B------:R-:W-:-:S04]  /*df30*/  @!P6 IMAD R4, R137, R18, RZ ;  /* 0x000000128904e224 */ /* 0x000fc800078e02ff */
[----:B------:R-:W-:-:S05]  /*df40*/  @!P6 IMAD R129, R129, R17, R4 ;  /* 0x000000118181e224 */ /* 0x000fca00078e0204 */
[----:B------:R-:W-:Y:S01]  /*df50*/  @!P6 STG.E.U8 desc[UR36][R20.64+0x61], R129 ;  /* 0x000061811400e986 */ /* 0x000fe2000c101124 */
[----:B------:R-:W-:-:S13]  /*df60*/  LOP3.LUT P6, RZ, R22, 0x10, RZ, 0xc0, !PT ;  /* 0x0000001016ff7812 */ /* 0x000fda00078cc0ff */
[----:B------:R-:W3:Y:S01]  /*df70*/  @!P6 LDG.E.U8 R16, desc[UR36][R12.64+0x60] ;  /* 0x000060240c10e981 */ /* 0x000ee2000c1e1100 */
[----:B------:R-:W-:Y:S02]  /*df80*/  P2R R138, PR, RZ, 0x1 ;  /* 0x00000001ff8a7803 */ /* 0x000fe40000000000 */
        /* <DEDUP_REMOVED lines=34> */
[----:B0-----:R-:W2:Y:S01]  /*e1b0*/  LDL.LU.64 R52, [R1+0x198] ;  /* 0x0001980001347983 */ /* 0x001ea20000300a00 */
[----:B---3--:R-:W-:-:S05]  /*e1c0*/  @!P3 PRMT R5, R16, 0x8880, RZ ;  /* 0x000088801005b816 */ /* 0x008fca00000000ff */
[----:B------:R-:W-:-:S04]  /*e1d0*/  @!P3 IMAD R4, R5, R18, RZ ;  /* 0x000000120504b224 */ /* 0x000fc800078e02ff */
[----:B------:R-:W-:-:S05]  /*e1e0*/  @!P3 IMAD R135, R135, R17, R4 ;  /* 0x000000118787b224 */ /* 0x000fca00078e0204 */
[----:B------:R0:W-:Y:S04]  /*e1f0*/  @!P3 STG.E.U8 desc[UR36][R54.64+0x69], R135 ;  /* 0x000069873600b986 */ /* 0x0001e8000c101124 */
[----:B------:R-:W3:Y:S01]  /*e200*/  @!P6 LDG.E.U8 R16, desc[UR36][R8.64+0x60] ;  /* 0x000060240810e981 */ /* 0x000ee2000c1e1100 */
[----:B------:R-:W-:-:S03]  /*e210*/  LOP3.LUT P1, RZ, R232, 0x2000, RZ, 0xc0, !PT ;  /* 0x00002000e8ff7812 */ /* 0x000fc6000782c0ff */
        /* <DEDUP_REMOVED lines=23> */
[----:B------:R0:W-:Y:S01]  /*e390*/  @!P6 STG.E.U8 desc[UR36][R42.64+0x61], R123 ;  /* 0x0000617b2a00e986 */ /* 0x0001e2000c101124 */
[----:B------:R-:W-:Y:S02]  /*e3a0*/  ISETP.LT.OR P6, PT, R0, 0x69, !P2 ;  /* 0x000000690000780c */ /* 0x000fe400057c1670 */
[----:B------:R-:W-:Y:S01]  /*e3b0*/  ISETP.NE.AND P0, PT, R138, RZ, PT ;  /* 0x000000ff8a00720c */ /* 0x000fe20003f05270 */
[----:B0-----:R-:W3:Y:S10]  /*e3c0*/  LDL.LU.64 R42, [R1+0x180] ;  /* 0x00018000012a7983 */ /* 0x001ef40000300a00 */
[----:B------:R-:W4:Y:S02]  /*e3d0*/  @!P6 LDG.E.U8 R16, desc[UR36][R8.64+0x68] ;  /* 0x000068240810e981 */ /* 0x000f24000c1e1100 */
[----:B----4-:R-:W-:-:S05]  /*e3e0*/  @!P6 PRMT R5, R16, 0x8880, RZ ;  /* 0x000088801005e816 */ /* 0x010fca00000000ff */
[----:B------:R-:W-:-:S04]  /*e3f0*/  @!P6 IMAD R4, R5, R18, RZ ;  /* 0x000000120504e224 */ /* 0x000fc800078e02ff */
[----:B------:R-:W-:-:S05]  /*e400*/  @!P6 IMAD R5, R124, R17, R4 ;  /* 0x000000117c05e224 */ /* 0x000fca00078e0204 */
[----:B------:R-:W-:Y:S01]  /*e410*/  @!P6 STG.E.U8 desc[UR36][R6.64+0x68], R5 ;  /* 0x000068050600e986 */ /* 0x000fe2000c101124 */
[----:B------:R-:W-:-:S13]  /*e420*/  ISETP.LT.OR P6, PT, R0, 0x6a, !P2 ;  /* 0x0000006a0000780c */ /* 0x000fda00057c1670 */
[----:B------:R-:W4:Y:S02]  /*e430*/  @!P6 LDG.E.U8 R16, desc[UR36][R8.64+0x69] ;  /* 0x000069240810e981 */ /* 0x000f24000c1e1100 */
        /* <DEDUP_REMOVED lines=10> */
[----:B------:R-:W-:-:S03]  /*e4e0*/  ISETP.LT.OR P6, PT, R0, 0x71, !P0 ;  /* 0x000000710000780c */ /* 0x000fc600047c1670 */
[----:B0-----:R-:W3:Y:S01]  /*e4f0*/  LDL.LU.64 R44, [R1+0x178] ;  /* 0x00017800012c7983 */ /* 0x001ee20000300a00 */
[----:B----4-:R-:W-:-:S05]  /*e500*/  @!P3 PRMT R5, R16, 0x8880, RZ ;  /* 0x000088801005b816 */ /* 0x010fca00000000ff */
[----:B------:R-:W-:-:S04]  /*e510*/  @!P3 IMAD R4, R5, R18, RZ ;  /* 0x000000120504b224 */ /* 0x000fc800078e02ff */
[----:B------:R-:W-:-:S05]  /*e520*/  @!P3 IMAD R127, R127, R17, R4 ;  /* 0x000000117f7fb224 */ /* 0x000fca00078e0204 */
[----:B------:R0:W-:Y:S04]  /*e530*/  @!P3 STG.E.U8 desc[UR36][R46.64+0x69], R127 ;  /* 0x0000697f2e00b986 */ /* 0x0001e8000c101124 */
[----:B------:R-:W4:Y:S04]  /*e540*/  @!P6 LDG.E.U8 R16, desc[UR36][R236.64+0x70] ;  /* 0x00007024ec10e981 */ /* 0x000f28000c1e1100 */
[----:B0-----:R-:W3:Y:S01]  /*e550*/  LDL.LU.64 R46, [R1+0x170] ;  /* 0x00017000012e7983 */ /* 0x001ee20000300a00 */
        /* <DEDUP_REMOVED lines=19> */
[----:B------:R-:W2:Y:S01]  /*e690*/  @!P6 LDG.E.U8 R16, desc[UR36][R234.64+0x71] ;  /* 0x00007124ea10e981 */ /* 0x000ea2000c1e1100 */
[----:B------:R-:W-:-:S05]  /*e6a0*/  @!P6 IADD3 R120, P1, R2, R23, RZ ;  /* 0x000000170278e210 */ /* 0x000fca0007f3e0ff */
[----:B----4-:R-:W-:Y:S01]  /*e6b0*/  @!P6 IMAD.X R121, R3, 0x1, R19, P1 ;  /* 0x000000010379e824 */ /* 0x010fe200008e0613 */
[----:B--2---:R-:W-:-:S05]  /*e6c0*/  @!P6 PRMT R123, R16, 0x8880, RZ ;  /* 0x00008880107be816 */ /* 0x004fca00000000ff */
[----:B------:R-:W-:-:S04]  /*e6d0*/  @!P6 IMAD R4, R123, R18, RZ ;  /* 0x000000127b04e224 */ /* 0x000fc800078e02ff */
[----:B------:R-:W-:-:S05]  /*e6e0*/  @!P6 IMAD R115, R115, R17, R4 ;  /* 0x000000117373e224 */ /* 0x000fca00078e0204 */
[----:B------:R-:W-:Y:S01]  /*e6f0*/  @!P6 STG.E.U8 desc[UR36][R120.64+0x71], R115 ;  /* 0x000071737800e986 */ /* 0x000fe2000c101124 */
[----:B------:R-:W-:-:S13]  /*e700*/  ISETP.LT.OR P6, PT, R0, 0x79, !P0 ;  /* 0x000000790000780c */ /* 0x000fda00047c1670 */
[----:B------:R-:W0:Y:S02]  /*e710*/  @!P6 LDG.E.U8 R16, desc[UR36][R236.64+0x78] ;  /* 0x00007824ec10e981 */ /* 0x000e24000c1e1100 */
[----:B0-----:R-:W-:-:S05]  /*e720*/  @!P6 PRMT R5, R16, 0x8880, RZ ;  /* 0x000088801005e816 */ /* 0x001fca00000000ff */
        /* <DEDUP_REMOVED lines=20> */
[----:B------:R-:W-:Y:S01]  /*e870*/  @!P6 IMAD.X R115, R3, 0x1, R19, P1 ;  /* 0x000000010373e824 */ /* 0x000fe200008e0613 */
        /* <DEDUP_REMOVED lines=18> */
[----:B------:R-:W-:Y:S02]  /*e9a0*/  P2R R116, PR, RZ, 0x1 ;  /* 0x00000001ff747803 */ /* 0x000fe40000000000 */
[----:B------:R-:W-:Y:S02]  /*e9b0*/  LOP3.LUT P0, RZ, R22, 0x40, RZ, 0xc0, !PT ;  /* 0x0000004016ff7812 */ /* 0x000fe4000780c0ff */
[----:B--2---:R-:W-:-:S05]  /*e9c0*/  @!P6 PRMT R113, R16, 0x8880, RZ ;  /* 0x000088801071e816 */ /* 0x004fca00000000ff */
[----:B------:R-:W-:-:S04]  /*e9d0*/  @!P6 IMAD R4, R113, R18, RZ ;  /* 0x000000127104e224 */ /* 0x000fc800078e02ff */
[----:B------:R-:W-:-:S05]  /*e9e0*/  @!P6 IMAD R106, R106, R17, R4 ;  /* 0x000000116a6ae224 */ /* 0x000fca00078e0204 */
[----:B------:R0:W-:Y:S04]  /*e9f0*/  @!P6 STG.E.U8 desc[UR36][R32.64+0x70], R106 ;  /* 0x0000706a2000e986 */ /* 0x0001e8000c101124 */
[----:B------:R-:W2:Y:S01]  /*ea00*/  @!P0 LDG.E.U8 R16, desc[UR36][R12.64+0x71] ;  /* 0x000071240c108981 */ /* 0x000ea2000c1e1100 */
[----:B------:R-:W-:Y:S02]  /*ea10*/  ISETP.LT.OR P6, PT, R0, 0x79, !P4 ;  /* 0x000000790000780c */ /* 0x000fe400067c1670 */
[----:B------:R-:W-:Y:S02]  /*ea20*/  LOP3.LUT P1, RZ, R22, 0x20, RZ, 0xc0, !PT ;  /* 0x0000002016ff7812 */ /* 0x000fe4000782c0ff */
        /* <DEDUP_REMOVED lines=58> */
[----:B------:R-:W-:Y:S01]  /*edd0*/  ISETP.NE.AND P0, PT, R116, RZ, PT ;  /* 0x000000ff7400720c */ /* 0x000fe20003f05270 */
        /* <DEDUP_REMOVED lines=19> */
[----:B0-----:R-:W2:Y:S04]  /*ef10*/  LDL.LU.64 R28, [R1+0x138] ;  /* 0x00013800011c7983 */ /* 0x001ea80000300a00 */
[----:B------:R-:W2:Y:S01]  /*ef20*/  LDL R195, [R1+0xec] ;  /* 0x0000ec0001c37983 */ /* 0x000ea20000100800 */
        /* <DEDUP_REMOVED lines=24> */
[----:B------:R-:W4:Y:S01]  /*f0b0*/  @!P6 LDG.E.U8 R16, desc[UR36][R234.64+0x81] ;  /* 0x00008124ea10e981 */ /* 0x000f22000c1e1100 */
[----:B------:R-:W-:-:S05]  /*f0c0*/  @!P6 IADD3 R96, P1, R2, R23, RZ ;  /* 0x000000170260e210 */ /* 0x000fca0007f3e0ff */
[----:B---3--:R-:W-:Y:S01]  /*f0d0*/  @!P6 IMAD.X R97, R3, 0x1, R19, P1 ;  /* 0x000000010361e824 */ /* 0x008fe200008e0613 */
[----:B----4-:R-:W-:-:S05]  /*f0e0*/  @!P6 PRMT R99, R16, 0x8880, RZ ;  /* 0x000088801063e816 */ /* 0x010fca00000000ff */
        /* <DEDUP_REMOVED lines=25> */
[----:B------:R-:W-:-:S05]  /*f280*/  @!P6 IADD3 R90, P1, R2, R23, RZ ;  /* 0x00000017025ae210 */ /* 0x000fca0007f3e0ff */
[----:B------:R-:W-:Y:S01]  /*f290*/  @!P6 IMAD.X R91, R3, 0x1, R19, P1 ;  /* 0x00000001035be824 */ /* 0x000fe200008e0613 */
[----:B---3--:R-:W-:-:S05]  /*f2a0*/  @!P6 PRMT R93, R16, 0x8880, RZ ;  /* 0x00008880105de816 */ /* 0x008fca00000000ff */
        /* <DEDUP_REMOVED lines=15> */
[----:B------:R-:W-:-:S13]  /*f3a0*/  LOP3.LUT P6, RZ, R22, 0x8000, RZ, 0xc0, !PT ;  /* 0x0000800016ff7812 */ /* 0x000fda00078cc0ff */
[----:B------:R-:W4:Y:S01]  /*f3b0*/  @!P6 LDG.E.U8 R16, desc[UR36][R12.64+0x80] ;  /* 0x000080240c10e981 */ /* 0x000f22000c1e1100 */
[----:B------:R-:W-:Y:S02]  /*f3c0*/  P2R R92, PR, RZ, 0x1 ;  /* 0x00000001ff5c7803 */ /* 0x000fe40000000000 */
[----:B------:R-:W-:Y:S02]  /*f3d0*/  LOP3.LUT P0, RZ, R22, 0x4000, RZ, 0xc0, !PT ;  /* 0x0000400016ff7812 */ /* 0x000fe4000780c0ff */
[----:B----4-:R-:W-:-:S05]  /*f3e0*/  @!P6 PRMT R89, R16, 0x8880, RZ ;  /* 0x000088801059e816 */ /* 0x010fca00000000ff */
[----:B------:R-:W-:-:S04]  /*f3f0*/  @!P6 IMAD R4, R89, R18, RZ ;  /* 0x000000125904e224 */ /* 0x000fc800078e02ff */
[----:B0-----:R-:W-:-:S05]  /*f400*/  @!P6 IMAD R5, R82, R17, R4 ;  /* 0x000000115205e224 */ /* 0x001fca00078e0204 */
[----:B------:R0:W-:Y:S04]  /*f410*/  @!P6 STG.E.U8 desc[UR36][R228.64+0x80], R5 ;  /* 0x00008005e400e986 */ /* 0x0001e8000c101124 */
[----:B------:R-:W4:Y:S01]  /*f420*/  @!P0 LDG.E.U8 R16, desc[UR36][R12.64+0x81] ;  /* 0x000081240c108981 */ /* 0x000f22000c1e1100 */
[----:B------:R-:W-:Y:S02]  /*f430*/  ISETP.LT.OR P6, PT, R0, 0x89, !P4 ;  /* 0x000000890000780c */ /* 0x000fe400067c1670 */
[----:B----4-:R-:W-:-:S05]  /*f440*/  @!P0 PRMT R89, R16, 0x8880, RZ ;  /* 0x0000888010598816 */ /* 0x010fca00000000ff */
[----:B------:R-:W-:-:S04]  /*f450*/  @!P0 IMAD R4, R89, R18, RZ ;  /* 0x0000001259048224 */ /* 0x000fc800078e02ff */
[----:B------:R-:W-:-:S05]  /*f460*/  @!P0 IMAD R83, R83, R17, R4 ;  /* 0x0000001153538224 */ /* 0x000fca00078e0204 */
[----:B------:R-:W-:Y:S04]  /*f470*/  @!P0 STG.E.U8 desc[UR36][R226.64+0x81], R83 ;  /* 0x00008153e2008986 */ /* 0x000fe8000c101124 */
[----:B------:R-:W3:Y:S02]  /*f480*/  @!P6 LDG.E.U8 R16, desc[UR36][R14.64+0x88] ;  /* 0x000088240e10e981 */ /* 0x000ee4000c1e1100 */
[----:B---3--:R-:W-:-:S05]  /*f490*/  @!P6 PRMT R81, R16, 0x8880, RZ ;  /* 0x000088801051e816 */ /* 0x008fca00000000ff */
[----:B------:R-:W-:-:S04]  /*f4a0*/  @!P6 IMAD R4, R81, R18, RZ ;  /* 0x000000125104e224 */ /* 0x000fc800078e02ff */
[----:B0-----:R-:W-:-:S05]  /*f4b0*/  @!P6 IMAD R5, R84, R17, R4 ;  /* 0x000000115405e224 */ /* 0x001fca00078e0204 */
[----:B------:R0:W-:Y:S01]  /*f4c0*/  @!P6 STG.E.U8 desc[UR36][R20.64+0x88], R5 ;  /* 0x000088051400e986 */ /* 0x0001e2000c101124 */
[----:B------:R-:W-:-:S13]  /*f4d0*/  ISETP.LT.OR P6, PT, R0, 0x8a, !P4 ;  /* 0x0000008a0000780c */ /* 0x000fda00067c1670 */
[----:B------:R-:W3:Y:S01]  /*f4e0*/  @!P6 LDG.E.U8 R16, desc[UR36][R14.64+0x89] ;  /* 0x000089240e10e981 */ /* 0x000ee2000c1e1100 */
[----:B------:R-:W-:Y:S02]  /*f4f0*/  LOP3.LUT P1, RZ, R22, 0x2000, RZ, 0xc0, !PT ;  /* 0x0000200016ff7812 */ /* 0x000fe4000782c0ff */
        /* <DEDUP_REMOVED lines=8> */
[----:B0-----:R-:W-:-:S05]  /*f580*/  @!P1 IMAD R5, R86, R17, R4 ;  /* 0x0000001156059224 */ /* 0x001fca00078e0204 */
[----:B------:R0:W-:Y:S04]  /*f590*/  @!P1 STG.E.U8 desc[UR36][R224.64+0x88], R5 ;  /* 0x00008805e0009986 */ /* 0x0001e8000c101124 */
[----:B------:R-:W3:Y:S01]  /*f5a0*/  @!P3 LDG.E.U8 R16, desc[UR36][R12.64+0x89] ;  /* 0x000089240c10b981 */ /* 0x000ee2000c1e1100 */
[----:B------:R-:W-:Y:S02]  /*f5b0*/  ISETP.LT.OR P6, PT, R0, 0x81, !P2 ;  /* 0x000000810000780c */ /* 0x000fe400057c1670 */
[----:B---3--:R-:W-:-:S05]  /*f5c0*/  @!P3 PRMT R81, R16, 0x8880, RZ ;  /* 0x000088801051b816 */ /* 0x008fca00000000ff */
        /* <DEDUP_REMOVED lines=14> */
[----:B------:R3:W-:Y:S04]  /*f6b0*/  @!P6 STG.E.U8 desc[UR36][R6.64+0x81], R73 ;  /* 0x000081490600e986 */ /* 0x0007e8000c101124 */
[----:B------:R-:W4:Y:S01]  /*f6c0*/  @!P0 LDG.E.U8 R16, desc[UR36][R10.64+0x80] ;  /* 0x000080240a108981 */ /* 0x000f22000c1e1100 */
[----:B------:R-:W-:Y:S02]  /*f6d0*/  LOP3.LUT P6, RZ, R22, 0x400, RZ, 0xc0, !PT ;  /* 0x0000040016ff7812 */ /* 0x000fe400078cc0ff */
[----:B----4-:R-:W-:-:S05]  /*f6e0*/  @!P0 PRMT R81, R16, 0x8880, RZ ;  /* 0x0000888010518816 */ /* 0x010fca00000000ff */
[----:B------:R-:W-:-:S04]  /*f6f0*/  @!P0 IMAD R4, R81, R18, RZ ;  /* 0x0000001251048224 */ /* 0x000fc800078e02ff */
[----:B0-----:R-:W-:-:S05]  /*f700*/  @!P0 IMAD R5, R74, R17, R4 ;  /* 0x000000114a058224 */ /* 0x001fca00078e0204 */
[----:B------:R0:W-:Y:S04]  /*f710*/  @!P0 STG.E.U8 desc[UR36][R220.64+0x80], R5 ;  /* 0x00008005dc008986 */ /* 0x0001e8000c101124 */
[----:B------:R-:W4:Y:S02]  /*f720*/  @!P6 LDG.E.U8 R16, desc[UR36][R10.64+0x81] ;  /* 0x000081240a10e981 */ /* 0x000f24000c1e1100 */
[----:B----4-:R-:W-:-:S05]  /*f730*/  @!P6 PRMT R81, R16, 0x8880, RZ ;  /* 0x000088801051e816 */ /* 0x010fca00000000ff */
[----:B------:R-:W-:-:S04]  /*f740*/  @!P6 IMAD R4, R81, R18, RZ ;  /* 0x000000125104e224 */ /* 0x000fc800078e02ff */
[----:B------:R-:W-:-:S05]  /*f750*/  @!P6 IMAD R75, R75, R17, R4 ;  /* 0x000000114b4be224 */ /* 0x000fca00078e0204 */
[----:B------:R-:W-:Y:S01]  /*f760*/  @!P6 STG.E.U8 desc[UR36][R218.64+0x81], R75 ;  /* 0x0000814bda00e986 */ /* 0x000fe2000c101124 */
[----:B------:R-:W-:-:S13]  /*f770*/  ISETP.LT.OR P6, PT, R0, 0x89, !P2 ;  /* 0x000000890000780c */ /* 0x000fda00057c1670 */
        /* <DEDUP_REMOVED lines=19> */
[----:B------:R-:W-:-:S04]  /*f8b0*/  ISETP.NE.AND P0, PT, R92, RZ, PT ;  /* 0x000000ff5c00720c */ /* 0x000fc80003f05270 */
        /* <DEDUP_REMOVED lines=145> */
[----:B------:R-:W0:Y:S01]  /*101d0*/  @!P1 LDG.E.U8 R16, desc[UR36][R10.64+0x98] ;  /* 0x000098240a109981 */ /* 0x000e22000c1e1100 */
[----:B------:R-:W-:-:S13]  /*101e0*/  ISETP.LT.OR P3, PT, R0, 0xa1, !P5 ;  /* 0x000000a10000780c */ /* 0x000fda0006f61670 */
[----:B------:R-:W-:-:S05]  /*101f0*/  @!P3 IADD3 R48, P6, R2, R23, RZ ;  /* 0x000000170230b210 */ /* 0x000fca0007fde0ff */
[----:B------:R-:W-:Y:S01]  /*10200*/  @!P3 IMAD.X R49, R3, 0x1, R19, P6 ;  /* 0x000000010331b824 */ /* 0x000fe200030e0613 */
[----:B------:R-:W-:Y:S02]  /*10210*/  ISETP.LT.OR P6, PT, R0, 0xa2, !P5 ;  /* 0x000000a20000780c */ /* 0x000fe40006fc1670 */
[----:B0-----:R-:W-:-:S05]  /*10220*/  @!P1 PRMT R5, R16, 0x8880, RZ ;  /* 0x0000888010059816 */ /* 0x001fca00000000ff */
[----:B------:R-:W-:-:S04]  /*10230*/  @!P1 IMAD R4, R5, R18, RZ ;  /* 0x0000001205049224 */ /* 0x000fc800078e02ff */
[----:B------:R-:W-:-:S05]  /*10240*/  @!P1 IMAD R5, R54, R17, R4 ;  /* 0x0000001136059224 */ /* 0x000fca00078e0204 */
[----:B------:R0:W-:Y:S01]  /*10250*/  @!P1 STG.E.U8 desc[UR36][R192.64+0x98], R5 ;  /* 0x00009805c0009986 */ /* 0x0001e2000c101124 */
[----:B------:R-:W-:-:S05]  /*10260*/  @!P6 IADD3 R50, P1, R2, R23, RZ ;  /* 0x000000170232e210 */ /* 0x000fca0007f3e0ff */
[----:B------:R-:W-:Y:S01]  /*10270*/  @!P6 IMAD.X R51, R3, 0x1, R19, P1 ;  /* 0x000000010333e824 */ /* 0x000fe200008e0613 */
[----:B------:R-:W-:-:S13]  /*10280*/  LOP3.LUT P1, RZ, R22, 0x400000, RZ, 0xc0, !PT ;  /* 0x0040000016ff7812 */ /* 0x000fda000782c0ff */
[----:B------:R-:W3:Y:S02]  /*10290*/  @!P1 LDG.E.U8 R16, desc[UR36][R10.64+0x99] ;  /* 0x000099240a109981 */ /* 0x000ee4000c1e1100 */
        /* <DEDUP_REMOVED lines=15> */
[----:B------:R3:W-:Y:S04]  /*10390*/  @!P1 STG.E.U8 desc[UR36][R2.64+0xa1], R41 ;  /* 0x0000a12902009986 */ /* 0x0007e8000c101124 */
[----:B------:R-:W4:Y:S02]  /*103a0*/  @!P3 LDG.E.U8 R16, desc[UR36][R234.64+0xa0] ;  /* 0x0000a024ea10b981 */ /* 0x000f24000c1e1100 */
[----:B----4-:R-:W-:-:S05]  /*103b0*/  @!P3 PRMT R40, R16, 0x8880, RZ ;  /* 0x000088801028b816 */ /* 0x010fca00000000ff */
[----:B0-----:R-:W-:-:S04]  /*103c0*/  @!P3 IMAD.MOV.U32 R5, RZ, RZ, R40 ;  /* 0x000000ffff05b224 */ /* 0x001fc800078e0028 */
[----:B------:R-:W-:-:S04]  /*103d0*/  @!P3 IMAD R4, R5, R18, RZ ;  /* 0x000000120504b224 */ /* 0x000fc800078e02ff */
[----:B------:R-:W-:-:S05]  /*103e0*/  @!P3 IMAD R5, R42, R17, R4 ;  /* 0x000000112a05b224 */ /* 0x000fca00078e0204 */
[----:B------:R0:W-:Y:S04]  /*103f0*/  @!P3 STG.E.U8 desc[UR36][R48.64+0xa0], R5 ;  /* 0x0000a0053000b986 */ /* 0x0001e8000c101124 */
[----:B------:R-:W4:Y:S02]  /*10400*/  @!P6 LDG.E.U8 R16, desc[UR36][R234.64+0xa1] ;  /* 0x0000a124ea10e981 */ /* 0x000f24000c1e1100 */
[----:B----4-:R-:W-:-:S05]  /*10410*/  @!P6 PRMT R53, R16, 0x8880, RZ ;  /* 0x000088801035e816 */ /* 0x010fca00000000ff */
[----:B------:R-:W-:-:S04]  /*10420*/  @!P6 IMAD R4, R53, R18, RZ ;  /* 0x000000123504e224 */ /* 0x000fc800078e02ff */
[----:B------:R-:W-:-:S05]  /*10430*/  @!P6 IMAD R43, R43, R17, R4 ;  /* 0x000000112b2be224 */ /* 0x000fca00078e0204 */
[----:B------:R-:W-:Y:S01]  /*10440*/  @!P6 STG.E.U8 desc[UR36][R50.64+0xa1], R43 ;  /* 0x0000a12b3200e986 */ /* 0x000fe2000c101124 */
[----:B------:R-:W-:-:S13]  /*10450*/  ISETP.LT.OR P6, PT, R0, 0xa9, !P0 ;  /* 0x000000a90000780c */ /* 0x000fda00047c1670 */
[----:B------:R-:W3:Y:S01]  /*10460*/  @!P6 LDG.E.U8 R16, desc[UR36][R236.64+0xa8] ;  /* 0x0000a824ec10e981 */ /* 0x000ee2000c1e1100 */
[----:B------:R-:W-:Y:S02]  /*10470*/  ISETP.LT.OR P0, PT, R0, 0xaa, !P0 ;  /* 0x000000aa0000780c */ /* 0x000fe40004701670 */
        /* <DEDUP_REMOVED lines=10> */
[----:B------:R-:W3:Y:S01]  /*10520*/  @!P6 LDG.E.U8 R16, desc[UR36][R234.64+0xa8] ;  /* 0x0000a824ea10e981 */ /* 0x000ee2000c1e1100 */
[----:B------:R-:W-:Y:S02]  /*10530*/  ISETP.LT.OR P5, PT, R0, 0xaa, !P5 ;  /* 0x000000aa0000780c */ /* 0x000fe40006fa1670 */
[----:B---3--:R-:W-:-:S05]  /*10540*/  @!P6 PRMT R40, R16, 0x8880, RZ ;  /* 0x000088801028e816 */ /* 0x008fca00000000ff */
[----:B0-----:R-:W-:Y:S01]  /*10550*/  @!P6 IMAD.MOV.U32 R5, RZ, RZ, R40 ;  /* 0x000000ffff05e224 */ /* 0x001fe200078e0028 */
[----:B------:R-:W-:-:S03]  /*10560*/  @!P6 IADD3 R40, P0, R2, R23, RZ ;  /* 0x000000170228e210 */ /* 0x000fc60007f1e0ff */
[----:B------:R-:W-:Y:S02]  /*10570*/  @!P6 IMAD R4, R5, R18, RZ ;  /* 0x000000120504e224 */ /* 0x000fe400078e02ff */
[----:B------:R-:W-:Y:S02]  /*10580*/  @!P6 IMAD.X R41, R3, 0x1, R19, P0 ;  /* 0x000000010329e824 */ /* 0x000fe400000e0613 */
[----:B------:R-:W-:-:S05]  /*10590*/  @!P6 IMAD R5, R46, R17, R4 ;  /* 0x000000112e05e224 */ /* 0x000fca00078e0204 */
[----:B------:R0:W-:Y:S04]  /*105a0*/  @!P6 STG.E.U8 desc[UR36][R40.64+0xa8], R5 ;  /* 0x0000a8052800e986 */ /* 0x0001e8000c101124 */
[----:B------:R-:W3:Y:S01]  /*105b0*/  @!P5 LDG.E.U8 R16, desc[UR36][R234.64+0xa9] ;  /* 0x0000a924ea10d981 */ /* 0x000ee2000c1e1100 */
[----:B------:R-:W-:Y:S02]  /*105c0*/  ISETP.LT.OR P0, PT, R0, 0xa1, !P4 ;  /* 0x000000a10000780c */ /* 0x000fe40006701670 */
[----:B------:R-:W-:Y:S02]  /*105d0*/  @!P5 IADD3 R42, P6, R2, R23, RZ ;  /* 0x00000017022ad210 */ /* 0x000fe40007fde0ff */
[----:B---3--:R-:W-:-:S05]  /*105e0*/  @!P5 PRMT R43, R16, 0x8880, RZ ;  /* 0x00008880102bd816 */ /* 0x008fca00000000ff */
[----:B------:R-:W-:Y:S02]  /*105f0*/  @!P5 IMAD R4, R43, R18, RZ ;  /* 0x000000122b04d224 */ /* 0x000fe400078e02ff */
[----:B------:R-:W-:Y:S02]  /*10600*/  @!P5 IMAD.X R43, R3, 0x1, R19, P6 ;  /* 0x00000001032bd824 */ /* 0x000fe400030e0613 */
[----:B------:R-:W-:-:S05]  /*10610*/  @!P5 IMAD R47, R47, R17, R4 ;  /* 0x000000112f2fd224 */ /* 0x000fca00078e0204 */
[----:B------:R-:W-:Y:S04]  /*10620*/  @!P5 STG.E.U8 desc[UR36][R42.64+0xa9], R47 ;  /* 0x0000a92f2a00d986 */ /* 0x000fe8000c101124 */
[----:B------:R-:W0:Y:S01]  /*10630*/  @!P0 LDG.E.U8 R16, desc[UR36][R14.64+0xa0] ;  /* 0x0000a0240e108981 */ /* 0x000e22000c1e1100 */
[----:B------:R-:W-:Y:S02]  /*10640*/  ISETP.LT.OR P5, PT, R0, 0xa2, !P4 ;  /* 0x000000a20000780c */ /* 0x000fe400067a1670 */
[----:B0-----:R-:W-:-:S05]  /*10650*/  @!P0 PRMT R5, R16, 0x8880, RZ ;  /* 0x0000888010058816 */ /* 0x001fca00000000ff */
[----:B------:R-:W-:-:S04]  /*10660*/  @!P0 IMAD R4, R5, R18, RZ ;  /* 0x0000001205048224 */ /* 0x000fc800078e02ff */
[----:B------:R-:W-:-:S05]  /*10670*/  @!P0 IMAD R5, R32, R17, R4 ;  /* 0x0000001120058224 */ /* 0x000fca00078e0204 */
[----:B------:R0:W-:Y:S04]  /*10680*/  @!P0 STG.E.U8 desc[UR36][R20.64+0xa0], R5 ;  /* 0x0000a00514008986 */ /* 0x0001e8000c101124 */
[----:B------:R-:W3:Y:S01]  /*10690*/  @!P5 LDG.E.U8 R16, desc[UR36][R14.64+0xa1] ;  /* 0x0000a1240e10d981 */ /* 0x000ee2000c1e1100 */
[----:B------:R-:W-:-:S04]  /*106a0*/  LOP3.LUT P3, RZ, R22, 0x100000, RZ, 0xc0, !PT ;  /* 0x0010000016ff7812 */ /* 0x000fc8000786c0ff */
[----:B------:R-:W-:Y:S02]  /*106b0*/  ISETP.LT.OR P0, PT, R0, 0xa1, !P3 ;  /* 0x000000a10000780c */ /* 0x000fe40005f01670 */
[----:B---3--:R-:W-:-:S05]  /*106c0*/  @!P5 PRMT R41, R16, 0x8880, RZ ;  /* 0x000088801029d816 */ /* 0x008fca00000000ff */
[----:B------:R-:W-:-:S04]  /*106d0*/  @!P5 IMAD R4, R41, R18, RZ ;  /* 0x000000122904d224 */ /* 0x000fc800078e02ff */
[----:B------:R-:W-:-:S05]  /*106e0*/  @!P5 IMAD R41, R33, R17, R4 ;  /* 0x000000112129d224 */ /* 0x000fca00078e0204 */
[----:B------:R3:W-:Y:S04]  /*106f0*/  @!P5 STG.E.U8 desc[UR36][R20.64+0xa1], R41 ;  /* 0x0000a1291400d986 */ /* 0x0007e8000c101124 */
[----:B------:R-:W4:Y:S01]  /*10700*/  @!P0 LDG.E.U8 R16, desc[UR36][R12.64+0xa0] ;  /* 0x0000a0240c108981 */ /* 0x000f22000c1e1100 */
[----:B------:R-:W-:Y:S02]  /*10710*/  @!P0 IADD3 R32, P5, P6, R23, R2, R30 ;  /* 0x0000000217208210 */ /* 0x000fe40007ebe01e */
[----:B----4-:R-:W-:-:S05]  /*10720*/  @!P0 PRMT R33, R16, 0x8880, RZ ;  /* 0x0000888010218816 */ /* 0x010fca00000000ff */
[----:B0-----:R-:W-:Y:S01]  /*10730*/  @!P0 IMAD.MOV.U32 R5, RZ, RZ, R33 ;  /* 0x000000ffff058224 */ /* 0x001fe200078e0021 */
[----:B------:R-:W-:Y:S02]  /*10740*/  @!P0 IADD3.X R33, R19, R3, R31, P5, P6 ;  /* 0x0000000313218210 */ /* 0x000fe40002fec41f */
[----:B------:R-:W-:Y:S01]  /*10750*/  ISETP.LT.OR P5, PT, R0, 0xa2, !P3 ;  /* 0x000000a20000780c */ /* 0x000fe20005fa1670 */
[----:B------:R-:W-:-:S04]  /*10760*/  @!P0 IMAD R4, R5, R18, RZ ;  /* 0x0000001205048224 */ /* 0x000fc800078e02ff */
[----:B------:R-:W-:-:S05]  /*10770*/  @!P0 IMAD R5, R34, R17, R4 ;  /* 0x0000001122058224 */ /* 0x000fca00078e0204 */
[----:B------:R0:W-:Y:S04]  /*10780*/  @!P0 STG.E.U8 desc[UR36][R32.64+0xa0], R5 ;  /* 0x0000a00520008986 */ /* 0x0001e8000c101124 */
[----:B------:R-:W4:Y:S01]  /*10790*/  @!P5 LDG.E.U8 R16, desc[UR36][R12.64+0xa1] ;  /* 0x0000a1240c10d981 */ /* 0x000f22000c1e1100 */
[----:B------:R-:W-:-:S04]  /*107a0*/  @!P5 IADD3 R40, P0, P6, R23, R2, R30 ;  /* 0x000000021728d210 */ /* 0x000fc80007e1e01e */
[----:B---3--:R-:W-:Y:S02]  /*107b0*/  @!P5 IADD3.X R41, R19, R3, R31, P0, P6 ;  /* 0x000000031329d210 */ /* 0x008fe400007ec41f */
[----:B------:R-:W-:Y:S02]  /*107c0*/  ISETP.LT.OR P0, PT, R0, 0xa9, !P4 ;  /* 0x000000a90000780c */ /* 0x000fe40006701670 */
[----:B----4-:R-:W-:-:S05]  /*107d0*/  @!P5 PRMT R43, R16, 0x8880, RZ ;  /* 0x00008880102bd816 */ /* 0x010fca00000000ff */
[----:B------:R-:W-:-:S04]  /*107e0*/  @!P5 IMAD R4, R43, R18, RZ ;  /* 0x000000122b04d224 */ /* 0x000fc800078e02ff */
        /* <DEDUP_REMOVED lines=9> */
[----:B------:R-:W-:Y:S02]  /*10880*/  ISETP.LT.OR P0, PT, R0, 0xa9, !P3 ;  /* 0x000000a90000780c */ /* 0x000fe40005f01670 */
[----:B---3--:R-:W-:-:S05]  /*10890*/  @!P4 PRMT R33, R16, 0x8880, RZ ;  /* 0x000088801021c816 */ /* 0x008fca00000000ff */
[----:B------:R-:W-:-:S04]  /*108a0*/  @!P4 IMAD R4, R33, R18, RZ ;  /* 0x000000122104c224 */ /* 0x000fc800078e02ff */
[----:B------:R-:W-:-:S05]  /*108b0*/  @!P4 IMAD R37, R37, R17, R4 ;  /* 0x000000112525c224 */ /* 0x000fca00078e0204 */
[----:B------:R3:W-:Y:S04]  /*108c0*/  @!P4 STG.E.U8 desc[UR36][R20.64+0xa9], R37 ;  /* 0x0000a9251400c986 */ /* 0x0007e8000c101124 */
[----:B------:R-:W4:Y:S01]  /*108d0*/  @!P0 LDG.E.U8 R16, desc[UR36][R12.64+0xa8] ;  /* 0x0000a8240c108981 */ /* 0x000f22000c1e1100 */
[----:B------:R-:W-:Y:S02]  /*108e0*/  ISETP.LT.OR P3, PT, R0, 0xaa, !P3 ;  /* 0x000000aa0000780c */ /* 0x000fe40005f61670 */
[----:B------:R-:W-:-:S04]  /*108f0*/  @!P0 IADD3 R14, P4, P5, R23, R2, R30 ;  /* 0x00000002170e8210 */ /* 0x000fc80007d9e01e */
[----:B------:R-:W-:Y:S02]  /*10900*/  @!P0 IADD3.X R15, R19, R3, R31, P4, P5 ;  /* 0x00000003130f8210 */ /* 0x000fe400027ea41f */
[----:B----4-:R-:W-:-:S05]  /*10910*/  @!P0 PRMT R33, R16, 0x8880, RZ ;  /* 0x0000888010218816 */ /* 0x010fca00000000ff */
[----:B------:R-:W-:-:S04]  /*10920*/  @!P0 IMAD R4, R33, R18, RZ ;  /* 0x0000001221048224 */ /* 0x000fc800078e02ff */
[----:B0-----:R-:W-:-:S05]  /*10930*/  @!P0 IMAD R5, R38, R17, R4 ;  /* 0x0000001126058224 */ /* 0x001fca00078e0204 */
[----:B------:R0:W-:Y:S04]  /*10940*/  @!P0 STG.E.U8 desc[UR36][R14.64+0xa8], R5 ;  /* 0x0000a8050e008986 */ /* 0x0001e8000c101124 */
[----:B------:R-:W4:Y:S01]  /*10950*/  @!P3 LDG.E.U8 R16, desc[UR36][R12.64+0xa9] ;  /* 0x0000a9240c10b981 */ /* 0x000f22000c1e1100 */
[----:B------:R-:W-:Y:S02]  /*10960*/  ISETP.LT.OR P0, PT, R0, 0xa1, !P2 ;  /* 0x000000a10000780c */ /* 0x000fe40005701670 */
[----:B---3--:R-:W-:Y:S02]  /*10970*/  @!P3 IADD3 R20, P4, P5, R23, R2, R30 ;  /* 0x000000021714b210 */ /* 0x008fe40007d9e01e */
[----:B------:R-:W-:Y:S01]  /*10980*/  LOP3.LUT P1, RZ, R22, 0x200000, RZ, 0xc0, !PT ;  /* 0x0020000016ff7812 */ /* 0x000fe2000782c0ff */
[----:B------:R-:W3:Y:S01]  /*10990*/  LDL.LU R30, [R1+0x130] ;  /* 0x00013000011e7983 */ /* 0x000ee20000300800 */
[----:B----4-:R-:W-:-:S05]  /*109a0*/  @!P3 PRMT R21, R16, 0x8880, RZ ;  /* 0x000088801015b816 */ /* 0x010fca00000000ff */
[----:B------:R-:W-:Y:S01]  /*109b0*/  @!P3 IMAD R4, R21, R18, RZ ;  /* 0x000000121504b224 */ /* 0x000fe200078e02ff */
[----:B------:R-:W-:-:S03]  /*109c0*/  @!P3 IADD3.X R21, R19, R3, R31, P4, P5 ;  /* 0x000000031315b210 */ /* 0x000fc600027ea41f */
[----:B------:R-:W-:Y:S01]  /*109d0*/  @!P3 IMAD R39, R39, R17, R4 ;  /* 0x000000112727b224 */ /* 0x000fe200078e0204 */
[----:B------:R-:W4:Y:S04]  /*109e0*/  LDL.LU R31, [R1+0x12c] ;  /* 0x00012c00011f7983 */ /* 0x000f280000300800 */
[----:B------:R-:W-:Y:S04]  /*109f0*/  @!P3 STG.E.U8 desc[UR36][R20.64+0xa9], R39 ;  /* 0x0000a9271400b986 */ /* 0x000fe8000c101124 */
[----:B------:R-:W0:Y:S01]  /*10a00*/  @!P0 LDG.E.U8 R16, desc[UR36][R8.64+0xa0] ;  /* 0x0000a02408108981 */ /* 0x000e22000c1e1100 */
[----:B------:R-:W-:-:S02]  /*10a10*/  ISETP.LT.OR P3, PT, R0, 0xa2, !P2 ;  /* 0x000000a20000780c */ /* 0x000fc40005761670 */
[----:B0-----:R-:W-:-:S05]  /*10a20*/  @!P0 PRMT R5, R16, 0x8880, RZ ;  /* 0x0000888010058816 */ /* 0x001fca00000000ff */
[----:B------:R-:W-:-:S04]  /*10a30*/  @!P0 IMAD R4, R5, R18, RZ ;  /* 0x0000001205048224 */ /* 0x000fc800078e02ff */
[----:B------:R-:W-:-:S05]  /*10a40*/  @!P0 IMAD R5, R24, R17, R4 ;  /* 0x0000001118058224 */ /* 0x000fca00078e0204 */
[----:B------:R0:W-:Y:S04]  /*10a50*/  @!P0 STG.E.U8 desc[UR36][R6.64+0xa0], R5 ;  /* 0x0000a00506008986 */ /* 0x0001e8000c101124 */
[----:B------:R-:W2:Y:S01]  /*10a60*/  @!P3 LDG.E.U8 R16, desc[UR36][R8.64+0xa1] ;  /* 0x0000a1240810b981 */ /* 0x000ea2000c1e1100 */
[----:B------:R-:W-:Y:S02]  /*10a70*/  ISETP.LT.OR P4, PT, R0, 0xa1, !P1 ;  /* 0x000000a10000780c */ /* 0x000fe40004f81670 */
[----:B--2---:R-:W-:-:S05]  /*10a80*/  @!P3 PRMT R13, R16, 0x8880, RZ ;  /* 0x00008880100db816 */ /* 0x004fca00000000ff */
[----:B------:R-:W-:-:S04]  /*10a90*/  @!P3 IMAD R4, R13, R18, RZ ;  /* 0x000000120d04b224 */ /* 0x000fc800078e02ff */
[----:B------:R-:W-:-:S05]  /*10aa0*/  @!P3 IMAD R25, R25, R17, R4 ;  /* 0x000000111919b224 */ /* 0x000fca00078e0204 */
[----:B------:R-:W-:Y:S04]  /*10ab0*/  @!P3 STG.E.U8 desc[UR36][R6.64+0xa1], R25 ;  /* 0x0000a1190600b986 */ /* 0x000fe8000c101124 */
[----:B------:R-:W2:Y:S01]  /*10ac0*/  @!P4 LDG.E.U8 R16, desc[UR36][R10.64+0xa0] ;  /* 0x0000a0240a10c981 */ /* 0x000ea2000c1e1100 */
[----:B------:R-:W-:Y:S02]  /*10ad0*/  ISETP.LT.OR P0, PT, R0, 0xa2, !P1 ;  /* 0x000000a20000780c */ /* 0x000fe40004f01670 */
[----:B------:R-:W-:Y:S02]  /*10ae0*/  @!P4 IADD3 R12, P3, P5, R23, R2, R195 ;  /* 0x00000002170cc210 */ /* 0x000fe40007d7e0c3 */
[----:B--2---:R-:W-:-:S05]  /*10af0*/  @!P4 PRMT R13, R16, 0x8880, RZ ;  /* 0x00008880100dc816 */ /* 0x004fca00000000ff */
[----:B------:R-:W-:Y:S01]  /*10b00*/  @!P4 IMAD R4, R13, R18, RZ ;  /* 0x000000120d04c224 */ /* 0x000fe200078e02ff */
[----:B------:R-:W-:-:S03]  /*10b10*/  @!P4 IADD3.X R13, R19, R3, R194, P3, P5 ;  /* 0x00000003130dc210 */ /* 0x000fc60001fea4c2 */
[----:B0-----:R-:W-:-:S05]  /*10b20*/  @!P4 IMAD R5, R26, R17, R4 ;  /* 0x000000111a05c224 */ /* 0x001fca00078e0204 */
[----:B------:R0:W-:Y:S04]  /*10b30*/  @!P4 STG.E.U8 desc[UR36][R12.64+0xa0], R5 ;  /* 0x0000a0050c00c986 */ /* 0x0001e8000c101124 */
[----:B------:R-:W2:Y:S01]  /*10b40*/  @!P0 LDG.E.U8 R16, desc[UR36][R10.64+0xa1] ;  /* 0x0000a1240a108981 */ /* 0x000ea2000c1e1100 */
[----:B------:R-:W-:Y:S02]  /*10b50*/  ISETP.LT.OR P3, PT, R0, 0xa9, !P2 ;  /* 0x000000a90000780c */ /* 0x000fe40005761670 */
[----:B------:R-:W-:Y:S02]  /*10b60*/  @!P0 IADD3 R14, P4, P5, R23, R2, R195 ;  /* 0x00000002170e8210 */ /* 0x000fe40007d9e0c3 */
[----:B--2---:R-:W-:-:S05]  /*10b70*/  @!P0 PRMT R15, R16, 0x8880, RZ ;  /* 0x00008880100f8816 */ /* 0x004fca00000000ff */
[----:B------:R-:W-:Y:S01]  /*10b80*/  @!P0 IMAD R4, R15, R18, RZ ;  /* 0x000000120f048224 */ /* 0x000fe200078e02ff */
[----:B------:R-:W-:-:S03]  /*10b90*/  @!P0 IADD3.X R15, R19, R3, R194, P4, P5 ;  /* 0x00000003130f8210 */ /* 0x000fc600027ea4c2 */
        /* <DEDUP_REMOVED lines=13> */
[----:B------:R0:W-:Y:S04]  /*10c70*/  @!P2 STG.E.U8 desc[UR36][R6.64+0xa9], R29 ;  /* 0x0000a91d0600a986 */ /* 0x0001e8000c101124 */
[----:B------:R-:W2:Y:S01]  /*10c80*/  @!P0 LDG.E.U8 R16, desc[UR36][R10.64+0xa8] ;  /* 0x0000a8240a108981 */ /* 0x000ea2000c1e1100 */
[----:B------:R-:W-:Y:S02]  /*10c90*/  ISETP.LT.OR P1, PT, R0, 0xaa, !P1 ;  /* 0x000000aa0000780c */ /* 0x000fe40004f21670 */
[----:B------:R-:W-:-:S04]  /*10ca0*/  @!P0 IADD3 R8, P2, P3, R23, R2, R195 ;  /* 0x0000000217088210 */ /* 0x000fc80007b5e0c3 */
[----:B------:R-:W-:Y:S02]  /*10cb0*/  @!P0 IADD3.X R9, R19, R3, R194, P2, P3 ;  /* 0x0000000313098210 */ /* 0x000fe400017e64c2 */
[----:B--2---:R-:W-:-:S05]  /*10cc0*/  @!P0 PRMT R13, R16, 0x8880, RZ ;  /* 0x00008880100d8816 */ /* 0x004fca00000000ff */
[----:B------:R-:W-:-:S04]  /*10cd0*/  @!P0 IMAD R4, R13, R18, RZ ;  /* 0x000000120d048224 */ /* 0x000fc800078e02ff */
[----:B---3--:R-:W-:-:S05]  /*10ce0*/  @!P0 IMAD R5, R30, R17, R4 ;  /* 0x000000111e058224 */ /* 0x008fca00078e0204 */
[----:B------:R2:W-:Y:S04]  /*10cf0*/  @!P0 STG.E.U8 desc[UR36][R8.64+0xa8], R5 ;  /* 0x0000a80508008986 */ /* 0x0005e8000c101124 */
[----:B------:R-:W0:Y:S02]  /*10d00*/  @!P1 LDG.E.U8 R16, desc[UR36][R10.64+0xa9] ;  /* 0x0000a9240a109981 */ /* 0x000e24000c1e1100 */
[----:B0-----:R-:W-:-:S05]  /*10d10*/  @!P1 PRMT R7, R16, 0x8880, RZ ;  /* 0x0000888010079816 */ /* 0x001fca00000000ff */
[----:B------:R-:W-:-:S04]  /*10d20*/  @!P1 IMAD R4, R7, R18, RZ ;  /* 0x0000001207049224 */ /* 0x000fc800078e02ff */
[----:B----4-:R-:W-:Y:S01]  /*10d30*/  IMAD R31, R31, R17, R4 ;  /* 0x000000111f1f7224 */ /* 0x010fe200078e0204 */
[----:B--2---:R-:W-:Y:S06]  /*10d40*/  @P1 BRA `(.L_x_64) ;  /* 0x0000004800881947 */ /* 0x004fec0003800000 */
[----:B------:R-:W-:-:S04]  /*10d50*/  IADD3 R2, P0, P1, R23, R2, R195 ;  /* 0x0000000217027210 */ /* 0x000fc8000791e0c3 */
[----:B------:R-:W-:-:S05]  /*10d60*/  IADD3.X R3, R19, R3, R194, P0, P1 ;  /* 0x0000000313037210 */ /* 0x000fca00007e24c2 */
[----:B------:R0:W-:Y:S01]  /*10d70*/  STG.E.U8 desc[UR36][R2.64+0xa9], R31 ;  /* 0x0000a91f02007986 */ /* 0x0001e2000c101124 */
[----:B------:R-:W-:Y:S05]  /*10d80*/  BRA `(.L_x_64) ;  /* 0x0000004800787947 */ /* 0x000fea0003800000 */
.L_x_35:
[----:B------:R-:W2:Y:S01]  /*10d90*/  LDL.LU R4, [R1+0xc0] ;  /* 0x0000c00001047983 */ /* 0x000ea20000300800 */
[----:B------:R-:W-:-:S03]  /*10da0*/  ULDC.64 UR4, c[0x0][0x5c0] ;  /* 0x0001700000047ab9 */ /* 0x000fc60000000a00 */
[----:B------:R-:W3:Y:S04]  /*10db0*/  LDL.LU R8, [R1+0xc4] ;  /* 0x0000c40001087983 */ /* 0x000ee80000300800 */
[----:B------:R-:W4:Y:S04]  /*10dc0*/  LDL.LU R234, [R1+0xc8] ;  /* 0x0000c80001ea7983 */ /* 0x000f280000300800 */
[----:B------:R-:W4:Y:S04]  /*10dd0*/  LDL.LU R21, [R1+0xcc] ;  /* 0x0000cc0001157983 */ /* 0x000f280000300800 */
[----:B------:R-:W4:Y:S04]  /*10de0*/  LDL.LU R20, [R1+0xd0] ;  /* 0x0000d00001147983 */ /* 0x000f280000300800 */
[----:B------:R-:W4:Y:S04]  /*10df0*/  LDL.LU R10, [R1+0xd4] ;  /* 0x0000d400010a7983 */ /* 0x000f280000300800 */
[----:B------:R-:W4:Y:S04]  /*10e00*/  LDL.LU R5, [R1+0xd8] ;  /* 0x0000d80001057983 */ /* 0x000f280000300800 */
[----:B------:R-:W4:Y:S04]  /*10e10*/  LDL.LU R15, [R1+0xdc] ;  /* 0x0000dc00010f7983 */ /* 0x000f280000300800 */
[----:B------:R-:W4:Y:S04]  /*10e20*/  LDL.LU R11, [R1+0xa4] ;  /* 0x0000a400010b7983 */ /* 0x000f280000300800 */
[----:B------:R0:W-:Y:S04]  /*10e30*/  STL.64 [R1+0x1f0], R64 ;  /* 0x0001f04001007387 */ /* 0x0001e80000100a00 */
[----:B0-----:R-:W4:Y:S04]  /*10e40*/  LDL.LU R64, [R1+0xa8] ;  /* 0x0000a80001407983 */ /* 0x001f280000300800 */
[----:B------:R-:W-:Y:S04]  /*10e50*/  STL.64 [R1+0x1e8], R66 ;  /* 0x0001e84201007387 */ /* 0x000fe80000100a00 */
[----:B------:R0:W-:Y:S04]  /*10e60*/  STL.64 [R1+0x1e0], R68 ;  /* 0x0001e04401007387 */ /* 0x0001e80000100a00 */
[----:B0-----:R-:W4:Y:S04]  /*10e70*/  LDL.LU R69, [R1+0xa0] ;  /* 0x0000a00001457983 */ /* 0x001f280000300800 */
        /* <DEDUP_REMOVED lines=22> */
[----:B0-----:R-:W2:Y:S04]  /*10fe0*/  LDL.LU R232, [R1+0xf0] ;  /* 0x0000f00001e87983 */ /* 0x001ea80000300800 */
[----:B------:R0:W-:Y:S04]  /*10ff0*/  STL [R1+0x130], R18 ;  /* 0x0001301201007387 */ /* 0x0001e80000100800 */
[----:B0-----:R-:W4:Y:S04]  /*11000*/  LDL R18, [R1+0xe4] ;  /* 0x0000e40001127983 */ /* 0x001f280000100800 */
[----:B------:R0:W-:Y:S04]  /*11010*/  STL [R1+0x12c], R16 ;  /* 0x00012c1001007387 */ /* 0x0001e80000100800 */
[----:B0-----:R-:W4:Y:S01]  /*11020*/  LDL R16, [R1+0xe0] ;  /* 0x0000e00001107983 */ /* 0x001f220000100800 */
[----:B------:R-:W-:-:S03]  /*11030*/  IADD3 R6, P1, R12, UR4, RZ ;  /* 0x000000040c067c10 */ /* 0x000fc6000ff3e0ff */
[----:B------:R-:W4:Y:S01]  /*11040*/  LDL.LU R235, [R1+0xac] ;  /* 0x0000ac0001eb7983 */ /* 0x000f220000300800 */
[----:B------:R-:W-:Y:S01]  /*11050*/  IADD3.X R7, R14, UR5, RZ, P1, !PT ;  /* 0x000000050e077c10 */ /* 0x000fe20008ffe4ff */
[----:B------:R-:W-:Y:S01]  /*11060*/  IMAD R14, R3, 0x78, RZ ;  /* 0x00000078030e7824 */ /* 0x000fe200078e02ff */
[C---:B--2---:R-:W-:Y:S02]  /*11070*/  ISETP.GE.AND P2, PT, R232.reuse, 0x1, PT ;  /* 0x00000001e800780c */ /* 0x044fe40003f46270 */
[----:B------:R-:W-:Y:S02]  /*11080*/  ISETP.GE.AND P3, PT, R232, 0x9, PT ;  /* 0x00000009e800780c */ /* 0x000fe40003f66270 */
[----:B------:R-:W-:Y:S02]  /*11090*/  ISETP.LT.OR P0, PT, R0, 0x1, !P2 ;  /* 0x000000010000780c */ /* 0x000fe40005701670 */
[----:B------:R-:W-:-:S04]  /*110a0*/  ISETP.GE.AND P4, PT, R232, 0x81, PT ;  /* 0x00000081e800780c */ /* 0x000fc80003f86270 */
[----:B------:R-:W-:-:S07]  /*110b0*/  ISETP.LT.OR P5, PT, R0, 0x1, !P4 ;  /* 0x000000010000780c */ /* 0x000fce00067a1670 */
[----:B------:R-:W-:-:S05]  /*110c0*/  @!P0 IMAD R4, R4, R17, RZ ;  /* 0x0000001104048224 */ /* 0x000fca00078e02ff */
[----:B------:R3:W-:Y:S01]  /*110d0*/  @!P0 STG.E.U8 desc[UR36][R6.64], R4 ;  /* 0x0000000406008986 */ /* 0x0007e2000c101124 */
[----:B------:R-:W-:-:S13]  /*110e0*/  ISETP.LT.OR P0, PT, R0, 0x2, !P2 ;  /* 0x000000020000780c */ /* 0x000fda0005701670 */
[----:B---3--:R-:W-:Y:S01]  /*110f0*/  @!P0 IMAD R4, R8, R17, RZ ;  /* 0x0000001108048224 */ /* 0x008fe200078e02ff */
[----:B------:R-:W-:-:S04]  /*11100*/  IADD3 R8, P1, R23, R6, RZ ;  /* 0x0000000617087210 */ /* 0x000fc80007f3e0ff */
[----:B------:R4:W-:Y:S01]  /*11110*/  @!P0 STG.E.U8 desc[UR36][R6.64+0x1], R4 ;  /* 0x0000010406008986 */ /* 0x0009e2000c101124 */
[C---:B------:R-:W-:Y:S01]  /*11120*/  ISETP.LT.OR P0, PT, R0.reuse, 0x1, !P3 ;  /* 0x000000010000780c */ /* 0x040fe20005f01670 */
[----:B------:R-:W-:Y:S01]  /*11130*/  IMAD.X R9, R19, 0x1, R7, P1 ;  /* 0x0000000113097824 */ /* 0x000fe200008e0607 */
[----:B------:R-:W-:-:S11]  /*11140*/  ISETP.LT.OR P1, PT, R0, 0x9, !P3 ;  /* 0x000000090000780c */ /* 0x000fd60005f21670 */
[-C--:B----4-:R-:W-:Y:S02]  /*11150*/  @!P0 IMAD R4, R234, R17.reuse, RZ ;  /* 0x00000011ea048224 */ /* 0x090fe400078e02ff */
[----:B------:R-:W2:Y:S01]  /*11160*/  LDL.LU R234, [R1+0xb0] ;  /* 0x0000b00001ea7983 */ /* 0x000ea20000300800 */
[----:B------:R-:W-:-:S03]  /*11170*/  @!P1 IMAD R5, R5, R17, RZ ;  /* 0x0000001105059224 */ /* 0x000fc600078e02ff */
[----:B------:R0:W-:Y:S01]  /*11180*/  @!P0 STG.E.U8 desc[UR36][R8.64], R4 ;  /* 0x0000000408008986 */ /* 0x0001e2000c101124 */
[----:B------:R-:W-:-:S13]  /*11190*/  ISETP.LT.OR P0, PT, R0, 0x2, !P3 ;  /* 0x000000020000780c */ /* 0x000fda0005f01670 */
[----:B0-----:R-:W-:Y:S02]  /*111a0*/  @!P0 IMAD R4, R21, R17, RZ ;  /* 0x0000001115048224 */ /* 0x001fe400078e02ff */
[----:B------:R-:W3:Y:S04]  /*111b0*/  LDL.LU R21, [R1+0xb4] ;  /* 0x0000b40001157983 */ /* 0x000ee80000300800 */
[----:B------:R0:W-:Y:S01]  /*111c0*/  @!P0 STG.E.U8 desc[UR36][R8.64+0x1], R4 ;  /* 0x0000010408008986 */ /* 0x0001e2000c101124 */
[----:B------:R-:W-:-:S13]  /*111d0*/  ISETP.LT.OR P0, PT, R0, 0x9, !P2 ;  /* 0x000000090000780c */ /* 0x000fda0005701670 */
[-C--:B0-----:R-:W-:Y:S02]  /*111e0*/  @!P0 IMAD R4, R20, R17.reuse, RZ ;  /* 0x0000001114048224 */ /* 0x081fe400078e02ff */
[----:B------:R-:W4:Y:S04]  /*111f0*/  LDL.LU R20, [R1+0xb8] ;  /* 0x0000b80001147983 */ /* 0x000f280000300800 */
[----:B------:R0:W-:Y:S01]  /*11200*/  @!P0 STG.E.U8 desc[UR36][R6.64+0x8], R4 ;  /* 0x0000080406008986 */ /* 0x0001e2000c101124 */
[C---:B------:R-:W-:Y:S02]  /*11210*/  ISETP.LT.OR P0, PT, R0.reuse, 0xa, !P2 ;  /* 0x0000000a0000780c */ /* 0x040fe40005701670 */
[----:B------:R-:W-:Y:S01]  /*11220*/  ISETP.LT.OR P2, PT, R0, 0xa, !P3 ;  /* 0x0000000a0000780c */ /* 0x000fe20005f41670 */
[----:B------:R-:W-:-:S10]  /*11230*/  @!P5 IMAD R3, R69, R17, RZ ;  /* 0x000000114503d224 */ /* 0x000fd400078e02ff */
[-C--:B------:R-:W-:Y:S02]  /*11240*/  @!P0 IMAD R10, R10, R17.reuse, RZ ;  /* 0x000000110a0a8224 */ /* 0x080fe400078e02ff */
[----:B0-----:R-:W-:Y:S02]  /*11250*/  @!P2 IMAD R4, R15, R17, RZ ;  /* 0x000000110f04a224 */ /* 0x001fe400078e02ff */
[----:B------:R-:W4:Y:S04]  /*11260*/  LDL.LU R15, [R1+0xbc] ;  /* 0x0000bc00010f7983 */ /* 0x000f280000300800 */
[----:B------:R-:W4:Y:S04]  /*11270*/  LDL.LU R65, [R1+0x80] ;  /* 0x0000800001417983 */ /* 0x000f280000300800 */
[----:B------:R-:W4:Y:S04]  /*11280*/  LDL.LU R66, [R1+0x84] ;  /* 0x0000840001427983 */ /* 0x000f280000300800 */
[----:B------:R-:W4:Y:S04]  /*11290*/  LDL.LU R67, [R1+0x88] ;  /* 0x0000880001437983 */ /* 0x000f280000300800 */
[----:B------:R-:W4:Y:S04]  /*112a0*/  LDL.LU R68, [R1+0x8c] ;  /* 0x00008c0001447983 */ /* 0x000f280000300800 */
[----:B------:R-:W-:Y:S01]  /*112b0*/  @!P0 STG.E.U8 desc[UR36][R6.64+0x9], R10 ;  /* 0x0000090a06008986 */ /* 0x000fe2000c101124 */
[----:B------:R-:W-:-:S03]  /*112c0*/  ISETP.LT.OR P0, PT, R0, 0x2, !P4 ;  /* 0x000000020000780c */ /* 0x000fc60006701670 */
[----:B------:R-:W-:Y:S01]  /*112d0*/  @!P1 STG.E.U8 desc[UR36][R8.64+0x8], R5 ;  /* 0x0000080508009986 */ /* 0x000fe2000c101124 */
[----:B------:R-:W-:-:S03]  /*112e0*/  ISETP.GE.AND P1, PT, R232, 0x109, PT ;  /* 0x00000109e800780c */ /* 0x000fc60003f26270 */
[----:B------:R-:W4:Y:S04]  /*112f0*/  LDL.LU R69, [R1+0x90] ;  /* 0x0000900001457983 */ /* 0x000f280000300800 */
[----:B------:R0:W-:Y:S01]  /*11300*/  @!P2 STG.E.U8 desc[UR36][R8.64+0x9], R4 ;  /* 0x000009040800a986 */ /* 0x0001e2000c101124 */
[----:B------:R-:W-:-:S03]  /*11310*/  ISETP.LT.OR P6, PT, R0, 0xa, !P1 ;  /* 0x0000000a0000780c */ /* 0x000fc60004fc1670 */
[----:B------:R-:W4:Y:S04]  /*11320*/  LDL.LU R71, [R1+0x94] ;  /* 0x0000940001477983 */ /* 0x000f280000300800 */
[----:B------:R-:W4:Y:S01]  /*11330*/  LDL.LU R57, [R1+0x98] ;  /* 0x0000980001397983 */ /* 0x000f220000300800 */
[----:B0-----:R-:W-:-:S03]  /*11340*/  IMAD.WIDE.U32 R4, R2, 0x78, R8 ;  /* 0x0000007802047825 */ /* 0x001fc600078e0008 */
[----:B------:R-:W4:Y:S01]  /*11350*/  LDL.LU R61, [R1+0x9c] ;  /* 0x00009c00013d7983 */ /* 0x000f220000300800 */
[----:B------:R-:W-:-:S03]  /*11360*/  IMAD.IADD R5, R5, 0x1, R14 ;  /* 0x0000000105057824 */ /* 0x000fc600078e020e */
[----:B------:R-:W4:Y:S04]  /*11370*/  LDL.LU R63, [R1+0x60] ;  /* 0x00006000013f7983 */ /* 0x000f280000300800 */
[----:B------:R0:W-:Y:S04]  /*11380*/  @!P5 STG.E.U8 desc[UR36][R4.64], R3 ;  /* 0x000000030400d986 */ /* 0x0001e8000c101124 */
[----:B------:R-:W4:Y:S04]  /*11390*/  LDL.LU R48, [R1+0x64] ;  /* 0x0000640001307983 */ /* 0x000f280000300800 */
[----:B------:R-:W4:Y:S01]  /*113a0*/  LDL.LU R49, [R1+0x68] ;  /* 0x0000680001317983 */ /* 0x000f220000300800 */
[----:B0-----:R-:W-:Y:S01]  /*113b0*/  @!P0 IMAD R3, R11, R17, RZ ;  /* 0x000000110b038224 */ /* 0x001fe200078e02ff */
[----:B------:R-:W-:-:S02]  /*113c0*/  LOP3.LUT R22, R22, 0xf7ffffff, RZ, 0xc0, !PT ;  /* 0xf7ffffff16167812 */ /* 0x000fc400078ec0ff */
[----:B------:R-:W4:Y:S04]  /*113d0*/  LDL.LU R50, [R1+0x6c] ;  /* 0x00006c0001327983 */ /* 0x000f280000300800 */
[----:B------:R0:W-:Y:S01]  /*113e0*/  @!P0 STG.E.U8 desc[UR36][R4.64+0x1], R3 ;  /* 0x0000010304008986 */ /* 0x0001e2000c101124 */
[----:B------:R-:W-:Y:S02]  /*113f0*/  @!P6 IADD3 R12, P0, P2, R23, R4, R18 ;  /* 0x00000004170ce210 */ /* 0x000fe40007a1e012 */
[----:B------:R-:W-:Y:S01]  /*11400*/  @P4 LOP3.LUT R22, R22, 0x8000000, RZ, 0xfc, !PT ;  /* 0x0800000016164812 */ /* 0x000fe200078efcff */
[----:B------:R-:W4:Y:S01]  /*11410*/  LDL.LU R51, [R1+0x70] ;  /* 0x0000700001337983 */ /* 0x000f220000300800 */
[----:B------:R-:W-:Y:S02]  /*11420*/  @!P6 IADD3.X R13, R19, R5, R16, P0, P2 ;  /* 0x00000005130de210 */ /* 0x000fe400007e4410 */
[----:B------:R-:W-:Y:S01]  /*11430*/  ISETP.GE.AND P0, PT, R232, 0x89, PT ;  /* 0x00000089e800780c */ /* 0x000fe20003f06270 */
[----:B------:R-:W4:Y:S03]  /*11440*/  LDL.LU R40, [R1+0x74] ;  /* 0x0000740001287983 */ /* 0x000f260000300800 */
[C---:B------:R-:W-:Y:S01]  /*11450*/  ISETP.LT.OR P2, PT, R0.reuse, 0x1, !P0 ;  /* 0x000000010000780c */ /* 0x040fe20004741670 */
[----:B------:R-:W4:Y:S01]  /*11460*/  LDL.LU R41, [R1+0x78] ;  /* 0x0000780001297983 */ /* 0x000f220000300800 */
[----:B------:R-:W-:-:S02]  /*11470*/  ISETP.LT.OR P6, PT, R0, 0x12, !P1 ;  /* 0x000000120000780c */ /* 0x000fc40004fc1670 */
[----:B------:R-:W-:Y:S01]  /*11480*/  LOP3.LUT R22, R22, 0xfbffffff, RZ, 0xc0, !PT ;  /* 0xfbffffff16167812 */ /* 0x000fe200078ec0ff */
[----:B------:R-:W4:Y:S04]  /*11490*/  LDL.LU R52, [R1+0x7c] ;  /* 0x00007c0001347983 */ /* 0x000f280000300800 */
[----:B------:R-:W4:Y:S04]  /*114a0*/  LDL.LU R53, [R1+0x40] ;  /* 0x0000400001357983 */ /* 0x000f280000300800 */
[----:B------:R-:W-:Y:S01]  /*114b0*/  @!P2 IADD3 R10, P5, R23, R4, RZ ;  /* 0x00000004170aa210 */ /* 0x000fe20007fbe0ff */
[----:B0-----:R-:W-:Y:S01]  /*114c0*/  @!P2 IMAD R3, R64, R17, RZ ;  /* 0x000000114003a224 */ /* 0x001fe200078e02ff */
[----:B------:R-:W4:Y:S03]  /*114d0*/  LDL.LU R54, [R1+0x44] ;  /* 0x0000440001367983 */ /* 0x000f260000300800 */
[----:B------:R-:W-:Y:S01]  /*114e0*/  @!P2 IMAD.X R11, R5, 0x1, R19, P5 ;  /* 0x00000001050ba824 */ /* 0x000fe200028e0613 */
[----:B------:R-:W4:Y:S04]  /*114f0*/  LDL.LU R55, [R1+0x48] ;  /* 0x0000480001377983 */ /* 0x000f280000300800 */
[----:B------:R0:W-:Y:S01]  /*11500*/  @!P2 STG.E.U8 desc[UR36][R10.64], R3 ;  /* 0x000000030a00a986 */ /* 0x0001e2000c101124 */
[----:B------:R-:W-:-:S13]  /*11510*/  ISETP.LT.OR P2, PT, R0, 0x2, !P0 ;  /* 0x000000020000780c */ /* 0x000fda0004741670 */
[----:B0-----:R-:W-:Y:S01]  /*11520*/  @!P2 IADD3 R10, P5, R23, R4, RZ ;  /* 0x00000004170aa210 */ /* 0x001fe20007fbe0ff */
[----:B------:R-:W-:-:S04]  /*11530*/  @!P2 IMAD R3, R235, R17, RZ ;  /* 0x00000011eb03a224 */ /* 0x000fc800078e02ff */
[----:B------:R-:W-:-:S05]  /*11540*/  @!P2 IMAD.X R11, R5, 0x1, R19, P5 ;  /* 0x00000001050ba824 */ /* 0x000fca00028e0613 */
[----:B------:R2:W-:Y:S01]  /*11550*/  @!P2 STG.E.U8 desc[UR36][R10.64+0x1], R3 ;  /* 0x000001030a00a986 */ /* 0x0005e2000c101124 */
[----:B------:R-:W-:-:S13]  /*11560*/  ISETP.LT.OR P2, PT, R0, 0x9, !P4 ;  /* 0x000000090000780c */ /* 0x000fda0006741670 */
[----:B--2---:R-:W-:-:S05]  /*11570*/  @!P2 IMAD R3, R234, R17, RZ ;  /* 0x00000011ea03a224 */ /* 0x004fca00078e02ff */
[----:B------:R0:W-:Y:S02]  /*11580*/  @!P2 STG.E.U8 desc[UR36][R4.64+0x8], R3 ;  /* 0x000008030400a986 */ /* 0x0001e4000c101124 */
[----:B0-----:R-:W-:-:S04]  /*11590*/  IMAD.WIDE.U32 R2, R2, 0x78, R8 ;  /* 0x0000007802027825 */ /* 0x001fc800078e0008 */
[----:B------:R-:W-:Y:S01]  /*115a0*/  IMAD.IADD R3, R14, 0x1, R3 ;  /* 0x000000010e037824 */ /* 0x000fe200078e0203 */
[----:B------:R-:W-:-:S04]  /*115b0*/  @!P6 IADD3 R234, P2, P5, R23, R2, R18 ;  /* 0x0000000217eae210 */ /* 0x000fc80007d5e012 */
[----:B------:R-:W-:Y:S02]  /*115c0*/  @!P6 IADD3.X R235, R19, R3, R16, P2, P5 ;  /* 0x0000000313ebe210 */ /* 0x000fe400017ea410 */
[----:B------:R-:W-:-:S13]  /*115d0*/  ISETP.LT.OR P2, PT, R0, 0xa, !P4 ;  /* 0x0000000a0000780c */ /* 0x000fda0006741670 */
[----:B---3--:R-:W-:-:S05]  /*115e0*/  @!P2 IMAD R10, R21, R17, RZ ;  /* 0x00000011150aa224 */ /* 0x008fca00078e02ff */
[----:B------:R0:W-:Y:S01]  /*115f0*/  @!P2 STG.E.U8 desc[UR36][R4.64+0x9], R10 ;  /* 0x0000090a0400a986 */ /* 0x0001e2000c101124 */
[C---:B------:R-:W-:Y:S02]  /*11600*/  ISETP.LT.OR P2, PT, R0.reuse, 0x9, !P0 ;  /* 0x000000090000780c */ /* 0x040fe40004741670 */
[----:B------:R-:W-:-:S11]  /*11610*/  ISETP.LT.OR P6, PT, R0, 0x19, !P1 ;  /* 0x000000190000780c */ /* 0x000fd60004fc1670 */
[----:B0-----:R-:W-:Y:S01]  /*11620*/  @!P2 IADD3 R10, P5, R23, R4, RZ ;  /* 0x00000004170aa210 */ /* 0x001fe20007fbe0ff */
[----:B----4-:R-:W-:-:S04]  /*11630*/  @!P2 IMAD R14, R20, R17, RZ ;  /* 0x00000011140ea224 */ /* 0x010fc800078e02ff */
[----:B------:R-:W-:-:S05]  /*11640*/  @!P2 IMAD.X R11, R5, 0x1, R19, P5 ;  /* 0x00000001050ba824 */ /* 0x000fca00028e0613 */
[----:B------:R0:W-:Y:S01]  /*11650*/  @!P2 STG.E.U8 desc[UR36][R10.64+0x8], R14 ;  /* 0x0000080e0a00a986 */ /* 0x0001e2000c101124 */
[----:B------:R-:W-:-:S04]  /*11660*/  @!P6 IADD3 R20, P2, P5, R23, R2, R18 ;  /* 0x000000021714e210 */ /* 0x000fc80007d5e012 */
[----:B------:R-:W-:Y:S02]  /*11670*/  @!P6 IADD3.X R21, R19, R3, R16, P2, P5 ;  /* 0x000000031315e210 */ /* 0x000fe400017ea410 */
[C---:B------:R-:W-:Y:S02]  /*11680*/  ISETP.LT.OR P2, PT, R0.reuse, 0xa, !P0 ;  /* 0x0000000a0000780c */ /* 0x040fe40004741670 */
[----:B------:R-:W-:-:S11]  /*11690*/  ISETP.LT.OR P4, PT, R0, 0x1a, !P1 ;  /* 0x0000001a0000780c */ /* 0x000fd60004f81670 */
[----:B0-----:R-:W-:Y:S01]  /*116a0*/  @!P2 IADD3 R10, P5, R23, R4, RZ ;  /* 0x00000004170aa210 */ /* 0x001fe20007fbe0ff */
[----:B------:R-:W-:-:S04]  /*116b0*/  @!P2 IMAD R14, R15, R17, RZ ;  /* 0x000000110f0ea224 */ /* 0x000fc800078e02ff */
[----:B------:R-:W-:-:S05]  /*116c0*/  @!P2 IMAD.X R11, R5, 0x1, R19, P5 ;  /* 0x00000001050ba824 */ /* 0x000fca00028e0613 */
[----:B------:R0:W-:Y:S02]  /*116d0*/  @!P2 STG.E.U8 desc[UR36][R10.64+0x9], R14 ;  /* 0x0000090e0a00a986 */ /* 0x0001e4000c101124 */
[----:B0-----:R-:W-:-:S04]  /*116e0*/  @!P4 IADD3 R14, P2, P5, R23, R2, R18 ;  /* 0x00000002170ec210 */ /* 0x001fc80007d5e012 */
[----:B------:R-:W-:Y:S02]  /*116f0*/  @!P4 IADD3.X R15, R19, R3, R16, P2, P5 ;  /* 0x00000003130fc210 */ /* 0x000fe400017ea410 */
[----:B------:R-:W-:-:S05]  /*11700*/  IADD3 R4, P2, R18, R4, RZ ;  /* 0x0000000412047210 */ /* 0x000fca0007f5e0ff */
[----:B------:R-:W-:Y:S01]  /*11710*/  IMAD.X R5, R5, 0x1, R16, P2 ;  /* 0x0000000105057824 */ /* 0x000fe200010e0610 */
[----:B------:R-:W-:-:S04]  /*11720*/  ISETP.GE.AND P2, PT, R232, 0x101, PT ;  /* 0x00000101e800780c */ /* 0x000fc80003f46270 */
[C---:B------:R-:W-:Y:S02]  /*11730*/  ISETP.LT.OR P5, PT, R0.reuse, 0x1, !P2 ;  /* 0x000000010000780c */ /* 0x040fe400057a1670 */
[----:B------:R-:W-:-:S11]  /*11740*/  ISETP.LT.OR P4, PT, R0, 0x21, !P1 ;  /* 0x000000210000780c */ /* 0x000fd60004f81670 */
[----:B------:R-:W-:-:S05]  /*11750*/  @!P5 IMAD R10, R65, R17, RZ ;  /* 0x00000011410ad224 */ /* 0x000fca00078e02ff */
[----:B------:R0:W-:Y:S01]  /*11760*/  @!P5 STG.E.U8 desc[UR36][R4.64], R10 ;  /* 0x0000000a0400d986 */ /* 0x0001e2000c101124 */
[----:B------:R-:W-:-:S04]  /*11770*/  @!P4 IADD3 R64, P5, P6, R23, R2, R18 ;  /* 0x000000021740c210 */ /* 0x000fc80007ebe012 */
[----:B------:R-:W-:Y:S02]  /*11780*/  @!P4 IADD3.X R65, R19, R3, R16, P5, P6 ;  /* 0x000000031341c210 */ /* 0x000fe40002fec410 */
[----:B------:R-:W-:-:S13]  /*11790*/  ISETP.LT.OR P5, PT, R0, 0x2, !P2 ;  /* 0x000000020000780c */ /* 0x000fda00057a1670 */
[----:B0-----:R-:W-:-:S05]  /*117a0*/  @!P5 IMAD R10, R66, R17, RZ ;  /* 0x00000011420ad224 */ /* 0x001fca00078e02ff */
[----:B------:R0:W-:Y:S01]  /*117b0*/  @!P5 STG.E.U8 desc[UR36][R4.64+0x1], R10 ;  /* 0x0000010a0400d986 */ /* 0x0001e2000c101124 */
[C---:B------:R-:W-:Y:S02]  /*117c0*/  ISETP.LT.OR P5, PT, R0.reuse, 0x1, !P1 ;  /* 0x000000010000780c */ /* 0x040fe40004fa1670 */
[----:B------:R-:W-:-:S11]  /*117d0*/  ISETP.LT.OR P4, PT, R0, 0x22, !P1 ;  /* 0x000000220000780c */ /* 0x000fd60004f81670 */
[----:B0-----:R-:W-:Y:S01]  /*117e0*/  @!P5 IADD3 R10, P6, R4, R23, RZ ;  /* 0x00000017040ad210 */ /* 0x001fe20007fde0ff */
[----:B------:R-:W-:-:S04]  /*117f0*/  @!P5 IMAD R236, R67, R17, RZ ;  /* 0x0000001143ecd224 */ /* 0x000fc800078e02ff */
[----:B------:R-:W-:-:S05]  /*11800*/  @!P5 IMAD.X R11, R5, 0x1, R19, P6 ;  /* 0x00000001050bd824 */ /* 0x000fca00030e0613 */
[----:B------:R0:W-:Y:S01]  /*11810*/  @!P5 STG.E.U8 desc[UR36][R10.64], R236 ;  /* 0x000000ec0a00d986 */ /* 0x0001e2000c101124 */
[----:B------:R-:W-:-:S04]  /*11820*/  @!P4 IADD3 R66, P5, P6, R23, R2, R18 ;  /* 0x000000021742c210 */ /* 0x000fc80007ebe012 */
[----:B------:R-:W-:Y:S02]  /*11830*/  @!P4 IADD3.X R67, R19, R3, R16, P5, P6 ;  /* 0x000000031343c210 */ /* 0x000fe40002fec410 */
[----:B------:R-:W-:-:S13]  /*11840*/  ISETP.LT.OR P5, PT, R0, 0x2, !P1 ;  /* 0x000000020000780c */ /* 0x000fda0004fa1670 */
[----:B0-----:R-:W-:Y:S01]  /*11850*/  @!P5 IADD3 R10, P6, R4, R23, RZ ;  /* 0x00000017040ad210 */ /* 0x001fe20007fde0ff */
[----:B------:R-:W-:-:S04]  /*11860*/  @!P5 IMAD R236, R68, R17, RZ ;  /* 0x0000001144ecd224 */ /* 0x000fc800078e02ff */
[----:B------:R-:W-:-:S05]  /*11870*/  @!P5 IMAD.X R11, R5, 0x1, R19, P6 ;  /* 0x00000001050bd824 */ /* 0x000fca00030e0613 */
[----:B------:R0:W-:Y:S01]  /*11880*/  @!P5 STG.E.U8 desc[UR36][R10.64+0x1], R236 ;  /* 0x000001ec0a00d986 */ /* 0x0001e2000c101124 */
[C---:B------:R-:W-:Y:S02]  /*11890*/  ISETP.LT.OR P5, PT, R0.reuse, 0x9, !P2 ;  /* 0x000000090000780c */ /* 0x040fe400057a1670 */
[----:B------:R-:W-:-:S11]  /*118a0*/  ISETP.LT.OR P4, PT, R0, 0x29, !P1 ;  /* 0x000000290000780c */ /* 0x000fd60004f81670 */
[----:B0-----:R-:W-:-:S05]  /*118b0*/  @!P5 IMAD R10, R69, R17, RZ ;  /* 0x00000011450ad224 */ /* 0x001fca00078e02ff */
[----:B------:R0:W-:Y:S01]  /*118c0*/  @!P5 STG.E.U8 desc[UR36][R4.64+0x8], R10 ;  /* 0x0000080a0400d986 */ /* 0x0001e2000c101124 */
[----:B------:R-:W-:-:S04]  /*118d0*/  @!P4 IADD3 R68, P5, P6, R23, R2, R18 ;  /* 0x000000021744c210 */ /* 0x000fc80007ebe012 */
[----:B------:R-:W-:Y:S02]  /*118e0*/  @!P4 IADD3.X R69, R19, R3, R16, P5, P6 ;  /* 0x000000031345c210 */ /* 0x000fe40002fec410 */
[C---:B------:R-:W-:Y:S02]  /*118f0*/  ISETP.LT.OR P5, PT, R0.reuse, 0xa, !P2 ;  /* 0x0000000a0000780c */ /* 0x040fe400057a1670 */
[----:B------:R-:W-:-:S11]  /*11900*/  ISETP.LT.OR P4, PT, R0, 0x2a, !P1 ;  /* 0x0000002a0000780c */ /* 0x000fd60004f81670 */
[----:B0-----:R-:W-:-:S05]  /*11910*/  @!P5 IMAD R10, R71, R17, RZ ;  /* 0x00000011470ad224 */ /* 0x001fca00078e02ff */
[----:B------:R0:W-:Y:S01]  /*11920*/  @!P5 STG.E.U8 desc[UR36][R4.64+0x9], R10 ;  /* 0x0000090a0400d986 */ /* 0x0001e2000c101124 */
[----:B------:R-:W-:-:S04]  /*11930*/  @!P4 IADD3 R70, P5, P6, R23, R2, R18 ;  /* 0x000000021746c210 */ /* 0x000fc80007ebe012 */
[----:B------:R-:W-:Y:S02]  /*11940*/  @!P4 IADD3.X R71, R19, R3, R16, P5, P6 ;  /* 0x000000031347c210 */ /* 0x000fe40002fec410 */
[----:B------:R-:W-:Y:S02]  /*11950*/  ISETP.LT.OR P5, PT, R0, 0x9, !P1 ;  /* 0x000000090000780c */ /* 0x000fe40004fa1670 */
[----:B------:R-:W-:Y:S02]  /*11960*/  @P2 LOP3.LUT R22, R22, 0x4000000, RZ, 0xfc, !PT ;  /* 0x0400000016162812 */ /* 0x000fe400078efcff */
[C---:B------:R-:W-:Y:S02]  /*11970*/  ISETP.LT.OR P2, PT, R0.reuse, 0x31, !P1 ;  /* 0x000000310000780c */ /* 0x040fe40004f41670 */
[----:B------:R-:W-:-:S07]  /*11980*/  ISETP.LT.OR P4, PT, R0, 0xa, !P1 ;  /* 0x0000000a0000780c */ /* 0x000fce0004f81670 */
[----:B0-----:R-:W-:Y:S01]  /*11990*/  @!P5 IADD3 R4, P6, R4, R23, RZ ;  /* 0x000000170404d210 */ /* 0x001fe20007fde0ff */
[----:B------:R-:W-:-:S04]  /*119a0*/  @!P5 IMAD R10, R57, R17, RZ ;  /* 0x00000011390ad224 */ /* 0x000fc800078e02ff */
[----:B------:R-:W-:-:S05]  /*119b0*/  @!P5 IMAD.X R5, R5, 0x1, R19, P6 ;  /* 0x000000010505d824 */ /* 0x000fca00030e0613 */
[----:B------:R0:W-:Y:S01]  /*119c0*/  @!P5 STG.E.U8 desc[UR36][R4.64+0x8], R10 ;  /* 0x0000080a0400d986 */ /* 0x0001e2000c101124 */
[----:B------:R-:W-:-:S04]  /*119d0*/  @!P2 IADD3 R56, P5, P6, R23, R2, R18 ;  /* 0x000000021738a210 */ /* 0x000fc80007ebe012 */
[----:B------:R-:W-:Y:S02]  /*119e0*/  @!P2 IADD3.X R57, R19, R3, R16, P5, P6 ;  /* 0x000000031339a210 */ /* 0x000fe40002fec410 */
[----:B------:R-:W-:Y:S01]  /*119f0*/  ISETP.LT.OR P2, PT, R0, 0x32, !P1 ;  /* 0x000000320000780c */ /* 0x000fe20004f41670 */
[----:B0-----:R-:W-:-:S05]  /*11a00*/  @!P4 IMAD R4, R61, R17, RZ ;  /* 0x000000113d04c224 */ /* 0x001fca00078e02ff */
[----:B------:R0:W-:Y:S01]  /*11a10*/  @!P4 STG.E.U8 desc[UR36][R12.64+0x9], R4 ;  /* 0x000009040c00c986 */ /* 0x0001e2000c101124 */
[----:B------:R-:W-:-:S06]  /*11a20*/  ISETP.LT.OR P4, PT, R0, 0x39, !P1 ;  /* 0x000000390000780c */ /* 0x000fcc0004f81670 */
[----:B------:R-:W-:-:S04]  /*11a30*/  @!P2 IADD3 R58, P5, P6, R23, R2, R18 ;  /* 0x00000002173aa210 */ /* 0x000fc80007ebe012 */
[----:B------:R-:W-:Y:S02]  /*11a40*/  @!P2 IADD3.X R59, R19, R3, R16, P5, P6 ;  /* 0x00000003133ba210 */ /* 0x000fe40002fec410 */
[----:B------:R-:W-:Y:S02]  /*11a50*/  ISETP.GE.AND P2, PT, R232, 0x1, PT ;  /* 0x00000001e800780c */ /* 0x000fe40003f46270 */
        /* <DEDUP_REMOVED lines=27> */
[----:B0-----:R-:W-:Y:S02]  /*11c10*/  @!P5 IMAD R4, R40, R17, RZ ;  /* 0x000000112804d224 */ /* 0x001fe400078e02ff */
[----:B------:R-:W2:Y:S04]  /*11c20*/  LDL.LU R40, [R1+0x4c] ;  /* 0x00004c0001287983 */ /* 0x000ea80000300800 */
[----:B------:R0:W-:Y:S01]  /*11c30*/  @!P5 STG.E.U8 desc[UR36][R6.64+0x19], R4 ;  /* 0x000019040600d986 */ /* 0x0001e2000c101124 */
[----:B------:R-:W-:-:S13]  /*11c40*/  ISETP.LT.OR P5, PT, R0, 0x19, !P3 ;  /* 0x000000190000780c */ /* 0x000fda0005fa1670 */
[----:B0-----:R-:W-:Y:S02]  /*11c50*/  @!P5 IMAD R4, R41, R17, RZ ;  /* 0x000000112904d224 */ /* 0x001fe400078e02ff */
[----:B------:R-:W3:Y:S04]  /*11c60*/  LDL.LU R41, [R1+0x50] ;  /* 0x0000500001297983 */ /* 0x000ee80000300800 */
[----:B------:R-:W4:Y:S04]  /*11c70*/  LDL.LU R46, [R1+0x54] ;  /* 0x00005400012e7983 */ /* 0x000f280000300800 */
[----:B------:R-:W4:Y:S04]  /*11c80*/  LDL.LU R47, [R1+0x58] ;  /* 0x00005800012f7983 */ /* 0x000f280000300800 */
[----:B------:R-:W4:Y:S04]  /*11c90*/  LDL.LU R42, [R1+0x5c] ;  /* 0x00005c00012a7983 */ /* 0x000f280000300800 */
[----:B------:R-:W4:Y:S04]  /*11ca0*/  LDL.LU R43, [R1+0x20] ;  /* 0x00002000012b7983 */ /* 0x000f280000300800 */
[----:B------:R-:W4:Y:S04]  /*11cb0*/  LDL.LU R44, [R1+0x24] ;  /* 0x00002400012c7983 */ /* 0x000f280000300800 */
[----:B------:R-:W4:Y:S04]  /*11cc0*/  LDL.LU R45, [R1+0x28] ;  /* 0x00002800012d7983 */ /* 0x000f280000300800 */
[----:B------:R0:W-:Y:S01]  /*11cd0*/  @!P5 STG.E.U8 desc[UR36][R8.64+0x18], R4 ;  /* 0x000018040800d986 */ /* 0x0001e2000c101124 */
[----:B------:R-:W-:-:S02]  /*11ce0*/  ISETP.LT.OR P5, PT, R0, 0x1a, !P3 ;  /* 0x0000001a0000780c */ /* 0x000fc40005fa1670 */
[----:B------:R-:W-:Y:S01]  /*11cf0*/  LOP3.LUT P4, RZ, R22, 0x8000000, RZ, 0xc0, !PT ;  /* 0x0800000016ff7812 */ /* 0x000fe2000788c0ff */
[----:B------:R-:W4:Y:S01]  /*11d00*/  LDL.LU R33, [R1+0x2c] ;  /* 0x00002c0001217983 */ /* 0x000f220000300800 */
[----:B------:R-:W-:-:S03]  /*11d10*/  ISETP.LT.OR P2, PT, R0, 0x49, !P1 ;  /* 0x000000490000780c */ /* 0x000fc60004f41670 */
[----:B------:R-:W4:Y:S04]  /*11d20*/  LDL.LU R35, [R1+0x30] ;  /* 0x0000300001237983 */ /* 0x000f280000300800 */
[----:B------:R-:W4:Y:S02]  /*11d30*/  LDL.LU R36, [R1+0x34] ;  /* 0x0000340001247983 */ /* 0x000f240000300800 */
[----:B0-----:R-:W-:Y:S02]  /*11d40*/  @!P5 IMAD R4, R52, R17, RZ ;  /* 0x000000113404d224 */ /* 0x001fe400078e02ff */
[----:B------:R-:W4:Y:S04]  /*11d50*/  LDL.LU R37, [R1+0x38] ;  /* 0x0000380001257983 */ /* 0x000f280000300800 */
[----:B------:R0:W-:Y:S01]  /*11d60*/  @!P5 STG.E.U8 desc[UR36][R8.64+0x19], R4 ;  /* 0x000019040800d986 */ /* 0x0001e2000c101124 */
[----:B------:R-:W-:-:S03]  /*11d70*/  ISETP.LT.OR P5, PT, R0, 0x11, !P4 ;  /* 0x000000110000780c */ /* 0x000fc600067a1670 */
[----:B------:R-:W4:Y:S04]  /*11d80*/  LDL.LU R25, [R1+0x3c] ;  /* 0x00003c0001197983 */ /* 0x000f280000300800 */
[----:B------:R-:W4:Y:S04]  /*11d90*/  LDL.LU R27, [R1] ;  /* 0x00000000011b7983 */ /* 0x000f280000300800 */
[----:B------:R-:W4:Y:S02]  /*11da0*/  LDL.LU R28, [R1+0x4] ;  /* 0x00000400011c7983 */ /* 0x000f240000300800 */
[----:B0-----:R-:W-:-:S02]  /*11db0*/  @!P5 IMAD R4, R53, R17, RZ ;  /* 0x000000113504d224 */ /* 0x001fc400078e02ff */
[----:B------:R-:W4:Y:S04]  /*11dc0*/  LDL.LU R29, [R1+0x8] ;  /* 0x00000800011d7983 */ /* 0x000f280000300800 */
[----:B------:R0:W-:Y:S01]  /*11dd0*/  @!P5 STG.E.U8 desc[UR36][R2.64+0x10], R4 ;  /* 0x000010040200d986 */ /* 0x0001e2000c101124 */
[----:B------:R-:W-:-:S03]  /*11de0*/  @!P2 IADD3 R52, P5, P6, R23, R2, R18 ;  /* 0x000000021734a210 */ /* 0x000fc60007ebe012 */
[----:B------:R-:W4:Y:S01]  /*11df0*/  LDL.LU R30, [R1+0xc] ;  /* 0x00000c00011e7983 */ /* 0x000f220000300800 */
[----:B------:R-:W-:Y:S02]  /*11e00*/  @!P2 IADD3.X R53, R19, R3, R16, P5, P6 ;  /* 0x000000031335a210 */ /* 0x000fe40002fec410 */
[----:B------:R-:W-:Y:S01]  /*11e10*/  ISETP.LT.OR P5, PT, R0, 0x12, !P4 ;  /* 0x000000120000780c */ /* 0x000fe200067a1670 */
[----:B------:R-:W4:-:S12]  /*11e20*/  LDL.LU R31, [R1+0x10] ;  /* 0x00001000011f7983 */ /* 0x000f180000300800 */
        /* <DEDUP_REMOVED lines=11> */
[----:B0-----:R-:W-:-:S05]  /*11ee0*/  @!P5 IADD3 R4, P6, R23, R2, RZ ;  /* 0x000000021704d210 */ /* 0x001fca0007fde0ff */
[----:B------:R-:W-:Y:S01]  /*11ef0*/  @!P5 IMAD.X R5, R3, 0x1, R19, P6 ;  /* 0x000000010305d824 */ /* 0x000fe200030e0613 */
[----:B------:R-:W-:Y:S01]  /*11f00*/  ISETP.LT.OR P2, PT, R0, 0x51, !P1 ;  /* 0x000000510000780c */ /* 0x000fe20004f41670 */
[----:B--2---:R-:W-:-:S05]  /*11f10*/  @!P5 IMAD R10, R40, R17, RZ ;  /* 0x00000011280ad224 */ /* 0x004fca00078e02ff */
[----:B------:R3:W-:Y:S01]  /*11f20*/  @!P5 STG.E.U8 desc[UR36][R4.64+0x11], R10 ;  /* 0x0000110a0400d986 */ /* 0x0007e2000c101124 */
[----:B------:R-:W-:-:S13]  /*11f30*/  ISETP.LT.OR P5, PT, R0, 0x19, !P4 ;  /* 0x000000190000780c */ /* 0x000fda00067a1670 */
[----:B---3--:R-:W-:-:S05]  /*11f40*/  @!P5 IMAD R4, R41, R17, RZ ;  /* 0x000000112904d224 */ /* 0x008fca00078e02ff */
[----:B------:R4:W-:Y:S01]  /*11f50*/  @!P5 STG.E.U8 desc[UR36][R2.64+0x18], R4 ;  /* 0x000018040200d986 */ /* 0x0009e2000c101124 */
[----:B------:R-:W-:-:S04]  /*11f60*/  @!P2 IADD3 R40, P5, P6, R23, R2, R18 ;  /* 0x000000021728a210 */ /* 0x000fc80007ebe012 */
[----:B------:R-:W-:Y:S02]  /*11f70*/  @!P2 IADD3.X R41, R19, R3, R16, P5, P6 ;  /* 0x000000031329a210 */ /* 0x000fe40002fec410 */
[----:B------:R-:W-:-:S13]  /*11f80*/  ISETP.LT.OR P5, PT, R0, 0x1a, !P4 ;  /* 0x0000001a0000780c */ /* 0x000fda00067a1670 */
[----:B----4-:R-:W-:-:S05]  /*11f90*/  @!P5 IMAD R4, R46, R17, RZ ;  /* 0x000000112e04d224 */ /* 0x010fca00078e02ff */
[----:B------:R0:W-:Y:S01]  /*11fa0*/  @!P5 STG.E.U8 desc[UR36][R2.64+0x19], R4 ;  /* 0x000019040200d986 */ /* 0x0001e2000c101124 */
[----:B------:R-:W-:-:S13]  /*11fb0*/  ISETP.LT.OR P5, PT, R0, 0x19, !P0 ;  /* 0x000000190000780c */ /* 0x000fda00047a1670 */
[----:B0-----:R-:W-:Y:S01]  /*11fc0*/  @!P5 IADD3 R4, P6, R23, R2, RZ ;  /* 0x000000021704d210 */ /* 0x001fe20007fde0ff */
[----:B------:R-:W-:-:S04]  /*11fd0*/  @!P5 IMAD R10, R47, R17, RZ ;  /* 0x000000112f0ad224 */ /* 0x000fc800078e02ff */
[----:B------:R-:W-:-:S05]  /*11fe0*/  @!P5 IMAD.X R5, R3, 0x1, R19, P6 ;  /* 0x000000010305d824 */ /* 0x000fca00030e0613 */
[----:B------:R0:W-:Y:S01]  /*11ff0*/  @!P5 STG.E.U8 desc[UR36][R4.64+0x18], R10 ;  /* 0x0000180a0400d986 */ /* 0x0001e2000c101124 */
[----:B------:R-:W-:-:S13]  /*12000*/  ISETP.LT.OR P5, PT, R0, 0x1a, !P0 ;  /* 0x0000001a0000780c */ /* 0x000fda00047a1670 */
[----:B0-----:R-:W-:Y:S01]  /*12010*/  @!P5 IADD3 R4, P6, R23, R2, RZ ;  /* 0x000000021704d210 */ /* 0x001fe20007fde0ff */
[----:B------:R-:W-:-:S04]  /*12020*/  @!P5 IMAD R10, R42, R17, RZ ;  /* 0x000000112a0ad224 */ /* 0x000fc800078e02ff */
[----:B------:R-:W-:Y:S01]  /*12030*/  @!P5 IMAD.X R5, R3, 0x1, R19, P6 ;  /* 0x000000010305d824 */ /* 0x000fe200030e0613 */
[----:B------:R-:W-:-:S04]  /*12040*/  LOP3.LUT P2, RZ, R22, 0x4000000, RZ, 0xc0, !PT ;  /* 0x0400000016ff7812 */ /* 0x000fc8000784c0ff */
[----:B------:R0:W-:Y:S01]  /*12050*/  @!P5 STG.E.U8 desc[UR36][R4.64+0x19], R10 ;  /* 0x0000190a0400d986 */ /* 0x0001e2000c101124 */
[----:B------:R-:W-:Y:S02]  /*12060*/  LOP3.LUT R22, R22, 0xfeffffff, RZ, 0xc0, !PT ;  /* 0xfeffffff16167812 */ /* 0x000fe400078ec0ff */
[----:B0-----:R-:W-:-:S05]  /*12070*/  IADD3 R4, P5, R18, R2, RZ ;  /* 0x0000000212047210 */ /* 0x001fca0007fbe0ff */
[----:B------:R-:W-:Y:S01]  /*12080*/  IMAD.X R5, R3, 0x1, R16, P5 ;  /* 0x0000000103057824 */ /* 0x000fe200028e0610 */
[----:B------:R-:W-:Y:S02]  /*12090*/  ISETP.LT.OR P5, PT, R0, 0x11, !P2 ;  /* 0x000000110000780c */ /* 0x000fe400057a1670 */
[----:B------:R-:W-:Y:S02]  /*120a0*/  @P4 LOP3.LUT R22, R22, 0x1000000, RZ, 0xfc, !PT ;  /* 0x0100000016164812 */ /* 0x000fe400078efcff */
[----:B------:R-:W-:-:S09]  /*120b0*/  ISETP.LT.OR P4, PT, R0, 0x52, !P1 ;  /* 0x000000520000780c */ /* 0x000fd20004f81670 */
[----:B------:R-:W-:-:S05]  /*120c0*/  @!P5 IMAD R10, R43, R17, RZ ;  /* 0x000000112b0ad224 */ /* 0x000fca00078e02ff */
[----:B------:R0:W-:Y:S01]  /*120d0*/  @!P5 STG.E.U8 desc[UR36][R4.64+0x10], R10 ;  /* 0x0000100a0400d986 */ /* 0x0001e2000c101124 */
[----:B------:R-:W-:-:S04]  /*120e0*/  @!P4 IADD3 R42, P5, P6, R23, R2, R18 ;  /* 0x00000002172ac210 */ /* 0x000fc80007ebe012 */
[----:B------:R-:W-:Y:S02]  /*120f0*/  @!P4 IADD3.X R43, R19, R3, R16, P5, P6 ;  /* 0x00000003132bc210 */ /* 0x000fe40002fec410 */
[----:B------:R-:W-:-:S13]  /*12100*/  ISETP.LT.OR P5, PT, R0, 0x12, !P2 ;  /* 0x000000120000780c */ /* 0x000fda00057a1670 */
[----:B0-----:R-:W-:-:S05]  /*12110*/  @!P5 IMAD R10, R44, R17, RZ ;  /* 0x000000112c0ad224 */ /* 0x001fca00078e02ff */
[----:B------:R0:W-:Y:S01]  /*12120*/  @!P5 STG.E.U8 desc[UR36][R4.64+0x11], R10 ;  /* 0x0000110a0400d986 */ /* 0x0001e2000c101124 */
[----:B------:R-:W-:-:S13]  /*12130*/  ISETP.LT.OR P5, PT, R0, 0x11, !P1 ;  /* 0x000000110000780c */ /* 0x000fda0004fa1670 */
[----:B0-----:R-:W-:Y:S01]  /*12140*/  @!P5 IADD3 R10, P6, R23, R4, RZ ;  /* 0x00000004170ad210 */ /* 0x001fe20007fde0ff */
[----:B------:R-:W-:-:S04]  /*12150*/  @!P5 IMAD R12, R45, R17, RZ ;  /* 0x000000112d0cd224 */ /* 0x000fc800078e02ff */
[----:B------:R-:W-:-:S05]  /*12160*/  @!P5 IMAD.X R11, R19, 0x1, R5, P6 ;  /* 0x00000001130bd824 */ /* 0x000fca00030e0605 */
[----:B------:R0:W-:Y:S04]  /*12170*/  @!P5 STG.E.U8 desc[UR36][R10.64+0x10], R12 ;  /* 0x0000100c0a00d986 */ /* 0x0001e8000c101124 */
[----:B0-----:R-:W2:Y:S04]  /*12180*/  LDL.LU R12, [R1+0x14] ;  /* 0x00001400010c7983 */ /* 0x001ea80000300800 */
[----:B------:R-:W3:Y:S01]  /*12190*/  LDL.LU R11, [R1+0x18] ;  /* 0x00001800010b7983 */ /* 0x000ee20000300800 */
[----:B------:R-:W-:-:S03]  /*121a0*/  LOP3.LUT R22, R22, 0xfdffffff, RZ, 0xc0, !PT ;  /* 0xfdffffff16167812 */ /* 0x000fc600078ec0ff */
[----:B------:R-:W4:Y:S01]  /*121b0*/  LDL.LU R13, [R1+0x1c] ;  /* 0x00001c00010d7983 */ /* 0x000f220000300800 */
[----:B------:R-:W-:Y:S02]  /*121c0*/  @P0 LOP3.LUT R22, R22, 0x2000000, RZ, 0xfc, !PT ;  /* 0x0200000016160812 */ /* 0x000fe400078efcff */
[----:B------:R-:W-:-:S13]  /*121d0*/  ISETP.LT.OR P0, PT, R0, 0x59, !P1 ;  /* 0x000000590000780c */ /* 0x000fda0004f01670 */
[----:B------:R-:W-:-:S04]  /*121e0*/  @!P0 IADD3 R44, P5, P6, R23, R2, R18 ;  /* 0x00000002172c8210 */ /* 0x000fc80007ebe012 */
[----:B------:R-:W-:Y:S02]  /*121f0*/  @!P0 IADD3.X R45, R19, R3, R16, P5, P6 ;  /* 0x00000003132d8210 */ /* 0x000fe40002fec410 */
[C---:B------:R-:W-:Y:S02]  /*12200*/  ISETP.LT.OR P0, PT, R0.reuse, 0x5a, !P1 ;  /* 0x0000005a0000780c */ /* 0x040fe40004f01670 */
[----:B------:R-:W-:-:S11]  /*12210*/  ISETP.LT.OR P4, PT, R0, 0x12, !P1 ;  /* 0x000000120000780c */ /* 0x000fd60004f81670 */
[----:B------:R-:W-:-:S04]  /*12220*/  @!P0 IADD3 R46, P5, P6, R23, R2, R18 ;  /* 0x00000002172e8210 */ /* 0x000fc80007ebe012 */
[----:B------:R-:W-:Y:S02]  /*12230*/  @!P0 IADD3.X R47, R19, R3, R16, P5, P6 ;  /* 0x00000003132f8210 */ /* 0x000fe40002fec410 */
[----:B------:R-:W-:Y:S01]  /*12240*/  ISETP.LT.OR P0, PT, R0, 0x61, !P1 ;  /* 0x000000610000780c */ /* 0x000fe20004f01670 */
[----:B------:R-:W-:-:S12]  /*12250*/  @!P4 IMAD R10, R33, R17, RZ ;  /* 0x00000011210ac224 */ /* 0x000fd800078e02ff */
[----:B------:R-:W-:-:S04]  /*12260*/  @!P0 IADD3 R32, P5, P6, R23, R2, R18 ;  /* 0x0000000217208210 */ /* 0x000fc80007ebe012 */
[----:B------:R-:W-:Y:S02]  /*12270*/  @!P0 IADD3.X R33, R19, R3, R16, P5, P6 ;  /* 0x0000000313218210 */ /* 0x000fe40002fec410 */
[C---:B------:R-:W-:Y:S02]  /*12280*/  ISETP.LT.OR P5, PT, R0.reuse, 0x19, !P2 ;  /* 0x000000190000780c */ /* 0x040fe400057a1670 */
[----:B------:R-:W-:Y:S01]  /*12290*/  ISETP.LT.OR P0, PT, R0, 0x62, !P1 ;  /* 0x000000620000780c */ /* 0x000fe20004f01670 */
[----:B------:R0:W-:Y:S10]  /*122a0*/  @!P4 STG.E.U8 desc[UR36][R234.64+0x11], R10 ;  /* 0x0000110aea00c986 */ /* 0x0001f4000c101124 */
[----:B0-----:R-:W-:-:S05]  /*122b0*/  @!P5 IMAD R10, R35, R17, RZ ;  /* 0x00000011230ad224 */ /* 0x001fca00078e02ff */
[----:B------:R0:W-:Y:S01]  /*122c0*/  @!P5 STG.E.U8 desc[UR36][R4.64+0x18], R10 ;  /* 0x0000180a0400d986 */ /* 0x0001e2000c101124 */
[----:B------:R-:W-:-:S04]  /*122d0*/  @!P0 IADD3 R34, P5, P6, R23, R2, R18 ;  /* 0x0000000217228210 */ /* 0x000fc80007ebe012 */
[----:B------:R-:W-:Y:S02]  /*122e0*/  @!P0 IADD3.X R35, R19, R3, R16, P5, P6 ;  /* 0x0000000313238210 */ /* 0x000fe40002fec410 */
[C---:B------:R-:W-:Y:S02]  /*122f0*/  ISETP.LT.OR P5, PT, R0.reuse, 0x1a, !P2 ;  /* 0x0000001a0000780c */ /* 0x040fe400057a1670 */
[C---:B------:R-:W-:Y:S02]  /*12300*/  ISETP.LT.OR P0, PT, R0.reuse, 0x69, !P1 ;  /* 0x000000690000780c */ /* 0x040fe40004f01670 */
[----:B------:R-:W-:-:S09]  /*12310*/  ISETP.LT.OR P4, PT, R0, 0x19, !P1 ;  /* 0x000000190000780c */ /* 0x000fd20004f81670 */
[----:B0-----:R-:W-:-:S05]  /*12320*/  @!P5 IMAD R10, R36, R17, RZ ;  /* 0x00000011240ad224 */ /* 0x001fca00078e02ff */
[----:B------:R0:W-:Y:S01]  /*12330*/  @!P5 STG.E.U8 desc[UR36][R4.64+0x19], R10 ;  /* 0x0000190a0400d986 */ /* 0x0001e2000c101124 */
[----:B------:R-:W-:Y:S01]  /*12340*/  @!P0 IADD3 R36, P5, P6, R23, R2, R18 ;  /* 0x0000000217248210 */ /* 0x000fe20007ebe012 */
[----:B0-----:R-:W-:-:S03]  /*12350*/  @!P4 IMAD R10, R37, R17, RZ ;  /* 0x00000011250ac224 */ /* 0x001fc600078e02ff */
[----:B------:R-:W-:Y:S02]  /*12360*/  @!P0 IADD3.X R37, R19, R3, R16, P5, P6 ;  /* 0x0000000313258210 */ /* 0x000fe40002fec410 */
[C---:B------:R-:W-:Y:S01]  /*12370*/  ISETP.LT.OR P0, PT, R0.reuse, 0x6a, !P1 ;  /* 0x0000006a0000780c */ /* 0x040fe20004f01670 */
[----:B------:R0:W-:Y:S01]  /*12380*/  @!P4 STG.E.U8 desc[UR36][R20.64+0x18], R10 ;  /* 0x0000180a1400c986 */ /* 0x0001e2000c101124 */
[----:B------:R-:W-:-:S11]  /*12390*/  ISETP.LT.OR P4, PT, R0, 0x1a, !P1 ;  /* 0x0000001a0000780c */ /* 0x000fd60004f81670 */
[----:B------:R-:W-:-:S04]  /*123a0*/  @!P0 IADD3 R38, P5, P6, R23, R2, R18 ;  /* 0x0000000217268210 */ /* 0x000fc80007ebe012 */
[----:B------:R-:W-:Y:S02]  /*123b0*/  @!P0 IADD3.X R39, R19, R3, R16, P5, P6 ;  /* 0x0000000313278210 */ /* 0x000fe40002fec410 */
[----:B------:R-:W-:Y:S01]  /*123c0*/  ISETP.LT.OR P0, PT, R0, 0x71, !P1 ;  /* 0x000000710000780c */ /* 0x000fe20004f01670 */
[----:B0-----:R-:W-:-:S05]  /*123d0*/  @!P4 IMAD R10, R25, R17, RZ ;  /* 0x00000011190ac224 */ /* 0x001fca00078e02ff */
[----:B------:R0:W-:Y:S01]  /*123e0*/  @!P4 STG.E.U8 desc[UR36][R14.64+0x19], R10 ;  /* 0x0000190a0e00c986 */ /* 0x0001e2000c101124 */
[----:B------:R-:W-:-:S06]  /*123f0*/  ISETP.GE.AND P4, PT, R232, 0x1, PT ;  /* 0x00000001e800780c */ /* 0x000fcc0003f86270 */
        /* <DEDUP_REMOVED lines=26> */
[----:B------:R-:W-:-:S04]  /*125a0*/  ISETP.GE.AND P6, PT, R232, 0x1, PT ;  /* 0x00000001e800780c */ /* 0x000fc80003fc6270 */
[----:B------:R-:W-:-:S13]  /*125b0*/  ISETP.LT.OR P5, PT, R0, 0x2a, !P6 ;  /* 0x0000002a0000780c */ /* 0x000fda00077a1670 */
[----:B--2---:R-:W-:-:S05]  /*125c0*/  @!P5 IMAD R10, R12, R17, RZ ;  /* 0x000000110c0ad224 */ /* 0x004fca00078e02ff */
[----:B------:R3:W-:Y:S01]  /*125d0*/  @!P5 STG.E.U8 desc[UR36][R6.64+0x29], R10 ;  /* 0x0000290a0600d986 */ /* 0x0007e2000c101124 */
[----:B------:R-:W-:-:S13]  /*125e0*/  ISETP.LT.OR P5, PT, R0, 0x29, !P3 ;  /* 0x000000290000780c */ /* 0x000fda0005fa1670 */
[----:B---3--:R-:W-:-:S05]  /*125f0*/  @!P5 IMAD R10, R11, R17, RZ ;  /* 0x000000110b0ad224 */ /* 0x008fca00078e02ff */
[----:B------:R4:W-:Y:S01]  /*12600*/  @!P5 STG.E.U8 desc[UR36][R8.64+0x28], R10 ;  /* 0x0000280a0800d986 */ /* 0x0009e2000c101124 */
[----:B------:R-:W-:Y:S02]  /*12610*/  ISETP.LT.OR P5, PT, R0, 0x2a, !P3 ;  /* 0x0000002a0000780c */ /* 0x000fe40005fa1670 */
[C---:B------:R-:W-:Y:S02]  /*12620*/  LOP3.LUT P4, RZ, R22.reuse, 0x1000000, RZ, 0xc0, !PT ;  /* 0x0100000016ff7812 */ /* 0x040fe4000788c0ff */
[C---:B------:R-:W-:Y:S02]  /*12630*/  LOP3.LUT P0, RZ, R22.reuse, 0x2000000, RZ, 0xc0, !PT ;  /* 0x0200000016ff7812 */ /* 0x040fe4000780c0ff */
[----:B------:R-:W-:-:S07]  /*12640*/  LOP3.LUT R22, R22, 0xffbfffff, RZ, 0xc0, !PT ;  /* 0xffbfffff16167812 */ /* 0x000fce00078ec0ff */
[----:B----4-:R-:W-:-:S05]  /*12650*/  @!P5 IMAD R10, R13, R17, RZ ;  /* 0x000000110d0ad224 */ /* 0x010fca00078e02ff */
[----:B------:R0:W-:Y:S01]  /*12660*/  @!P5 STG.E.U8 desc[UR36][R8.64+0x29], R10 ;  /* 0x0000290a0800d986 */ /* 0x0001e2000c101124 */
[----:B------:R-:W-:Y:S02]  /*12670*/  ISETP.LT.OR P5, PT, R0, 0x21, !P4 ;  /* 0x000000210000780c */ /* 0x000fe400067a1670 */
[----:B------:R-:W-:Y:S02]  /*12680*/  @P3 LOP3.LUT R22, R22, 0x400000, RZ, 0xfc, !PT ;  /* 0x0040000016163812 */ /* 0x000fe400078efcff */
[----:B------:R-:W-:-:S09]  /*12690*/  ISETP.LT.OR P3, PT, R0, 0x81, !P1 ;  /* 0x000000810000780c */ /* 0x000fd20004f61670 */
[----:B------:R-:W-:-:S05]  /*126a0*/  @!P5 IMAD R224, R224, R17, RZ ;  /* 0x00000011e0e0d224 */ /* 0x000fca00078e02ff */
[----:B------:R-:W-:Y:S01]  /*126b0*/  @!P5 STG.E.U8 desc[UR36][R2.64+0x20], R224 ;  /* 0x000020e00200d986 */ /* 0x000fe2000c101124 */
[----:B------:R-:W-:-:S04]  /*126c0*/  @!P3 IADD3 R236, P5, P6, R23, R2, R18 ;  /* 0x0000000217ecb210 */ /* 0x000fc80007ebe012 */
[----:B------:R-:W-:Y:S02]  /*126d0*/  @!P3 IADD3.X R237, R19, R3, R16, P5, P6 ;  /* 0x0000000313edb210 */ /* 0x000fe40002fec410 */
[----:B------:R-:W-:-:S13]  /*126e0*/  ISETP.LT.OR P5, PT, R0, 0x22, !P4 ;  /* 0x000000220000780c */ /* 0x000fda00067a1670 */
[----:B------:R-:W-:-:S05]  /*126f0*/  @!P5 IMAD R225, R225, R17, RZ ;  /* 0x00000011e1e1d224 */ /* 0x000fca00078e02ff */
[----:B------:R-:W-:Y:S01]  /*12700*/  @!P5 STG.E.U8 desc[UR36][R2.64+0x21], R225 ;  /* 0x000021e10200d986 */ /* 0x000fe2000c101124 */
        /* <DEDUP_REMOVED lines=15> */
[----:B------:R-:W-:-:S05]  /*12800*/  @!P5 IMAD R228, R228, R17, RZ ;  /* 0x00000011e4e4d224 */ /* 0x000fca00078e02ff */
[----:B------:R-:W-:Y:S01]  /*12810*/  @!P5 STG.E.U8 desc[UR36][R2.64+0x28], R228 ;  /* 0x000028e40200d986 */ /* 0x000fe2000c101124 */
[----:B------:R-:W-:-:S04]  /*12820*/  @!P3 IADD3 R226, P5, P6, R23, R2, R18 ;  /* 0x0000000217e2b210 */ /* 0x000fc80007ebe012 */
[----:B0-----:R-:W-:Y:S02]  /*12830*/  @!P3 IADD3.X R227, R19, R3, R16, P5, P6 ;  /* 0x0000000313e3b210 */ /* 0x001fe40002fec410 */
[----:B------:R-:W-:-:S13]  /*12840*/  ISETP.LT.OR P5, PT, R0, 0x2a, !P4 ;  /* 0x0000002a0000780c */ /* 0x000fda00067a1670 */
[----:B------:R-:W-:-:S05]  /*12850*/  @!P5 IMAD R229, R229, R17, RZ ;  /* 0x00000011e5e5d224 */ /* 0x000fca00078e02ff */
[----:B------:R-:W-:Y:S01]  /*12860*/  @!P5 STG.E.U8 desc[UR36][R2.64+0x29], R229 ;  /* 0x000029e50200d986 */ /* 0x000fe2000c101124 */
[C---:B------:R-:W-:Y:S02]  /*12870*/  ISETP.LT.OR P5, PT, R0.reuse, 0x29, !P0 ;  /* 0x000000290000780c */ /* 0x040fe400047a1670 */
[----:B------:R-:W-:-:S11]  /*12880*/  ISETP.LT.OR P3, PT, R0, 0x8a, !P1 ;  /* 0x0000008a0000780c */ /* 0x000fd60004f61670 */
[----:B------:R-:W-:Y:S01]  /*12890*/  @!P5 IADD3 R10, P6, R23, R2, RZ ;  /* 0x00000002170ad210 */ /* 0x000fe20007fde0ff */
[----:B------:R-:W-:-:S04]  /*128a0*/  @!P5 IMAD R230, R230, R17, RZ ;  /* 0x00000011e6e6d224 */ /* 0x000fc800078e02ff */
        /* <DEDUP_REMOVED lines=9> */
[----:B------:R-:W-:Y:S01]  /*12940*/  @!P5 STG.E.U8 desc[UR36][R10.64+0x29], R231 ;  /* 0x000029e70a00d986 */ /* 0x000fe2000c101124 */
[----:B------:R-:W-:-:S04]  /*12950*/  @!P3 IADD3 R20, P5, P6, R23, R2, R18 ;  /* 0x000000021714b210 */ /* 0x000fc80007ebe012 */
[----:B------:R-:W-:Y:S02]  /*12960*/  @!P3 IADD3.X R21, R19, R3, R16, P5, P6 ;  /* 0x000000031315b210 */ /* 0x000fe40002fec410 */
[C---:B------:R-:W-:Y:S02]  /*12970*/  ISETP.LT.OR P5, PT, R0.reuse, 0x21, !P2 ;  /* 0x000000210000780c */ /* 0x040fe400057a1670 */
[----:B------:R-:W-:-:S11]  /*12980*/  ISETP.LT.OR P3, PT, R0, 0x92, !P1 ;  /* 0x000000920000780c */ /* 0x000fd60004f61670 */
[----:B------:R-:W-:-:S05]  /*12990*/  @!P5 IMAD R216, R216, R17, RZ ;  /* 0x00000011d8d8d224 */ /* 0x000fca00078e02ff */
[----:B------:R-:W-:Y:S01]  /*129a0*/  @!P5 STG.E.U8 desc[UR36][R4.64+0x20], R216 ;  /* 0x000020d80400d986 */ /* 0x000fe2000c101124 */
[----:B------:R-:W-:-:S04]  /*129b0*/  @!P3 IADD3 R14, P5, P6, R23, R2, R18 ;  /* 0x00000002170eb210 */ /* 0x000fc80007ebe012 */
[----:B------:R-:W-:Y:S02]  /*129c0*/  @!P3 IADD3.X R15, R19, R3, R16, P5, P6 ;  /* 0x00000003130fb210 */ /* 0x000fe40002fec410 */
[C---:B------:R-:W-:Y:S02]  /*129d0*/  ISETP.LT.OR P5, PT, R0.reuse, 0x22, !P2 ;  /* 0x000000220000780c */ /* 0x040fe400057a1670 */
[----:B------:R-:W-:Y:S02]  /*129e0*/  ISETP.LT.OR P3, PT, R0, 0x21, !P1 ;  /* 0x000000210000780c */ /* 0x000fe40004f61670 */
[----:B------:R-:W-:-:S09]  /*129f0*/  LOP3.LUT R22, R22, 0xff7fffff, RZ, 0xc0, !PT ;  /* 0xff7fffff16167812 */ /* 0x000fd200078ec0ff */
[-C--:B------:R-:W-:Y:S02]  /*12a00*/  @!P5 IMAD R217, R217, R17.reuse, RZ ;  /* 0x00000011d9d9d224 */ /* 0x080fe400078e02ff */
[----:B------:R-:W-:-:S03]  /*12a10*/  @!P3 IMAD R218, R218, R17, RZ ;  /* 0x00000011dadab224 */ /* 0x000fc600078e02ff */
[----:B------:R-:W-:Y:S04]  /*12a20*/  @!P5 STG.E.U8 desc[UR36][R4.64+0x21], R217 ;  /* 0x000021d90400d986 */ /* 0x000fe8000c101124 */
[----:B------:R0:W-:Y:S01]  /*12a30*/  @!P3 STG.E.U8 desc[UR36][R64.64+0x20], R218 ;  /* 0x000020da4000b986 */ /* 0x0001e2000c101124 */
[----:B------:R-:W-:Y:S02]  /*12a40*/  ISETP.LT.OR P3, PT, R0, 0x99, !P1 ;  /* 0x000000990000780c */ /* 0x000fe40004f61670 */
[----:B------:R-:W-:Y:S02]  /*12a50*/  @P4 LOP3.LUT R22, R22, 0x800000, RZ, 0xfc, !PT ;  /* 0x0080000016164812 */ /* 0x000fe400078efcff */
[----:B------:R-:W-:Y:S01]  /*12a60*/  ISETP.LT.OR P4, PT, R0, 0x9a, !P1 ;  /* 0x0000009a0000780c */ /* 0x000fe20004f81670 */
[----:B0-----:R-:W2:Y:S08]  /*12a70*/  LDL.LU.64 R64, [R1+0x1f0] ;  /* 0x0001f00001407983 */ /* 0x001eb00000300a00 */
[----:B------:R-:W-:-:S04]  /*12a80*/  @!P3 IADD3 R12, P5, P6, R23, R2, R18 ;  /* 0x00000002170cb210 */ /* 0x000fc80007ebe012 */
[-C--:B------:R-:W-:Y:S02]  /*12a90*/  @!P3 IADD3.X R13, R19, R3.reuse, R16, P5, P6 ;  /* 0x00000003130db210 */ /* 0x080fe40002fec410 */
[----:B------:R-:W-:Y:S02]  /*12aa0*/  @!P4 IADD3 R10, P5, P6, R23, R2, R18 ;  /* 0x00000002170ac210 */ /* 0x000fe40007ebe012 */
[C---:B------:R-:W-:Y:S02]  /*12ab0*/  ISETP.LT.OR P3, PT, R0.reuse, 0x22, !P1 ;  /* 0x000000220000780c */ /* 0x040fe40004f61670 */
[----:B------:R-:W-:Y:S02]  /*12ac0*/  @!P4 IADD3.X R11, R19, R3, R16, P5, P6 ;  /* 0x00000003130bc210 */ /* 0x000fe40002fec410 */
[----:B------:R-:W-:-:S09]  /*12ad0*/  ISETP.LT.OR P5, PT, R0, 0x29, !P2 ;  /* 0x000000290000780c */ /* 0x000fd200057a1670 */
[----:B------:R-:W-:-:S04]  /*12ae0*/  @!P3 IMAD R219, R219, R17, RZ ;  /* 0x00000011dbdbb224 */ /* 0x000fc800078e02ff */
[----:B------:R-:W-:Y:S01]  /*12af0*/  @!P5 IMAD R220, R220, R17, RZ ;  /* 0x00000011dcdcd224 */ /* 0x000fe200078e02ff */
[----:B------:R0:W-:Y:S04]  /*12b00*/  @!P3 STG.E.U8 desc[UR36][R66.64+0x21], R219 ;  /* 0x000021db4200b986 */ /* 0x0001e8000c101124 */
[----:B------:R-:W-:Y:S01]  /*12b10*/  @!P5 STG.E.U8 desc[UR36][R4.64+0x28], R220 ;  /* 0x000028dc0400d986 */ /* 0x000fe2000c101124 */
[C---:B------:R-:W-:Y:S02]  /*12b20*/  ISETP.LT.OR P5, PT, R0.reuse, 0x2a, !P2 ;  /* 0x0000002a0000780c */ /* 0x040fe400057a1670 */
[----:B------:R-:W-:Y:S02]  /*12b30*/  ISETP.LT.OR P3, PT, R0, 0x29, !P1 ;  /* 0x000000290000780c */ /* 0x000fe40004f61670 */
[----:B------:R-:W-:-:S02]  /*12b40*/  ISETP.GE.AND P6, PT, R232, 0x1, PT ;  /* 0x00000001e800780c */ /* 0x000fc40003fc6270 */
[----:B------:R-:W-:Y:S01]  /*12b50*/  LOP3.LUT P4, RZ, R22, 0x800000, RZ, 0xc0, !PT ;  /* 0x0080000016ff7812 */ /* 0x000fe2000788c0ff */
[----:B0-----:R-:W3:Y:S06]  /*12b60*/  LDL.LU.64 R66, [R1+0x1e8] ;  /* 0x0001e80001427983 */ /* 0x001eec0000300a00 */
[----:B------:R-:W-:-:S05]  /*12b70*/  @!P5 IMAD R221, R221, R17, RZ ;  /* 0x00000011ddddd224 */ /* 0x000fca00078e02ff */
[----:B------:R-:W-:Y:S01]  /*12b80*/  @!P5 STG.E.U8 desc[UR36][R4.64+0x29], R221 ;  /* 0x000029dd0400d986 */ /* 0x000fe2000c101124 */
[----:B------:R-:W-:Y:S01]  /*12b90*/  ISETP.LT.OR P5, PT, R0, 0x2a, !P1 ;  /* 0x0000002a0000780c */ /* 0x000fe20004fa1670 */
[----:B------:R-:W-:-:S05]  /*12ba0*/  @!P3 IMAD R222, R222, R17, RZ ;  /* 0x00000011dedeb224 */ /* 0x000fca00078e02ff */
[----:B------:R0:W-:Y:S07]  /*12bb0*/  @!P3 STG.E.U8 desc[UR36][R68.64+0x28], R222 ;  /* 0x000028de4400b986 */ /* 0x0001ee000c101124 */
[----:B------:R-:W-:-:S05]  /*12bc0*/  @!P5 IMAD R223, R223, R17, RZ ;  /* 0x00000011dfdfd224 */ /* 0x000fca00078e02ff */
[----:B------:R1:W-:Y:S01]  /*12bd0*/  @!P5 STG.E.U8 desc[UR36][R70.64+0x29], R223 ;  /* 0x000029df4600d986 */ /* 0x0003e2000c101124 */
[----:B------:R-:W-:-:S03]  /*12be0*/  ISETP.LT.OR P5, PT, R0, 0x31, !P6 ;  /* 0x000000310000780c */ /* 0x000fc600077a1670 */
[----:B0-----:R-:W4:Y:S01]  /*12bf0*/  LDL.LU.64 R68, [R1+0x1e0] ;  /* 0x0001e00001447983 */ /* 0x001f220000300a00 */
[----:B------:R-:W-:-:S09]  /*12c00*/  LOP3.LUT P3, RZ, R22, 0x400000, RZ, 0xc0, !PT ;  /* 0x0040000016ff7812 */ /* 0x000fd2000786c0ff */
[----:B------:R-:W-:Y:S01]  /*12c10*/  @!P5 IMAD R208, R208, R17, RZ ;  /* 0x00000011d0d0d224 */ /* 0x000fe200078e02ff */
[----:B-1----:R-:W4:Y:S04]  /*12c20*/  LDL.LU.64 R70, [R1+0x1d8] ;  /* 0x0001d80001467983 */ /* 0x002f280000300a00 */
[----:B------:R-:W-:Y:S01]  /*12c30*/  @!P5 STG.E.U8 desc[UR36][R6.64+0x30], R208 ;  /* 0x000030d00600d986 */ /* 0x000fe2000c101124 */
[----:B------:R-:W-:-:S13]  /*12c40*/  ISETP.LT.OR P5, PT, R0, 0x32, !P6 ;  /* 0x000000320000780c */ /* 0x000fda00077a1670 */
[----:B------:R-:W-:-:S05]  /*12c50*/  @!P5 IMAD R209, R209, R17, RZ ;  /* 0x00000011d1d1d224 */ /* 0x000fca00078e02ff */
        /* <DEDUP_REMOVED lines=21> */
[----:B------:R0:W-:Y:S01]  /*12db0*/  @!P5 STG.E.U8 desc[UR36][R2.64+0x30], R200 ;  /* 0x000030c80200d986 */ /* 0x0001e2000c101124 */
[----:B------:R-:W-:-:S13]  /*12dc0*/  ISETP.LT.OR P5, PT, R0, 0x32, !P4 ;  /* 0x000000320000780c */ /* 0x000fda00067a1670 */
[----:B------:R-:W-:-:S05]  /*12dd0*/  @!P5 IMAD R201, R201, R17, RZ ;  /* 0x00000011c9c9d224 */ /* 0x000fca00078e02ff */
[----:B------:R1:W-:Y:S01]  /*12de0*/  @!P5 STG.E.U8 desc[UR36][R2.64+0x31], R201 ;  /* 0x000031c90200d986 */ /* 0x0003e2000c101124 */
[----:B------:R-:W-:-:S13]  /*12df0*/  ISETP.LT.OR P5, PT, R0, 0x31, !P0 ;  /* 0x000000310000780c */ /* 0x000fda00047a1670 */
[----:B0-----:R-:W-:Y:S01]  /*12e00*/  @!P5 IADD3 R200, P6, R23, R2, RZ ;  /* 0x0000000217c8d210 */ /* 0x001fe20007fde0ff */
[----:B------:R-:W-:-:S04]  /*12e10*/  @!P5 IMAD R202, R202, R17, RZ ;  /* 0x00000011cacad224 */ /* 0x000fc800078e02ff */
[----:B-1----:R-:W-:-:S05]  /*12e20*/  @!P5 IMAD.X R201, R3, 0x1, R19, P6 ;  /* 0x0000000103c9d824 */ /* 0x002fca00030e0613 */
[----:B------:R0:W-:Y:S01]  /*12e30*/  @!P5 STG.E.U8 desc[UR36][R200.64+0x30], R202 ;  /* 0x000030cac800d986 */ /* 0x0001e2000c101124 */
[----:B------:R-:W-:-:S13]  /*12e40*/  ISETP.LT.OR P5, PT, R0, 0x32, !P0 ;  /* 0x000000320000780c */ /* 0x000fda00047a1670 */
[----:B0-----:R-:W-:Y:S01]  /*12e50*/  @!P5 IADD3 R200, P6, R23, R2, RZ ;  /* 0x0000000217c8d210 */ /* 0x001fe20007fde0ff */
[----:B------:R-:W-:-:S04]  /*12e60*/  @!P5 IMAD R203, R203, R17, RZ ;  /* 0x00000011cbcbd224 */ /* 0x000fc800078e02ff */
[----:B------:R-:W-:-:S05]  /*12e70*/  @!P5 IMAD.X R201, R3, 0x1, R19, P6 ;  /* 0x0000000103c9d824 */ /* 0x000fca00030e0613 */
[----:B------:R0:W-:Y:S01]  /*12e80*/  @!P5 STG.E.U8 desc[UR36][R200.64+0x31], R203 ;  /* 0x000031cbc800d986 */ /* 0x0001e2000c101124 */
[----:B------:R-:W-:-:S13]  /*12e90*/  ISETP.LT.OR P5, PT, R0, 0x39, !P4 ;  /* 0x000000390000780c */ /* 0x000fda00067a1670 */
[----:B------:R-:W-:-:S05]  /*12ea0*/  @!P5 IMAD R204, R204, R17, RZ ;  /* 0x00000011ccccd224 */ /* 0x000fca00078e02ff */
[----:B------:R-:W-:Y:S01]  /*12eb0*/  @!P5 STG.E.U8 desc[UR36][R2.64+0x38], R204 ;  /* 0x000038cc0200d986 */ /* 0x000fe2000c101124 */
[----:B------:R-:W-:-:S13]  /*12ec0*/  ISETP.LT.OR P5, PT, R0, 0x3a, !P4 ;  /* 0x0000003a0000780c */ /* 0x000fda00067a1670 */
[----:B------:R-:W-:-:S05]  /*12ed0*/  @!P5 IMAD R205, R205, R17, RZ ;  /* 0x00000011cdcdd224 */ /* 0x000fca00078e02ff */
[----:B------:R-:W-:Y:S01]  /*12ee0*/  @!P5 STG.E.U8 desc[UR36][R2.64+0x39], R205 ;  /* 0x000039cd0200d986 */ /* 0x000fe2000c101124 */
        /* <DEDUP_REMOVED lines=8> */
[----:B------:R-:W-:-:S05]  /*12f70*/  @!P5 IMAD.X R201, R3, 0x1, R19, P6 ;  /* 0x0000000103c9d824 */ /* 0x000fca00030e0613 */
[----:B------:R-:W-:Y:S01]  /*12f80*/  @!P5 STG.E.U8 desc[UR36][R200.64+0x39], R207 ;  /* 0x000039cfc800d986 */ /* 0x000fe2000c101124 */
[----:B------:R-:W-:-:S13]  /*12f90*/  ISETP.LT.OR P5, PT, R0, 0x31, !P2 ;  /* 0x000000310000780c */ /* 0x000fda00057a1670 */
[----:B------:R-:W-:-:S05]  /*12fa0*/  @!P5 IMAD R192, R192, R17, RZ ;  /* 0x00000011c0c0d224 */ /* 0x000fca00078e02ff */
[----:B------:R-:W-:Y:S01]  /*12fb0*/  @!P5 STG.E.U8 desc[UR36][R4.64+0x30], R192 ;  /* 0x000030c00400d986 */ /* 0x000fe2000c101124 */
[----:B------:R-:W-:Y:S02]  /*12fc0*/  ISETP.LT.OR P5, PT, R0, 0x32, !P2 ;  /* 0x000000320000780c */ /* 0x000fe400057a1670 */
[----:B------:R-:W-:Y:S02]  /*12fd0*/  LOP3.LUT R22, R22, 0xffdfffff, RZ, 0xc0, !PT ;  /* 0xffdfffff16167812 */ /* 0x000fe400078ec0ff */
[----:B------:R-:W-:Y:S02]  /*12fe0*/  ISETP.LT.OR P6, PT, R0, 0x31, !P1 ;  /* 0x000000310000780c */ /* 0x000fe40004fc1670 */
[----:B------:R-:W-:Y:S02]  /*12ff0*/  @P3 LOP3.LUT R22, R22, 0x200000, RZ, 0xfc, !PT ;  /* 0x0020000016163812 */ /* 0x000fe400078efcff */
[----:B------:R-:W-:-:S05]  /*13000*/  ISETP.LT.OR P3, PT, R0, 0x32, !P1 ;  /* 0x000000320000780c */ /* 0x000fca0004f61670 */
[----:B------:R-:W-:-:S05]  /*13010*/  @!P5 IMAD R193, R193, R17, RZ ;  /* 0x00000011c1c1d224 */ /* 0x000fca00078e02ff */
[----:B------:R-:W-:Y:S01]  /*13020*/  @!P5 STG.E.U8 desc[UR36][R4.64+0x31], R193 ;  /* 0x000031c10400d986 */ /* 0x000fe2000c101124 */
[----:B------:R-:W-:Y:S01]  /*13030*/  ISETP.LT.OR P5, PT, R0, 0x39, !P2 ;  /* 0x000000390000780c */ /* 0x000fe200057a1670 */
[-C--:B------:R-:W-:Y:S02]  /*13040*/  @!P6 IMAD R194, R194, R17.reuse, RZ ;  /* 0x00000011c2c2e224 */ /* 0x080fe400078e02ff */
[----:B------:R-:W-:-:S03]  /*13050*/  @!P3 IMAD R195, R195, R17, RZ ;  /* 0x00000011c3c3b224 */ /* 0x000fc600078e02ff */
[----:B------:R0:W-:Y:S07]  /*13060*/  @!P6 STG.E.U8 desc[UR36][R56.64+0x30], R194 ;  /* 0x000030c23800e986 */ /* 0x0001ee000c101124 */
[----:B------:R-:W-:Y:S01]  /*13070*/  @!P5 IMAD R196, R196, R17, RZ ;  /* 0x00000011c4c4d224 */ /* 0x000fe200078e02ff */
[----:B------:R1:W-:Y:S04]  /*13080*/  @!P3 STG.E.U8 desc[UR36][R58.64+0x31], R195 ;  /* 0x000031c33a00b986 */ /* 0x0003e8000c101124 */
[----:B------:R-:W-:Y:S01]  /*13090*/  @!P5 STG.E.U8 desc[UR36][R4.64+0x38], R196 ;  /* 0x000038c40400d986 */ /* 0x000fe2000c101124 */
[----:B------:R-:W-:-:S02]  /*130a0*/  ISETP.LT.OR P5, PT, R0, 0x3a, !P2 ;  /* 0x0000003a0000780c */ /* 0x000fc400057a1670 */
[----:B------:R-:W-:Y:S01]  /*130b0*/  ISETP.LT.OR P3, PT, R0, 0x39, !P1 ;  /* 0x000000390000780c */ /* 0x000fe20004f61670 */
[----:B0-----:R-:W4:Y:S01]  /*130c0*/  LDL.LU.64 R56, [R1+0x1d0] ;  /* 0x0001d00001387983 */ /* 0x001f220000300a00 */
[----:B------:R-:W-:-:S03]  /*130d0*/  ISETP.GE.AND P6, PT, R232, 0x1, PT ;  /* 0x00000001e800780c */ /* 0x000fc60003fc6270 */
[----:B-1----:R-:W4:Y:S06]  /*130e0*/  LDL.LU.64 R58, [R1+0x1c8] ;  /* 0x0001c800013a7983 */ /* 0x002f2c0000300a00 */
        /* <DEDUP_REMOVED lines=80> */
[----:B0-----:R-:W-:Y:S01]  /*135f0*/  @!P5 IMAD R177, R172, R17, RZ ;  /* 0x00000011acb1d224 */ /* 0x001fe200078e02ff */
[----:B------:R0:W-:Y:S04]  /*13600*/  @!P3 STG.E.U8 desc[UR36][R50.64+0x41], R171 ;  /* 0x000041ab3200b986 */ /* 0x0001e8000c101124 */
[----:B------:R-:W-:Y:S01]  /*13610*/  @!P5 STG.E.U8 desc[UR36][R4.64+0x48], R177 ;  /* 0x000048b10400d986 */ /* 0x000fe2000c101124 */
[----:B------:R-:W-:-:S02]  /*13620*/  ISETP.LT.OR P5, PT, R0, 0x4a, !P2 ;  /* 0x0000004a0000780c */ /* 0x000fc400057a1670 */
[----:B------:R-:W-:Y:S01]  /*13630*/  ISETP.LT.OR P3, PT, R0, 0x49, !P1 ;  /* 0x000000490000780c */ /* 0x000fe20004f61670 */
[----:B-1----:R-:W4:Y:S01]  /*13640*/  LDL.LU.64 R48, [R1+0x1b0] ;  /* 0x0001b00001307983 */ /* 0x002f220000300a00 */
[----:B------:R-:W-:-:S03]  /*13650*/  ISETP.GE.AND P6, PT, R232, 0x1, PT ;  /* 0x00000001e800780c */ /* 0x000fc60003fc6270 */
[----:B0-----:R-:W4:Y:S06]  /*13660*/  LDL.LU.64 R50, [R1+0x1a8] ;  /* 0x0001a80001327983 */ /* 0x001f2c0000300a00 */
        /* <DEDUP_REMOVED lines=9> */
[----:B------:R-:W-:-:S03]  /*13700*/  LOP3.LUT P3, RZ, R22, 0x100000, RZ, 0xc0, !PT ;  /* 0x0010000016ff7812 */ /* 0x000fc6000786c0ff */
[----:B-1----:R-:W4:Y:S06]  /*13710*/  LDL.LU.64 R54, [R1+0x198] ;  /* 0x0001980001367983 */ /* 0x002f2c0000300a00 */
[----:B------:R-:W-:-:S05]  /*13720*/  @!P5 IMAD R169, R160, R17, RZ ;  /* 0x00000011a0a9d224 */ /* 0x000fca00078e02ff */
[----:B------:R0:W-:Y:S01]  /*13730*/  @!P5 STG.E.U8 desc[UR36][R6.64+0x50], R169 ;  /* 0x000050a90600d986 */ /* 0x0001e2000c101124 */
[----:B------:R-:W-:-:S13]  /*13740*/  ISETP.LT.OR P5, PT, R0, 0x52, !P6 ;  /* 0x000000520000780c */ /* 0x000fda00077a1670 */
[----:B------:R-:W-:-:S05]  /*13750*/  @!P5 IMAD R161, R161, R17, RZ ;  /* 0x00000011a1a1d224 */ /* 0x000fca00078e02ff */
[----:B------:R1:W-:Y:S01]  /*13760*/  @!P5 STG.E.U8 desc[UR36][R6.64+0x51], R161 ;  /* 0x000051a10600d986 */ /* 0x0003e2000c101124 */
[----:B------:R-:W-:-:S13]  /*13770*/  ISETP.LT.OR P5, PT, R0, 0x51, !P3 ;  /* 0x000000510000780c */ /* 0x000fda0005fa1670 */
[----:B------:R-:W-:-:S05]  /*13780*/  @!P5 IMAD R171, R162, R17, RZ ;  /* 0x00000011a2abd224 */ /* 0x000fca00078e02ff */
[----:B------:R-:W-:Y:S01]  /*13790*/  @!P5 STG.E.U8 desc[UR36][R8.64+0x50], R171 ;  /* 0x000050ab0800d986 */ /* 0x000fe2000c101124 */
[----:B------:R-:W-:-:S13]  /*137a0*/  ISETP.LT.OR P5, PT, R0, 0x52, !P3 ;  /* 0x000000520000780c */ /* 0x000fda0005fa1670 */
[----:B------:R-:W-:-:S05]  /*137b0*/  @!P5 IMAD R163, R163, R17, RZ ;  /* 0x00000011a3a3d224 */ /* 0x000fca00078e02ff */
[----:B------:R2:W-:Y:S01]  /*137c0*/  @!P5 STG.E.U8 desc[UR36][R8.64+0x51], R163 ;  /* 0x000051a30800d986 */ /* 0x0005e2000c101124 */
[----:B------:R-:W-:-:S13]  /*137d0*/  ISETP.LT.OR P5, PT, R0, 0x59, !P6 ;  /* 0x000000590000780c */ /* 0x000fda00077a1670 */
[----:B0-----:R-:W-:-:S05]  /*137e0*/  @!P5 IMAD R169, R164, R17, RZ ;  /* 0x00000011a4a9d224 */ /* 0x001fca00078e02ff */
[----:B------:R-:W-:Y:S01]  /*137f0*/  @!P5 STG.E.U8 desc[UR36][R6.64+0x58], R169 ;  /* 0x000058a90600d986 */ /* 0x000fe2000c101124 */
[----:B------:R-:W-:-:S13]  /*13800*/  ISETP.LT.OR P5, PT, R0, 0x5a, !P6 ;  /* 0x0000005a0000780c */ /* 0x000fda00077a1670 */
[----:B------:R-:W-:-:S05]  /*13810*/  @!P5 IMAD R165, R165, R17, RZ ;  /* 0x00000011a5a5d224 */ /* 0x000fca00078e02ff */
[----:B------:R0:W-:Y:S01]  /*13820*/  @!P5 STG.E.U8 desc[UR36][R6.64+0x59], R165 ;  /* 0x000059a50600d986 */ /* 0x0001e2000c101124 */
[----:B------:R-:W-:-:S13]  /*13830*/  ISETP.LT.OR P5, PT, R0, 0x59, !P3 ;  /* 0x000000590000780c */ /* 0x000fda0005fa1670 */
[----:B-1----:R-:W-:-:S05]  /*13840*/  @!P5 IMAD R161, R166, R17, RZ ;  /* 0x00000011a6a1d224 */ /* 0x002fca00078e02ff */
[----:B------:R-:W-:Y:S01]  /*13850*/  @!P5 STG.E.U8 desc[UR36][R8.64+0x58], R161 ;  /* 0x000058a10800d986 */ /* 0x000fe2000c101124 */
[----:B------:R-:W-:-:S13]  /*13860*/  ISETP.LT.OR P5, PT, R0, 0x5a, !P3 ;  /* 0x0000005a0000780c */ /* 0x000fda0005fa1670 */
[----:B------:R-:W-:-:S05]  /*13870*/  @!P5 IMAD R167, R167, R17, RZ ;  /* 0x00000011a7a7d224 */ /* 0x000fca00078e02ff */
[----:B------:R1:W-:Y:S01]  /*13880*/  @!P5 STG.E.U8 desc[UR36][R8.64+0x59], R167 ;  /* 0x000059a70800d986 */ /* 0x0003e2000c101124 */
[----:B------:R-:W-:-:S13]  /*13890*/  ISETP.LT.OR P5, PT, R0, 0x51, !P4 ;  /* 0x000000510000780c */ /* 0x000fda00067a1670 */
[----:B--2---:R-:W-:-:S05]  /*138a0*/  @!P5 IMAD R163, R152, R17, RZ ;  /* 0x0000001198a3d224 */ /* 0x004fca00078e02ff */
[----:B------:R2:W-:Y:S01]  /*138b0*/  @!P5 STG.E.U8 desc[UR36][R2.64+0x50], R163 ;  /* 0x000050a30200d986 */ /* 0x0005e2000c101124 */
[----:B------:R-:W-:-:S13]  /*138c0*/  ISETP.LT.OR P5, PT, R0, 0x52, !P4 ;  /* 0x000000520000780c */ /* 0x000fda00067a1670 */
[----:B0-----:R-:W-:-:S05]  /*138d0*/  @!P5 IMAD R165, R153, R17, RZ ;  /* 0x0000001199a5d224 */ /* 0x001fca00078e02ff */
[----:B------:R-:W-:Y:S01]  /*138e0*/  @!P5 STG.E.U8 desc[UR36][R2.64+0x51], R165 ;  /* 0x000051a50200d986 */ /* 0x000fe2000c101124 */
[----:B------:R-:W-:-:S13]  /*138f0*/  ISETP.LT.OR P5, PT, R0, 0x51, !P0 ;  /* 0x000000510000780c */ /* 0x000fda00047a1670 */
[----:B------:R-:W-:Y:S01]  /*13900*/  @!P5 IADD3 R152, P6, R23, R2, RZ ;  /* 0x000000021798d210 */ /* 0x000fe20007fde0ff */
[----:B-1----:R-:W-:-:S04]  /*13910*/  @!P5 IMAD R167, R154, R17, RZ ;  /* 0x000000119aa7d224 */ /* 0x002fc800078e02ff */
[----:B------:R-:W-:-:S05]  /*13920*/  @!P5 IMAD.X R153, R3, 0x1, R19, P6 ;  /* 0x000000010399d824 */ /* 0x000fca00030e0613 */
[----:B------:R0:W-:Y:S01]  /*13930*/  @!P5 STG.E.U8 desc[UR36][R152.64+0x50], R167 ;  /* 0x000050a79800d986 */ /* 0x0001e2000c101124 */
[----:B------:R-:W-:-:S13]  /*13940*/  ISETP.LT.OR P5, PT, R0, 0x52, !P0 ;  /* 0x000000520000780c */ /* 0x000fda00047a1670 */
[----:B------:R-:W-:Y:S01]  /*13950*/  @!P5 IADD3 R160, P6, R23, R2, RZ ;  /* 0x0000000217a0d210 */ /* 0x000fe20007fde0ff */
[----:B------:R-:W-:-:S04]  /*13960*/  @!P5 IMAD R155, R155, R17, RZ ;  /* 0x000000119b9bd224 */ /* 0x000fc800078e02ff */
[----:B------:R-:W-:-:S05]  /*13970*/  @!P5 IMAD.X R161, R3, 0x1, R19, P6 ;  /* 0x0000000103a1d824 */ /* 0x000fca00030e0613 */
[----:B------:R1:W-:Y:S01]  /*13980*/  @!P5 STG.E.U8 desc[UR36][R160.64+0x51], R155 ;  /* 0x0000519ba000d986 */ /* 0x0003e2000c101124 */
[----:B------:R-:W-:-:S13]  /*13990*/  ISETP.LT.OR P5, PT, R0, 0x59, !P4 ;  /* 0x000000590000780c */ /* 0x000fda00067a1670 */
[----:B--2---:R-:W-:-:S05]  /*139a0*/  @!P5 IMAD R163, R156, R17, RZ ;  /* 0x000000119ca3d224 */ /* 0x004fca00078e02ff */
[----:B------:R-:W-:Y:S01]  /*139b0*/  @!P5 STG.E.U8 desc[UR36][R2.64+0x58], R163 ;  /* 0x000058a30200d986 */ /* 0x000fe2000c101124 */
[----:B------:R-:W-:-:S13]  /*139c0*/  ISETP.LT.OR P5, PT, R0, 0x5a, !P4 ;  /* 0x0000005a0000780c */ /* 0x000fda00067a1670 */
[----:B------:R-:W-:-:S05]  /*139d0*/  @!P5 IMAD R157, R157, R17, RZ ;  /* 0x000000119d9dd224 */ /* 0x000fca00078e02ff */
[----:B------:R2:W-:Y:S01]  /*139e0*/  @!P5 STG.E.U8 desc[UR36][R2.64+0x59], R157 ;  /* 0x0000599d0200d986 */ /* 0x0005e2000c101124 */
[----:B------:R-:W-:-:S13]  /*139f0*/  ISETP.LT.OR P5, PT, R0, 0x59, !P0 ;  /* 0x000000590000780c */ /* 0x000fda00047a1670 */
[----:B0-----:R-:W-:Y:S01]  /*13a00*/  @!P5 IADD3 R152, P6, R23, R2, RZ ;  /* 0x000000021798d210 */ /* 0x001fe20007fde0ff */
[----:B-1----:R-:W-:-:S04]  /*13a10*/  @!P5 IMAD R161, R158, R17, RZ ;  /* 0x000000119ea1d224 */ /* 0x002fc800078e02ff */
[----:B------:R-:W-:-:S05]  /*13a20*/  @!P5 IMAD.X R153, R3, 0x1, R19, P6 ;  /* 0x000000010399d824 */ /* 0x000fca00030e0613 */
[----:B------:R0:W-:Y:S01]  /*13a30*/  @!P5 STG.E.U8 desc[UR36][R152.64+0x58], R161 ;  /* 0x000058a19800d986 */ /* 0x0001e2000c101124 */
[----:B------:R-:W-:-:S13]  /*13a40*/  ISETP.LT.OR P5, PT, R0, 0x5a, !P0 ;  /* 0x0000005a0000780c */ /* 0x000fda00047a1670 */
[----:B------:R-:W-:Y:S01]  /*13a50*/  @!P5 IADD3 R154, P6, R23, R2, RZ ;  /* 0x00000002179ad210 */ /* 0x000fe20007fde0ff */
[----:B------:R-:W-:-:S04]  /*13a60*/  @!P5 IMAD R159, R159, R17, RZ ;  /* 0x000000119f9fd224 */ /* 0x000fc800078e02ff */
[----:B------:R-:W-:-:S05]  /*13a70*/  @!P5 IMAD.X R155, R3, 0x1, R19, P6 ;  /* 0x00000001039bd824 */ /* 0x000fca00030e0613 */
[----:B------:R-:W-:Y:S01]  /*13a80*/  @!P5 STG.E.U8 desc[UR36][R154.64+0x59], R159 ;  /* 0x0000599f9a00d986 */ /* 0x000fe2000c101124 */
[----:B------:R-:W-:-:S13]  /*13a90*/  ISETP.LT.OR P5, PT, R0, 0x51, !P2 ;  /* 0x000000510000780c */ /* 0x000fda00057a1670 */
[----:B--2---:R-:W-:-:S05]  /*13aa0*/  @!P5 IMAD R157, R144, R17, RZ ;  /* 0x00000011909dd224 */ /* 0x004fca00078e02ff */
[----:B------:R-:W-:Y:S01]  /*13ab0*/  @!P5 STG.E.U8 desc[UR36][R4.64+0x50], R157 ;  /* 0x0000509d0400d986 */ /* 0x000fe2000c101124 */
[C---:B------:R-:W-:Y:S02]  /*13ac0*/  ISETP.LT.OR P5, PT, R0.reuse, 0x52, !P2 ;  /* 0x000000520000780c */ /* 0x040fe400057a1670 */
[----:B------:R-:W-:Y:S02]  /*13ad0*/  P2R R162, PR, RZ, 0x8 ;  /* 0x00000008ffa27803 */ /* 0x000fe40000000000 */
[C---:B------:R-:W-:Y:S02]  /*13ae0*/  ISETP.LT.OR P6, PT, R0.reuse, 0x51, !P1 ;  /* 0x000000510000780c */ /* 0x040fe40004fc1670 */
[----:B------:R-:W-:-:S07]  /*13af0*/  ISETP.LT.OR P3, PT, R0, 0x52, !P1 ;  /* 0x000000520000780c */ /* 0x000fce0004f61670 */
        /* <DEDUP_REMOVED lines=11> */
[----:B-1----:R-:W2:Y:S01]  /*13bb0*/  LDL.LU.64 R40, [R1+0x190] ;  /* 0x0001900001287983 */ /* 0x002ea20000300a00 */
[----:B------:R-:W-:-:S03]  /*13bc0*/  ISETP.GE.AND P6, PT, R232, 0x1, PT ;  /* 0x00000001e800780c */ /* 0x000fc60003fc6270 */
[----:B0-----:R-:W2:Y:S06]  /*13bd0*/  LDL.LU.64 R42, [R1+0x188] ;  /* 0x00018800012a7983 */ /* 0x001eac0000300a00 */
        /* <DEDUP_REMOVED lines=8> */
[----:B0-----:R-:W2:Y:S01]  /*13c60*/  LDL.LU.64 R44, [R1+0x180] ;  /* 0x00018000012c7983 */ /* 0x001ea20000300a00 */
[----:B------:R-:W-:-:S03]  /*13c70*/  ISETP.NE.AND P3, PT, R162, RZ, PT ;  /* 0x000000ffa200720c */ /* 0x000fc60003f65270 */
[----:B-1----:R-:W2:Y:S06]  /*13c80*/  LDL.LU.64 R46, [R1+0x178] ;  /* 0x00017800012e7983 */ /* 0x002eac0000300a00 */
        /* <DEDUP_REMOVED lines=24> */
[----:B---3--:R-:W-:-:S05]  /*13e10*/  @!P5 IMAD R139, R128, R17, RZ ;  /* 0x00000011808bd224 */ /* 0x008fca00078e02ff */
        /* <DEDUP_REMOVED lines=15> */
[----:B---3--:R-:W-:-:S05]  /*13f10*/  @!P5 IMAD R139, R132, R17, RZ ;  /* 0x00000011848bd224 */ /* 0x008fca00078e02ff */
        /* <DEDUP_REMOVED lines=15> */
[----:B---3--:R-:W-:-:S05]  /*14010*/  @!P5 IMAD R133, R120, R17, RZ ;  /* 0x000000117885d224 */ /* 0x008fca00078e02ff */
        /* <DEDUP_REMOVED lines=16> */
[----:B-1----:R-:W3:Y:S01]  /*14120*/  LDL.LU.64 R32, [R1+0x170] ;  /* 0x0001700001207983 */ /* 0x002ee20000300a00 */
[----:B------:R-:W-:-:S03]  /*14130*/  ISETP.GE.AND P6, PT, R232, 0x1, PT ;  /* 0x00000001e800780c */ /* 0x000fc60003fc6270 */
        /* <DEDUP_REMOVED lines=9> */
[----:B0-----:R-:W3:Y:S01]  /*141d0*/  LDL.LU.64 R36, [R1+0x160] ;  /* 0x0001600001247983 */ /* 0x001ee20000300a00 */
[----:B------:R-:W-:-:S03]  /*141e0*/  ISETP.NE.AND P3, PT, R138, RZ, PT ;  /* 0x000000ff8a00720c */ /* 0x000fc60003f65270 */
[----:B-1----:R-:W3:Y:S06]  /*141f0*/  LDL.LU.64 R38, [R1+0x158] ;  /* 0x0001580001267983 */ /* 0x002eec0000300a00 */
        /* <DEDUP_REMOVED lines=24> */
[----:B----4-:R-:W-:-:S05]  /*14380*/  @!P5 IMAD R115, R104, R17, RZ ;  /* 0x000000116873d224 */ /* 0x010fca00078e02ff */
        /* <DEDUP_REMOVED lines=15> */
[----:B----4-:R-:W-:-:S05]  /*14480*/  @!P5 IMAD R115, R108, R17, RZ ;  /* 0x000000116c73d224 */ /* 0x010fca00078e02ff */
        /* <DEDUP_REMOVED lines=15> */
[----:B----4-:R-:W-:-:S05]  /*14580*/  @!P5 IMAD R109, R96, R17, RZ ;  /* 0x00000011606dd224 */ /* 0x010fca00078e02ff */
        /* <DEDUP_REMOVED lines=28> */
[----:B------:R-:W-:-:S03]  /*14750*/  ISETP.NE.AND P3, PT, R114, RZ, PT ;  /* 0x000000ff7200720c */ /* 0x000fc60003f65270 */
        /* <DEDUP_REMOVED lines=64> */
[----:B------:R2:W-:Y:S01]  /*14b60*/  @!P5 STG.E.U8 desc[UR36][R4.64+0x81], R73 ;  /* 0x000081490400d986 */ /* 0x0005e2000c101124 */
[----:B------:R-:W-:Y:S01]  /*14b70*/  ISETP.LT.OR P5, PT, R0, 0x89, !P2 ;  /* 0x000000890000780c */ /* 0x000fe200057a1670 */
[-C--:B0-----:R-:W-:Y:S02]  /*14b80*/  @!P6 IMAD R81, R74, R17.reuse, RZ ;  /* 0x000000114a51e224 */ /* 0x081fe400078e02ff */
[----:B------:R-:W-:-:S03]  /*14b90*/  @!P3 IMAD R75, R75, R17, RZ ;  /* 0x000000114b4bb224 */ /* 0x000fc600078e02ff */
[----:B------:R-:W-:Y:S07]  /*14ba0*/  @!P6 STG.E.U8 desc[UR36][R236.64+0x80], R81 ;  /* 0x00008051ec00e986 */ /* 0x000fee000c101124 */
[----:B-1----:R-:W-:Y:S01]  /*14bb0*/  @!P5 IMAD R83, R76, R17, RZ ;  /* 0x000000114c53d224 */ /* 0x002fe200078e02ff */
[----:B------:R0:W-:Y:S04]  /*14bc0*/  @!P3 STG.E.U8 desc[UR36][R234.64+0x81], R75 ;  /* 0x0000814bea00b986 */ /* 0x0001e8000c101124 */
[----:B------:R-:W-:Y:S01]  /*14bd0*/  @!P5 STG.E.U8 desc[UR36][R4.64+0x88], R83 ;  /* 0x000088530400d986 */ /* 0x000fe2000c101124 */
[----:B------:R-:W-:-:S02]  /*14be0*/  ISETP.LT.OR P5, PT, R0, 0x8a, !P2 ;  /* 0x0000008a0000780c */ /* 0x000fc400057a1670 */
[----:B------:R-:W-:-:S11]  /*14bf0*/  ISETP.LT.OR P3, PT, R0, 0x89, !P1 ;  /* 0x000000890000780c */ /* 0x000fd60004f61670 */
[----:B------:R-:W-:-:S05]  /*14c00*/  @!P5 IMAD R77, R77, R17, RZ ;  /* 0x000000114d4dd224 */ /* 0x000fca00078e02ff */
[----:B------:R1:W-:Y:S01]  /*14c10*/  @!P5 STG.E.U8 desc[UR36][R4.64+0x89], R77 ;  /* 0x0000894d0400d986 */ /* 0x0003e2000c101124 */
[----:B------:R-:W-:Y:S01]  /*14c20*/  ISETP.LT.OR P5, PT, R0, 0x8a, !P1 ;  /* 0x0000008a0000780c */ /* 0x000fe20004fa1670 */
[----:B--2---:R-:W-:Y:S01]  /*14c30*/  @!P3 IMAD R73, R78, R17, RZ ;  /* 0x000000114e49b224 */ /* 0x004fe200078e02ff */
[----:B------:R-:W-:-:S04]  /*14c40*/  ISETP.GE.AND P6, PT, R232, 0x1, PT ;  /* 0x00000001e800780c */ /* 0x000fc80003fc6270 */
[----:B------:R2:W-:Y:S07]  /*14c50*/  @!P3 STG.E.U8 desc[UR36][R226.64+0x88], R73 ;  /* 0x00008849e200b986 */ /* 0x0005ee000c101124 */
[----:B------:R-:W-:-:S05]  /*14c60*/  @!P5 IMAD R79, R79, R17, RZ ;  /* 0x000000114f4fd224 */ /* 0x000fca00078e02ff */
[----:B------:R-:W-:Y:S01]  /*14c70*/  @!P5 STG.E.U8 desc[UR36][R224.64+0x89], R79 ;  /* 0x0000894fe000d986 */ /* 0x000fe2000c101124 */
[----:B------:R-:W-:-:S13]  /*14c80*/  ISETP.LT.OR P5, PT, R0, 0x91, !P6 ;  /* 0x000000910000780c */ /* 0x000fda00077a1670 */
[----:B0-----:R-:W-:-:S05]  /*14c90*/  @!P5 IMAD R75, R64, R17, RZ ;  /* 0x00000011404bd224 */ /* 0x001fca00078e02ff */
[----:B------:R-:W-:Y:S01]  /*14ca0*/  @!P5 STG.E.U8 desc[UR36][R6.64+0x90], R75 ;  /* 0x0000904b0600d986 */ /* 0x000fe2000c101124 */
[----:B------:R-:W-:Y:S02]  /*14cb0*/  ISETP.LT.OR P5, PT, R0, 0x92, !P6 ;  /* 0x000000920000780c */ /* 0x000fe400077a1670 */
[----:B------:R-:W-:-:S11]  /*14cc0*/  ISETP.NE.AND P3, PT, R90, RZ, PT ;  /* 0x000000ff5a00720c */ /* 0x000fd60003f65270 */
        /* <DEDUP_REMOVED lines=22> */
[----:B------:R1:W-:Y:S01]  /*14e30*/  @!P5 STG.E.U8 desc[UR36][R2.64+0x90], R67 ;  /* 0x000090430200d986 */ /* 0x0003e2000c101124 */
[----:B------:R-:W-:-:S13]  /*14e40*/  ISETP.LT.OR P5, PT, R0, 0x92, !P4 ;  /* 0x000000920000780c */ /* 0x000fda00067a1670 */
[----:B--2---:R-:W-:-:S05]  /*14e50*/  @!P5 IMAD R69, R57, R17, RZ ;  /* 0x000000113945d224 */ /* 0x004fca00078e02ff */
[----:B------:R-:W-:Y:S01]  /*14e60*/  @!P5 STG.E.U8 desc[UR36][R2.64+0x91], R69 ;  /* 0x000091450200d986 */ /* 0x000fe2000c101124 */
[----:B------:R-:W-:-:S13]  /*14e70*/  ISETP.LT.OR P5, PT, R0, 0x91, !P0 ;  /* 0x000000910000780c */ /* 0x000fda00047a1670 */
[----:B------:R-:W-:Y:S01]  /*14e80*/  @!P5 IADD3 R56, P6, R23, R2, RZ ;  /* 0x000000021738d210 */ /* 0x000fe20007fde0ff */
[----:B0-----:R-:W-:-:S04]  /*14e90*/  @!P5 IMAD R71, R58, R17, RZ ;  /* 0x000000113a47d224 */ /* 0x001fc800078e02ff */
        /* <DEDUP_REMOVED lines=14> */
[----:B0-----:R-:W-:Y:S01]  /*14f80*/  @!P5 IADD3 R56, P6, R23, R2, RZ ;  /* 0x000000021738d210 */ /* 0x001fe20007fde0ff */
[----:B--2---:R-:W-:-:S04]  /*14f90*/  @!P5 IMAD R65, R62, R17, RZ ;  /* 0x000000113e41d224 */ /* 0x004fc800078e02ff */
        /* <DEDUP_REMOVED lines=20> */
[----:B--2---:R-:W-:Y:S01]  /*150e0*/  @!P5 IMAD R59, R52, R17, RZ ;  /* 0x00000011343bd224 */ /* 0x004fe200078e02ff */
[----:B------:R0:W-:Y:S04]  /*150f0*/  @!P3 STG.E.U8 desc[UR36][R14.64+0x91], R51 ;  /* 0x000091330e00b986 */ /* 0x0001e8000c101124 */
[----:B------:R-:W-:Y:S01]  /*15100*/  @!P5 STG.E.U8 desc[UR36][R4.64+0x98], R59 ;  /* 0x0000983b0400d986 */ /* 0x000fe2000c101124 */
[----:B------:R-:W-:-:S02]  /*15110*/  ISETP.LT.OR P5, PT, R0, 0x9a, !P2 ;  /* 0x0000009a0000780c */ /* 0x000fc400057a1670 */
[----:B------:R-:W-:-:S11]  /*15120*/  ISETP.LT.OR P3, PT, R0, 0x99, !P1 ;  /* 0x000000990000780c */ /* 0x000fd60004f61670 */
[----:B------:R-:W-:-:S05]  /*15130*/  @!P5 IMAD R53, R53, R17, RZ ;  /* 0x000000113535d224 */ /* 0x000fca00078e02ff */
[----:B------:R-:W-:Y:S01]  /*15140*/  @!P5 STG.E.U8 desc[UR36][R4.64+0x99], R53 ;  /* 0x000099350400d986 */ /* 0x000fe2000c101124 */
[----:B------:R-:W-:Y:S01]  /*15150*/  ISETP.LT.OR P5, PT, R0, 0x9a, !P1 ;  /* 0x0000009a0000780c */ /* 0x000fe20004fa1670 */
[-C--:B-1----:R-:W-:Y:S01]  /*15160*/  @!P3 IMAD R49, R54, R17.reuse, RZ ;  /* 0x000000113631b224 */ /* 0x082fe200078e02ff */
[----:B------:R-:W-:Y:S02]  /*15170*/  ISETP.GE.AND P6, PT, R232, 0x1, PT ;  /* 0x00000001e800780c */ /* 0x000fe40003fc6270 */
[----:B------:R2:W5:Y:S04]  /*15180*/  LDL.LU R232, [R1+0x134] ;  /* 0x0001340001e87983 */ /* 0x0005680000300800 */
[----:B------:R-:W-:Y:S05]  /*15190*/  @!P3 STG.E.U8 desc[UR36][R12.64+0x98], R49 ;  /* 0x000098310c00b986 */ /* 0x000fea000c101124 */
[----:B------:R-:W-:-:S05]  /*151a0*/  @!P5 IMAD R55, R55, R17, RZ ;  /* 0x000000113737d224 */ /* 0x000fca00078e02ff */
[----:B------:R1:W-:Y:S01]  /*151b0*/  @!P5 STG.E.U8 desc[UR36][R10.64+0x99], R55 ;  /* 0x000099370a00d986 */ /* 0x0003e2000c101124 */
[----:B------:R-:W-:-:S13]  /*151c0*/  ISETP.LT.OR P5, PT, R0, 0xa1, !P6 ;  /* 0x000000a10000780c */ /* 0x000fda00077a1670 */
[----:B0-----:R-:W-:-:S05]  /*151d0*/  @!P5 IMAD R15, R40, R17, RZ ;  /* 0x00000011280fd224 */ /* 0x001fca00078e02ff */
[----:B------:R-:W-:Y:S01]  /*151e0*/  @!P5 STG.E.U8 desc[UR36][R6.64+0xa0], R15 ;  /* 0x0000a00f0600d986 */ /* 0x000fe2000c101124 */
[----:B------:R-:W-:Y:S02]  /*151f0*/  ISETP.LT.OR P5, PT, R0, 0xa2, !P6 ;  /* 0x000000a20000780c */ /* 0x000fe400077a1670 */
[----:B------:R-:W-:-:S11]  /*15200*/  ISETP.NE.AND P3, PT, R66, RZ, PT ;  /* 0x000000ff4200720c */ /* 0x000fd60003f65270 */
        /* <DEDUP_REMOVED lines=8> */
[C---:B------:R-:W-:Y:S02]  /*15290*/  ISETP.LT.OR P5, PT, R0.reuse, 0xa9, !P6 ;  /* 0x000000a90000780c */ /* 0x040fe400077a1670 */
[----:B------:R-:W-:-:S11]  /*152a0*/  ISETP.LT.OR P6, PT, R0, 0xaa, !P6 ;  /* 0x000000aa0000780c */ /* 0x000fd600077c1670 */
[----:B-1----:R-:W-:-:S05]  /*152b0*/  @!P5 IMAD R11, R44, R17, RZ ;  /* 0x000000112c0bd224 */ /* 0x002fca00078e02ff */
[----:B------:R3:W-:Y:S01]  /*152c0*/  @!P5 STG.E.U8 desc[UR36][R6.64+0xa8], R11 ;  /* 0x0000a80b0600d986 */ /* 0x0007e2000c101124 */
[C---:B------:R-:W-:Y:S02]  /*152d0*/  ISETP.LT.OR P5, PT, R0.reuse, 0xa9, !P3 ;  /* 0x000000a90000780c */ /* 0x040fe40005fa1670 */
[----:B------:R-:W-:Y:S01]  /*152e0*/  ISETP.LT.OR P3, PT, R0, 0xaa, !P3 ;  /* 0x000000aa0000780c */ /* 0x000fe20005f61670 */
[----:B------:R-:W-:-:S05]  /*152f0*/  @!P6 IMAD R45, R45, R17, RZ ;  /* 0x000000112d2de224 */ /* 0x000fca00078e02ff */
[----:B------:R0:W-:Y:S01]  /*15300*/  @!P6 STG.E.U8 desc[UR36][R6.64+0xa9], R45 ;  /* 0x0000a92d0600e986 */ /* 0x0001e2000c101124 */
[----:B------:R-:W-:-:S04]  /*15310*/  ISETP.LT.OR P6, PT, R0, 0xa1, !P4 ;  /* 0x000000a10000780c */ /* 0x000fc800067c1670 */
[-C--:B------:R-:W-:Y:S02]  /*15320*/  @!P5 IMAD R13, R46, R17.reuse, RZ ;  /* 0x000000112e0dd224 */ /* 0x080fe400078e02ff */
[----:B------:R-:W-:-:S03]  /*15330*/  @!P3 IMAD R47, R47, R17, RZ ;  /* 0x000000112f2fb224 */ /* 0x000fc600078e02ff */
[----:B------:R1:W-:Y:S01]  /*15340*/  @!P5 STG.E.U8 desc[UR36][R8.64+0xa8], R13 ;  /* 0x0000a80d0800d986 */ /* 0x0003e2000c101124 */
[----:B------:R-:W-:-:S03]  /*15350*/  ISETP.LT.OR P5, PT, R0, 0xa2, !P4 ;  /* 0x000000a20000780c */ /* 0x000fc600067a1670 */
[----:B------:R4:W-:Y:S01]  /*15360*/  @!P3 STG.E.U8 desc[UR36][R8.64+0xa9], R47 ;  /* 0x0000a92f0800b986 */ /* 0x0009e2000c101124 */
[----:B------:R-:W-:Y:S01]  /*15370*/  ISETP.LT.OR P3, PT, R0, 0xa1, !P0 ;  /* 0x000000a10000780c */ /* 0x000fe20004761670 */
[----:B---3--:R-:W-:-:S05]  /*15380*/  @!P6 IMAD R11, R32, R17, RZ ;  /* 0x00000011200be224 */ /* 0x008fca00078e02ff */
[----:B------:R3:W-:Y:S03]  /*15390*/  @!P6 STG.E.U8 desc[UR36][R2.64+0xa0], R11 ;  /* 0x0000a00b0200e986 */ /* 0x0007e6000c101124 */
[----:B------:R-:W-:Y:S01]  /*153a0*/  @!P5 IMAD R33, R33, R17, RZ ;  /* 0x000000112121d224 */ /* 0x000fe200078e02ff */
[----:B------:R-:W-:-:S04]  /*153b0*/  ISETP.LT.OR P6, PT, R0, 0xa2, !P0 ;  /* 0x000000a20000780c */ /* 0x000fc800047c1670 */
[----:B------:R-:W-:Y:S01]  /*153c0*/  @!P5 STG.E.U8 desc[UR36][R2.64+0xa1], R33 ;  /* 0x0000a1210200d986 */ /* 0x000fe2000c101124 */
[----:B0-----:R-:W-:Y:S01]  /*153d0*/  @!P3 IADD3 R6, P5, R23, R2, RZ ;  /* 0x000000021706b210 */ /* 0x001fe20007fbe0ff */
[----:B-1----:R-:W-:-:S04]  /*153e0*/  @!P3 IMAD R13, R34, R17, RZ ;  /* 0x00000011220db224 */ /* 0x002fc800078e02ff */
[----:B------:R-:W-:-:S03]  /*153f0*/  @!P3 IMAD.X R7, R3, 0x1, R19, P5 ;  /* 0x000000010307b824 */ /* 0x000fc600028e0613 */
[----:B----4-:R-:W-:Y:S02]  /*15400*/  @!P6 IADD3 R8, P5, R23, R2, RZ ;  /* 0x000000021708e210 */ /* 0x010fe40007fbe0ff */
[----:B------:R0:W-:Y:S01]  /*15410*/  @!P3 STG.E.U8 desc[UR36][R6.64+0xa0], R13 ;  /* 0x0000a00d0600b986 */ /* 0x0001e2000c101124 */
[C---:B------:R-:W-:Y:S02]  /*15420*/  ISETP.LT.OR P3, PT, R0.reuse, 0xa9, !P4 ;  /* 0x000000a90000780c */ /* 0x040fe40006761670 */
[----:B------:R-:W-:Y:S01]  /*15430*/  @!P6 IMAD.X R9, R3, 0x1, R19, P5 ;  /* 0x000000010309e824 */ /* 0x000fe200028e0613 */
[C---:B------:R-:W-:Y:S02]  /*15440*/  ISETP.LT.OR P5, PT, R0.reuse, 0xa9, !P0 ;  /* 0x000000a90000780c */ /* 0x040fe400047a1670 */
[C---:B------:R-:W-:Y:S01]  /*15450*/  ISETP.LT.OR P4, PT, R0.reuse, 0xaa, !P4 ;  /* 0x000000aa0000780c */ /* 0x040fe20006781670 */
[----:B------:R-:W-:Y:S01]  /*15460*/  @!P6 IMAD R35, R35, R17, RZ ;  /* 0x000000112323e224 */ /* 0x000fe200078e02ff */
[----:B------:R-:W-:-:S06]  /*15470*/  ISETP.LT.OR P0, PT, R0, 0xaa, !P0 ;  /* 0x000000aa0000780c */ /* 0x000fcc0004701670 */
[-C--:B------:R-:W-:Y:S01]  /*15480*/  @!P3 IMAD R15, R36, R17.reuse, RZ ;  /* 0x00000011240fb224 */ /* 0x080fe200078e02ff */
[----:B------:R-:W-:Y:S02]  /*15490*/  @!P6 STG.E.U8 desc[UR36][R8.64+0xa1], R35 ;  /* 0x0000a1230800e986 */ /* 0x000fe4000c101124 */
[----:B------:R-:W-:Y:S02]  /*154a0*/  @!P5 IADD3 R10, P6, R23, R2, RZ ;  /* 0x00000002170ad210 */ /* 0x000fe40007fde0ff */
[----:B------:R1:W-:Y:S01]  /*154b0*/  @!P3 STG.E.U8 desc[UR36][R2.64+0xa8], R15 ;  /* 0x0000a80f0200b986 */ /* 0x0003e2000c101124 */
[C---:B------:R-:W-:Y:S01]  /*154c0*/  ISETP.LT.OR P3, PT, R0.reuse, 0xa1, !P2 ;  /* 0x000000a10000780c */ /* 0x040fe20005761670 */
[----:B------:R-:W-:Y:S02]  /*154d0*/  @!P4 IMAD R37, R37, R17, RZ ;  /* 0x000000112525c224 */ /* 0x000fe400078e02ff */
[----:B---3--:R-:W-:Y:S01]  /*154e0*/  @!P5 IMAD.X R11, R3, 0x1, R19, P6 ;  /* 0x00000001030bd824 */ /* 0x008fe200030e0613 */
[----:B------:R-:W-:-:S02]  /*154f0*/  ISETP.LT.OR P6, PT, R0, 0xa1, !P1 ;  /* 0x000000a10000780c */ /* 0x000fc40004fc1670 */
[----:B------:R-:W-:Y:S01]  /*15500*/  @!P4 STG.E.U8 desc[UR36][R2.64+0xa9], R37 ;  /* 0x0000a9250200c986 */ /* 0x000fe2000c101124 */
[-C--:B0-----:R-:W-:Y:S01]  /*15510*/  @!P0 IADD3 R6, P4, R23, R2.reuse, RZ ;  /* 0x0000000217068210 */ /* 0x081fe20007f9e0ff */
[-C--:B------:R-:W-:Y:S02]  /*15520*/  @!P5 IMAD R13, R38, R17.reuse, RZ ;  /* 0x00000011260dd224 */ /* 0x080fe400078e02ff */
[-C--:B------:R-:W-:Y:S02]  /*15530*/  @!P0 IMAD R39, R39, R17.reuse, RZ ;  /* 0x0000001127278224 */ /* 0x080fe400078e02ff */
[----:B------:R-:W-:Y:S01]  /*15540*/  @!P0 IMAD.X R7, R3, 0x1, R19, P4 ;  /* 0x0000000103078824 */ /* 0x000fe200020e0613 */
[----:B------:R-:W-:Y:S01]  /*15550*/  ISETP.LT.OR P4, PT, R0, 0xa2, !P2 ;  /* 0x000000a20000780c */ /* 0x000fe20005781670 */
[----:B-1----:R-:W-:Y:S01]  /*15560*/  @!P3 IMAD R15, R24, R17, RZ ;  /* 0x00000011180fb224 */ /* 0x002fe200078e02ff */
[----:B------:R0:W-:Y:S04]  /*15570*/  @!P5 STG.E.U8 desc[UR36][R10.64+0xa8], R13 ;  /* 0x0000a80d0a00d986 */ /* 0x0001e8000c101124 */
[----:B------:R1:W-:Y:S01]  /*15580*/  @!P0 STG.E.U8 desc[UR36][R6.64+0xa9], R39 ;  /* 0x0000a92706008986 */ /* 0x0003e2000c101124 */
[----:B------:R-:W-:-:S03]  /*15590*/  @!P6 IADD3 R8, P0, P5, R23, R2, R18 ;  /* 0x000000021708e210 */ /* 0x000fc60007d1e012 */
[----:B------:R3:W-:Y:S01]  /*155a0*/  @!P3 STG.E.U8 desc[UR36][R4.64+0xa0], R15 ;  /* 0x0000a00f0400b986 */ /* 0x0007e2000c101124 */
[C---:B------:R-:W-:Y:S02]  /*155b0*/  ISETP.LT.OR P3, PT, R0.reuse, 0xa2, !P1 ;  /* 0x000000a20000780c */ /* 0x040fe40004f61670 */
[----:B------:R-:W-:Y:S01]  /*155c0*/  @!P6 IADD3.X R9, R19, R3, R16, P0, P5 ;  /* 0x000000031309e210 */ /* 0x000fe200007ea410 */
[-C--:B------:R-:W-:Y:S01]  /*155d0*/  @!P4 IMAD R25, R25, R17.reuse, RZ ;  /* 0x000000111919c224 */ /* 0x080fe200078e02ff */
[----:B------:R-:W-:Y:S01]  /*155e0*/  ISETP.LT.OR P0, PT, R0, 0xa9, !P1 ;  /* 0x000000a90000780c */ /* 0x000fe20004f01670 */
[----:B0-----:R-:W-:Y:S01]  /*155f0*/  @!P6 IMAD R13, R26, R17, RZ ;  /* 0x000000111a0de224 */ /* 0x001fe200078e02ff */
[----:B------:R-:W-:Y:S02]  /*15600*/  ISETP.LT.OR P1, PT, R0, 0xaa, !P1 ;  /* 0x000000aa0000780c */ /* 0x000fe40004f21670 */
[----:B------:R2:W-:Y:S04]  /*15610*/  @!P4 STG.E.U8 desc[UR36][R4.64+0xa1], R25 ;  /* 0x0000a1190400c986 */ /* 0x0005e8000c101124 */
[----:B------:R2:W-:Y:S01]  /*15620*/  @!P6 STG.E.U8 desc[UR36][R8.64+0xa0], R13 ;  /* 0x0000a00d0800e986 */ /* 0x0005e2000c101124 */
[----:B-1----:R-:W-:-:S04]  /*15630*/  @!P3 IADD3 R6, P4, P6, R23, R2, R18 ;  /* 0x000000021706b210 */ /* 0x002fc80007e9e012 */
[----:B------:R-:W-:Y:S02]  /*15640*/  @!P3 IADD3.X R7, R19, R3, R16, P4, P6 ;  /* 0x000000031307b210 */ /* 0x000fe400027ec410 */
[----:B------:R-:W-:-:S04]  /*15650*/  @!P0 IADD3 R10, P4, P6, R23, R2, R18 ;  /* 0x00000002170a8210 */ /* 0x000fc80007e9e012 */
[-C--:B------:R-:W-:Y:S02]  /*15660*/  @!P0 IADD3.X R11, R19, R3.reuse, R16, P4, P6 ;  /* 0x00000003130b8210 */ /* 0x080fe400027ec410 */
[----:B------:R-:W-:Y:S02]  /*15670*/  @!P1 IADD3 R2, P4, P6, R23, R2, R18 ;  /* 0x0000000217029210 */ /* 0x000fe40007e9e012 */
[----:B------:R2:W5:Y:S02]  /*15680*/  LDL.LU R18, [R1+0x130] ;  /* 0x0001300001127983 */ /* 0x0005640000300800 */
[----:B------:R-:W-:Y:S02]  /*15690*/  @!P1 IADD3.X R3, R19, R3, R16, P4, P6 ;  /* 0x0000000313039210 */ /* 0x000fe400027ec410 */
[----:B------:R2:W5:Y:S01]  /*156a0*/  LDL.LU R16, [R1+0x12c] ;  /* 0x00012c0001107983 */ /* 0x0005620000300800 */
[C---:B------:R-:W-:Y:S02]  /*156b0*/  ISETP.LT.OR P5, PT, R0.reuse, 0xa9, !P2 ;  /* 0x000000a90000780c */ /* 0x040fe400057a1670 */
[----:B------:R-:W-:Y:S01]  /*156c0*/  ISETP.LT.OR P2, PT, R0, 0xaa, !P2 ;  /* 0x000000aa0000780c */ /* 0x000fe20005741670 */
[----:B------:R-:W-:-:S02]  /*156d0*/  @!P3 IMAD R27, R27, R17, RZ ;  /* 0x000000111b1bb224 */ /* 0x000fc400078e02ff */
[-C--:B------:R-:W-:Y:S02]  /*156e0*/  @!P0 IMAD R21, R30, R17.reuse, RZ ;  /* 0x000000111e158224 */ /* 0x080fe400078e02ff */
[-C--:B------:R-:W-:Y:S01]  /*156f0*/  @!P1 IMAD R31, R31, R17.reuse, RZ ;  /* 0x000000111f1f9224 */ /* 0x080fe200078e02ff */
[----:B------:R2:W-:Y:S05]  /*15700*/  @!P3 STG.E.U8 desc[UR36][R6.64+0xa1], R27 ;  /* 0x0000a11b0600b986 */ /* 0x0005ea000c101124 */
[-C--:B---3--:R-:W-:Y:S02]  /*15710*/  @!P5 IMAD R15, R28, R17.reuse, RZ ;  /* 0x000000111c0fd224 */ /* 0x088fe400078e02ff */
[----:B------:R-:W-:-:S03]  /*15720*/  @!P2 IMAD R29, R29, R17, RZ ;  /* 0x000000111d1da224 */ /* 0x000fc600078e02ff */
[----:B------:R2:W-:Y:S04]  /*15730*/  @!P5 STG.E.U8 desc[UR36][R4.64+0xa8], R15 ;  /* 0x0000a80f0400d986 */ /* 0x0005e8000c101124 */
[----:B------:R2:W-:Y:S04]  /*15740*/  @!P2 STG.E.U8 desc[UR36][R4.64+0xa9], R29 ;  /* 0x0000a91d0400a986 */ /* 0x0005e8000c101124 */
[----:B------:R2:W-:Y:S04]  /*15750*/  @!P0 STG.E.U8 desc[UR36][R10.64+0xa8], R21 ;  /* 0x0000a8150a008986 */ /* 0x0005e8000c101124 */
[----:B------:R2:W-:Y:S02]  /*15760*/  @!P1 STG.E.U8 desc[UR36][R2.64+0xa9], R31 ;  /* 0x0000a91f02009986 */ /* 0x0005e4000c101124 */
.L_x_64:
[----:B------:R-:W-:Y:S05]  /*15770*/  BSYNC B0 ;  /* 0x0000000000007941 */ /* 0x000fea0003800000 */
.L_x_34:
[----:B0-2---:R-:W2:Y:S04]  /*15780*/  LDL.LU R3, [R1+0xfc] ;  /* 0x0000fc0001037983 */ /* 0x005ea80000300800 */
[----:B------:R-:W2:Y:S01]  /*15790*/  LDL.LU R2, [R1+0x118] ;  /* 0x0001180001027983 */ /* 0x000ea20000300800 */
[----:B------:R-:W-:Y:S01]  /*157a0*/  ULDC UR4, c[0x0][0xc] ;  /* 0x0000030000047ab9 */ /* 0x000fe20000000800 */
[----:B------:R-:W-:Y:S01]  /*157b0*/  ULDC UR5, c[0x0][0x10] ;  /* 0x0000040000057ab9 */ /* 0x000fe20000000800 */
[----:B------:R-:W2:Y:S01]  /*157c0*/  LDC R5, c[0x0][0x14] ;  /* 0x00000500ff057b82 */ /* 0x000ea20000000800 */
[----:B------:R-:W-:Y:S01]  /*157d0*/  UIMAD.WIDE.U32 UR4, UR4, UR5, URZ ;  /* 0x00000005040472a5 */ /* 0x000fe2000f8e003f */
[----:B------:R-:W-:-:S05]  /*157e0*/  PRMT R0, RZ, 0x7610, R0 ;  /* 0x00007610ff007816 */ /* 0x000fca0000000000 */
[----:B--2---:R-:W-:-:S04]  /*157f0*/  IMAD.WIDE.U32 R2, R5, UR4, R2 ;  /* 0x0000000405027c25 */ /* 0x004fc8000f8e0002 */
[----:B------:R-:W-:Y:S01]  /*15800*/  IMAD R5, R5, UR5, RZ ;  /* 0x0000000505057c24 */ /* 0x000fe2000f8e02ff */
[----:B------:R-:W-:Y:S01]  /*15810*/  ULDC.64 UR4, c[0x0][0x650] ;  /* 0x0001940000047ab9 */ /* 0x000fe20000000a00 */
[----:B------:R-:W-:Y:S01]  /*15820*/  IMAD.MOV.U32 R6, RZ, RZ, R2 ;  /* 0x000000ffff067224 */ /* 0x000fe200078e0002 */
[----:B------:R-:W-:Y:S01]  /*15830*/  ISETP.GE.U32.AND P0, PT, R2, UR4, PT ;  /* 0x0000000402007c0c */ /* 0x000fe2000bf06070 */
[----:B------:R-:W-:Y:S01]  /*15840*/  IMAD.IADD R4, R3, 0x1, R5 ;  /* 0x0000000103047824 */ /* 0x000fe200078e0205 */
[----:B------:R-:W-:Y:S02]  /*15850*/  UMOV UR4, 0xffffffff ;  /* 0xffffffff00047882 */ /* 0x000fe40000000000 */
[----:B------:R-:W-:Y:S02]  /*15860*/  IMAD.U32 R3, RZ, RZ, UR4 ;  /* 0x00000004ff037e24 */ /* 0x000fe4000f8e00ff */
[----:B------:R-:W-:Y:S01]  /*15870*/  ISETP.GE.U32.AND.EX P0, PT, R4, UR5, PT, P0 ;  /* 0x0000000504007c0c */ /* 0x000fe2000bf06100 */
[----:B------:R-:W-:Y:S01]  /*15880*/  UMOV UR5, 0xffffffff ;  /* 0xffffffff00057882 */ /* 0x000fe20000000000 */
[----:B------:R0:W-:Y:S01]  /*15890*/  STL [R1+0xfc], R4 ;  /* 0x0000fc0401007387 */ /* 0x0001e20000100800 */
[----:B------:R-:W-:-:S03]  /*158a0*/  IMAD.U32 R2, RZ, RZ, UR5 ;  /* 0x00000005ff027e24 */ /* 0x000fc6000f8e00ff */
[----:B------:R0:W-:Y:S04]  /*158b0*/  STL [R1+0x118], R6 ;  /* 0x0001180601007387 */ /* 0x0001e80000100800 */
[----:B------:R0:W-:Y:S04]  /*158c0*/  STL [R1+0x11c], R3 ;  /* 0x00011c0301007387 */ /* 0x0001e80000100800 */
[----:B------:R0:W-:Y:S01]  /*158d0*/  STL [R1+0xf0], R2 ;  /* 0x0000f00201007387 */ /* 0x0001e20000100800 */
[----:B------:R-:W-:Y:S05]  /*158e0*/  @P0 BRA `(.L_x_65) ;  /* 0x0000000400a00947 */ /* 0x000fea0003800000 */
[----:B------:R-:W2:Y:S01]  /*158f0*/  S2UR UR7, SR_CTAID.X ;  /* 0x00000000000779c3 */ /* 0x000ea20000002500 */
[----:B------:R-:W-:Y:S01]  /*15900*/  ULDC.64 UR12, c[0x0][0x628] ;  /* 0x00018a00000c7ab9 */ /* 0x000fe20000000a00 */
[----:B------:R-:W-:Y:S01]  /*15910*/  ULDC UR4, c[0x0][0x150] ;  /* 0x0000540000047ab9 */ /* 0x000fe20000000800 */
[----:B------:R-:W-:Y:S01]  /*15920*/  ISETP.NE.U32.AND P0, PT, RZ, UR12, PT ;  /* 0x0000000cff007c0c */ /* 0x000fe2000bf05070 */
[----:B------:R-:W-:Y:S01]  /*15930*/  ULDC UR15, c[0x0][0x630] ;  /* 0x00018c00000f7ab9 */ /* 0x000fe20000000800 */
[----:B------:R-:W-:Y:S01]  /*15940*/  R2UR UR16, R6 ;  /* 0x00000000061072ca */ /* 0x000fe200000e0000 */
[----:B------:R-:W-:Y:S01]  /*15950*/  ULDC UR18, c[0x0][0x154] ;  /* 0x0000550000127ab9 */ /* 0x000fe20000000800 */
[----:B------:R-:W-:Y:S01]  /*15960*/  ISETP.NE.AND.EX P0, PT, RZ, UR13, PT, P0 ;  /* 0x0000000dff007c0c */ /* 0x000fe2000bf05300 */
[----:B------:R-:W3:Y:S01]  /*15970*/  S2UR UR19, SR_CTAID.Y ;  /* 0x00000000001379c3 */ /* 0x000ee20000002600 */
[----:B------:R-:W-:Y:S02]  /*15980*/  R2UR UR17, R4 ;  /* 0x00000000041172ca */ /* 0x000fe400000e0000 */
[----:B------:R-:W-:-:S02]  /*15990*/  R2UR UR10, R6 ;  /* 0x00000000060a72ca */ /* 0x000fc400000e0000 */
[----:B------:R-:W-:Y:S02]  /*159a0*/  R2UR UR11, R4 ;  /* 0x00000000040b72ca */ /* 0x000fe400000e0000 */
[----:B--2---:R-:W-:-:S05]  /*159b0*/  I2FP.F32.U32 R0, UR7 ;  /* 0x0000000700007c45 */ /* 0x004fca0008201000 */
[----:B------:R-:W-:-:S04]  /*159c0*/  FMUL R0, R0, UR4 ;  /* 0x0000000400007c20 */ /* 0x000fc80008400000 */
[----:B0-----:R0:W2:Y:S01]  /*159d0*/  F2I.U32.TRUNC.NTZ R2, R0 ;  /* 0x0000000000027305 */ /* 0x0010a2000020f000 */
[----:B---3--:R-:W-:Y:S05]  /*159e0*/  @!P0 BRA `(.L_x_66) ;  /* 0x0000000000308947 */ /* 0x008fea0003800000 */
        /* <DEDUP_REMOVED lines=12> */
.L_x_66:
[----:B------:R-:W-:Y:S01]  /*15ab0*/  USHF.R.U64 UR6, UR10, UR15, UR11 ;  /* 0x0000000f0a067299 */ /* 0x000fe2000800120b */
[----:B0-----:R-:W-:Y:S01]  /*15ac0*/  I2FP.F32.U32 R0, UR19 ;  /* 0x0000001300007c45 */ /* 0x001fe20008201000 */
[----:B------:R-:W-:Y:S01]  /*15ad0*/  USHF.R.U32.HI UR4, URZ, UR15, UR11 ;  /* 0x0000000f3f047299 */ /* 0x000fe2000801160b */
[----:B--2---:R-:W-:Y:S01]  /*15ae0*/  R2UR UR14, R2 ;  /* 0x00000000020e72ca */ /* 0x004fe200000e0000 */
[----:B------:R-:W-:Y:S02]  /*15af0*/  UIADD3 UR9, UP0, URZ, -UR6, URZ ;  /* 0x800000063f097290 */ /* 0x000fe4000ff1e03f */
[----:B------:R-:W-:Y:S01]  /*15b00*/  FMUL R0, R0, UR18 ;  /* 0x0000001200007c20 */ /* 0x000fe20008400000 */
[----:B------:R-:W-:Y:S01]  /*15b10*/  ULDC.64 UR12, c[0x0][0x620] ;  /* 0x00018800000c7ab9 */ /* 0x000fe20000000a00 */
[----:B------:R-:W-:Y:S01]  /*15b20*/  UIADD3.X UR4, URZ, ~UR4, URZ, UP0, !UPT ;  /* 0x800000043f047290 */ /* 0x000fe200087fe43f */
[----:B------:R-:W-:Y:S01]  /*15b30*/  UMOV UR10, UR16 ;  /* 0x00000010000a7c82 */ /* 0x000fe20008000000 */
[----:B------:R-:W-:-:S02]  /*15b40*/  UMOV UR11, UR17 ;  /* 0x00000011000b7c82 */ /* 0x000fc40008000000 */
[----:B------:R-:W-:Y:S01]  /*15b50*/  UIMAD UR4, UR4, UR12, URZ ;  /* 0x0000000c040472a4 */ /* 0x000fe2000f8e023f */
[----:B------:R-:W0:Y:S01]  /*15b60*/  F2I.U32.TRUNC.NTZ R0, R0 ;  /* 0x0000000000007305 */ /* 0x000e22000020f000 */
[----:B------:R-:W-:Y:S02]  /*15b70*/  UIMAD.WIDE.U32 UR10, UR9, UR12, UR10 ;  /* 0x0000000c090a72a5 */ /* 0x000fe4000f8e000a */
[----:B------:R-:W-:Y:S01]  /*15b80*/  UIMAD UR9, UR9, UR13, UR4 ;  /* 0x0000000d090972a4 */ /* 0x000fe2000f8e0204 */
[----:B------:R-:W-:Y:S01]  /*15b90*/  ULDC UR12, c[0x0][0x618] ;  /* 0x00018600000c7ab9 */ /* 0x000fe20000000800 */
[----:B------:R-:W-:Y:S02]  /*15ba0*/  ULDC UR22, c[0x0][0x658] ;  /* 0x0001960000167ab9 */ /* 0x000fe40000000800 */
[----:B------:R-:W-:Y:S01]  /*15bb0*/  UIADD3 UR9, UR11, UR9, URZ ;  /* 0x000000090b097290 */ /* 0x000fe2000fffe03f */
[----:B------:R-:W-:Y:S01]  /*15bc0*/  UMOV UR16, 0xffffffff ;  /* 0xffffffff00107882 */ /* 0x000fe20000000000 */
[----:B------:R-:W-:Y:S01]  /*15bd0*/  ULDC.64 UR4, c[0x0][0x640] ;  /* 0x0001900000047ab9 */ /* 0x000fe20000000a00 */
[----:B------:R-:W-:Y:S01]  /*15be0*/  USHF.L.U32 UR16, UR16, UR22, URZ ;  /* 0x0000001610107299 */ /* 0x000fe2000800063f */
[----:B------:R-:W-:Y:S01]  /*15bf0*/  ISETP.NE.U32.AND P0, PT, RZ, UR4, PT ;  /* 0x00000004ff007c0c */ /* 0x000fe2000bf05070 */
[----:B------:R-:W-:-:S02]  /*15c00*/  USHF.R.U64 UR17, UR10, UR12, UR9 ;  /* 0x0000000c0a117299 */ /* 0x000fc40008001209 */
[----:B------:R-:W-:Y:S01]  /*15c10*/  USHF.R.U32.HI UR9, URZ, UR12, UR9 ;  /* 0x0000000c3f097299 */ /* 0x000fe20008011609 */
[----:B0-----:R-:W-:Y:S01]  /*15c20*/  R2UR UR15, R0 ;  /* 0x00000000000f72ca */ /* 0x001fe200000e0000 */
[----:B------:R-:W-:Y:S01]  /*15c30*/  ULDC UR18, c[0x0][0x608] ;  /* 0x0001820000127ab9 */ /* 0x000fe20000000800 */
[----:B------:R-:W-:Y:S01]  /*15c40*/  ULOP3.LUT UR23, URZ, UR16, URZ, 0x33, !UPT ;  /* 0x000000103f177292 */ /* 0x000fe2000f8e333f */
[----:B------:R-:W-:Y:S01]  /*15c50*/  ISETP.NE.AND.EX P0, PT, RZ, UR5, PT, P0 ;  /* 0x00000005ff007c0c */ /* 0x000fe2000bf05300 */
[----:B------:R-:W-:Y:S02]  /*15c60*/  USHF.R.U64 UR16, UR17, UR18, UR9 ;  /* 0x0000001211107299 */ /* 0x000fe40008001209 */
[----:B------:R-:W-:Y:S02]  /*15c70*/  USHF.R.U32.HI UR9, URZ, UR18, UR9 ;  /* 0x000000123f097299 */ /* 0x000fe40008011609 */
[----:B------:R-:W-:Y:S02]  /*15c80*/  UIADD3 UR14, -UR14, URZ, URZ ;  /* 0x0000003f0e0e7290 */ /* 0x000fe4000fffe13f */
[----:B------:R-:W-:Y:S01]  /*15c90*/  USHF.R.U64 UR18, UR16, UR22, UR9 ;  /* 0x0000001610127299 */ /* 0x000fe20008001209 */
[----:B------:R-:W-:Y:S01]  /*15ca0*/  UMOV UR20, 0x1 ;  /* 0x0000000100147882 */ /* 0x000fe20000000000 */
[----:B------:R-:W-:Y:S01]  /*15cb0*/  ULDC UR13, c[0x0][0x144] ;  /* 0x00005100000d7ab9 */ /* 0x000fe20000000800 */
[----:B------:R-:W-:Y:S01]  /*15cc0*/  ULDC UR8, c[0x0][0x600] ;  /* 0x0001800000087ab9 */ /* 0x000fe20000000800 */
[----:B------:R-:W-:-:S02]  /*15cd0*/  USHF.L.U32 UR26, UR20, UR22, URZ ;  /* 0x00000016141a7299 */ /* 0x000fc4000800063f */
[----:B------:R-:W-:Y:S02]  /*15ce0*/  USHF.R.U32.HI UR9, URZ, UR22, UR9 ;  /* 0x000000163f097299 */ /* 0x000fe40008011609 */
[----:B------:R-:W-:Y:S02]  /*15cf0*/  UIMAD UR22, UR13, UR14, UR7 ;  /* 0x0000000e0d1672a4 */ /* 0x000fe4000f8e0207 */
[----:B------:R-:W-:Y:S02]  /*15d00*/  UIADD3 UR21, UR8, -0x1, URZ ;  /* 0xffffffff08157890 */ /* 0x000fe4000fffe03f */
[----:B------:R-:W-:Y:S01]  /*15d10*/  UIADD3 UR20, -UR15, URZ, URZ ;  /* 0x0000003f0f147290 */ /* 0x000fe2000fffe13f */
[----:B------:R-:W-:Y:S01]  /*15d20*/  ULDC UR27, c[0x0][0x148] ;  /* 0x00005200001b7ab9 */ /* 0x000fe20000000800 */
[----:B------:R-:W-:Y:S01]  /*15d30*/  ULDC UR24, c[0x0][0x648] ;  /* 0x0001920000187ab9 */ /* 0x000fe20000000800 */
[----:B------:R-:W-:Y:S01]  /*15d40*/  ULDC UR25, c[0x0][0x638] ;  /* 0x00018e0000197ab9 */ /* 0x000fe20000000800 */
[----:B------:R-:W-:Y:S01]  /*15d50*/  UMOV UR7, UR18 ;  /* 0x0000001200077c82 */ /* 0x000fe20008000000 */
[----:B------:R-:W-:Y:S07]  /*15d60*/  @!P0 BRA `(.L_x_67) ;  /* 0x0000000000308947 */ /* 0x000fee0003800000 */
        /* <DEDUP_REMOVED lines=12> */
.L_x_67:
[----:B------:R-:W2:Y:S01]  /*15e30*/  LDL R0, [R1+0x128] ;  /* 0x0001280001007983 */ /* 0x000ea20000100800 */
[----:B------:R-:W-:Y:S01]  /*15e40*/  ULOP3.LUT UR17, UR17, UR21, URZ, 0xc0, !UPT ;  /* 0x0000001511117292 */ /* 0x000fe2000f8ec03f */
[----:B--2---:R-:W-:Y:S01]  /*15e50*/  R2UR UR4, R0 ;  /* 0x00000000000472ca */ /* 0x004fe200000e0000 */
[----:B------:R-:W-:-:S12]  /*15e60*/  IMAD.MOV.U32 R0, RZ, RZ, 0x1 ;  /* 0x00000001ff007424 */ /* 0x000fd800078e00ff */
[----:B------:R-:W-:Y:S02]  /*15e70*/  UISETP.NE.AND UP0, UPT, UR4, URZ, UPT ;  /* 0x0000003f0400728c */ /* 0x000fe4000bf05270 */
[----:B------:R-:W-:Y:S02]  /*15e80*/  USHF.R.U64 UR4, UR7, UR24, UR9 ;  /* 0x0000001807047299 */ /* 0x000fe40008001209 */
[----:B------:R-:W-:Y:S02]  /*15e90*/  ULOP3.LUT UR7, UR16, UR23, URZ, 0xc0, !UPT ;  /* 0x0000001710077292 */ /* 0x000fe4000f8ec03f */
[----:B------:R-:W-:Y:S02]  /*15ea0*/  UIADD3 UR5, -UR4, URZ, URZ ;  /* 0x0000003f04057290 */ /* 0x000fe4000fffe13f */
[----:B------:R-:W-:Y:S02]  /*15eb0*/  UIMAD UR7, UR26, UR4, UR7 ;  /* 0x000000041a0772a4 */ /* 0x000fe4000f8e0207 */
[----:B------:R-:W-:-:S02]  /*15ec0*/  UIMAD UR4, UR5, UR25, UR18 ;  /* 0x00000019050472a4 */ /* 0x000fc4000f8e0212 */
[----:B------:R-:W-:Y:S01]  /*15ed0*/  @UP0 UIMAD UR22, UR27, UR20, UR19 ;  /* 0x000000141b1602a4 */ /* 0x000fe2000f8e0213 */
[----:B------:R-:W-:Y:S01]  /*15ee0*/  ULDC UR5, c[0x0][0x610] ;  /* 0x0001840000057ab9 */ /* 0x000fe20000000800 */
[----:B------:R-:W-:Y:S02]  /*15ef0*/  UIMAD UR4, UR4, UR8, UR17 ;  /* 0x00000008040472a4 */ /* 0x000fe4000f8e0211 */
[----:B------:R-:W-:-:S04]  /*15f00*/  UIMAD UR7, UR7, UR5, UR22 ;  /* 0x00000005070772a4 */ /* 0x000fc8000f8e0216 */
[----:B------:R-:W-:Y:S02]  /*15f10*/  USEL UR5, UR4, UR7, !UP0 ;  /* 0x0000000704057287 */ /* 0x000fe4000c000000 */
[----:B------:R-:W-:-:S04]  /*15f20*/  USEL UR7, UR7, UR4, !UP0 ;  /* 0x0000000407077287 */ /* 0x000fc8000c000000 */
[----:B------:R-:W-:-:S05]  /*15f30*/  IMAD.U32 R2, RZ, RZ, UR5 ;  /* 0x00000005ff027e24 */ /* 0x000fca000f8e00ff */
[----:B------:R0:W-:Y:S02]  /*15f40*/  STL [R1+0xf0], R2 ;  /* 0x0000f00201007387 */ /* 0x0001e40000100800 */
[----:B0-----:R-:W-:-:S05]  /*15f50*/  IMAD.U32 R2, RZ, RZ, UR6 ;  /* 0x00000006ff027e24 */ /* 0x001fca000f8e00ff */
[----:B------:R2:W-:Y:S02]  /*15f60*/  STL [R1+0x11c], R2 ;  /* 0x00011c0201007387 */ /* 0x0005e40000100800 */
.L_x_65:
[----:B------:R-:W-:Y:S01]  /*15f70*/  LOP3.LUT P0, RZ, R0, 0xff, RZ, 0xc0, !PT ;  /* 0x000000ff00ff7812 */ /* 0x000fe2000780c0ff */
[----:B------:R-:W-:-:S05]  /*15f80*/  IMAD.U32 R0, RZ, RZ, UR7 ;  /* 0x00000007ff007e24 */ /* 0x000fca000f8e00ff */
[----:B------:R3:W-:Y:S07]  /*15f90*/  STL [R1+0x100], R0 ;  /* 0x0001000001007387 */ /* 0x0007ee0000100800 */
[----:B------:R-:W-:Y:S05]  /*15fa0*/  @P0 BRA `(.L_x_68) ;  /* 0xfffffeb400900947 */ /* 0x000fea000383ffff */
[----:B------:R-:W-:Y:S05]  /*15fb0*/  EXIT ;  /* 0x000000000000794d */ /* 0x000fea0003800000 */
.L_x_7:
[----:B------:R-:W2:Y:S01]  /*15fc0*/  LDL R5, [R1+0x118] ;  /* 0x0001180001057983 */ /* 0x000ea20000100800 */
[----:B------:R-:W-:-:S03]  /*15fd0*/  ULDC.64 UR4, c[0x0][0x650] ;  /* 0x0001940000047ab9 */ /* 0x000fc60000000a00 */
[----:B------:R-:W3:Y:S01]  /*15fe0*/  LDL R4, [R1+0xfc] ;  /* 0x0000fc0001047983 */ /* 0x000ee20000100800 */
[----:B0-----:R-:W-:Y:S01]  /*15ff0*/  PRMT R0, RZ, 0x7610, R0 ;  /* 0x00007610ff007816 */ /* 0x001fe20000000000 */
[----:B------:R-:W-:Y:S02]  /*16000*/  IMAD.MOV.U32 R2, RZ, RZ, -0x1 ;  /* 0xffffffffff027424 */ /* 0x000fe400078e00ff */
[----:B------:R-:W-:Y:S02]  /*16010*/  IMAD.MOV.U32 R3, RZ, RZ, -0x1 ;  /* 0xffffffffff037424 */ /* 0x000fe400078e00ff */
[----:B------:R-:W-:Y:S01]  /*16020*/  IMAD.MOV.U32 R10, RZ, RZ, -0x1 ;  /* 0xffffffffff0a7424 */ /* 0x000fe200078e00ff */
[----:B--2---:R-:W-:-:S04]  /*16030*/  ISETP.GE.U32.AND P0, PT, R5, UR4, PT ;  /* 0x0000000405007c0c */ /* 0x004fc8000bf06070 */
[----:B---3--:R-:W-:-:S13]  /*16040*/  ISETP.GE.U32.AND.EX P0, PT, R4, UR5, PT, P0 ;  /* 0x0000000504007c0c */ /* 0x008fda000bf06100 */
        /* <DEDUP_REMOVED lines=21> */
.L_x_70:
[----:B------:R-:W2:Y:S01]  /*161a0*/  LDL R0, [R1+0x128] ;  /* 0x0001280001007983 */ /* 0x000ea20000100800 */
[----:B------:R-:W-:Y:S01]  /*161b0*/  R2UR UR7, R4 ;  /* 0x00000000040772ca */ /* 0x000fe200000e0000 */
[----:B------:R-:W-:Y:S01]  /*161c0*/  USHF.R.U32.HI UR5, URZ, UR19, UR15 ;  /* 0x000000133f057299 */ /* 0x000fe2000801160f */
[----:B------:R-:W-:Y:S01]  /*161d0*/  UMOV UR6, UR20 ;  /* 0x0000001400067c82 */ /* 0x000fe20008000000 */
[----:B------:R-:W-:Y:S01]  /*161e0*/  ULDC UR22, c[0x0][0x658] ;  /* 0x0001960000167ab9 */ /* 0x000fe20000000800 */
[----:B------:R-:W-:Y:S01]  /*161f0*/  ULDC UR20, c[0x0][0x600] ;  /* 0x0001800000147ab9 */ /* 0x000fe20000000800 */
[----:B------:R-:W-:Y:S01]  /*16200*/  ULDC UR23, c[0x0][0x648] ;  /* 0x0001920000177ab9 */ /* 0x000fe20000000800 */
[----:B------:R-:W-:Y:S01]  /*16210*/  UIADD3 UR21, UR20, -0x1, URZ ;  /* 0xffffffff14157890 */ /* 0x000fe2000fffe03f */
[----:B------:R-:W-:Y:S01]  /*16220*/  ULDC UR24, c[0x0][0x638] ;  /* 0x00018e0000187ab9 */ /* 0x000fe20000000800 */
[----:B------:R-:W-:Y:S01]  /*16230*/  UMOV UR25, 0x1 ;  /* 0x0000000100197882 */ /* 0x000fe20000000000 */
[----:B--2---:R-:W-:-:S13]  /*16240*/  R2UR UR4, R0 ;  /* 0x00000000000472ca */ /* 0x004fda00000e0000 */
[----:B------:R-:W-:Y:S02]  /*16250*/  UISETP.NE.AND UP1, UPT, UR4, URZ, UPT ;  /* 0x0000003f0400728c */ /* 0x000fe4000bf25270 */
[----:B------:R-:W-:-:S03]  /*16260*/  USHF.R.U64 UR4, UR14, UR19, UR15 ;  /* 0x000000130e047299 */ /* 0x000fc6000800120f */
[----:B------:R-:W-:Y:S01]  /*16270*/  ULDC.64 UR14, c[0x0][0x620] ;  /* 0x00018800000e7ab9 */ /* 0x000fe20000000a00 */
[----:B------:R-:W-:-:S04]  /*16280*/  UIADD3 UR13, UP0, URZ, -UR4, URZ ;  /* 0x800000043f0d7290 */ /* 0x000fc8000ff1e03f */
[----:B------:R-:W-:Y:S02]  /*16290*/  UIADD3.X UR5, URZ, ~UR5, URZ, UP0, !UPT ;  /* 0x800000053f057290 */ /* 0x000fe400087fe43f */
[----:B------:R-:W-:Y:S02]  /*162a0*/  UIMAD.WIDE.U32 UR6, UR13, UR14, UR6 ;  /* 0x0000000e0d0672a5 */ /* 0x000fe4000f8e0006 */
[----:B------:R-:W-:Y:S02]  /*162b0*/  UIMAD UR5, UR5, UR14, URZ ;  /* 0x0000000e050572a4 */ /* 0x000fe4000f8e023f */
[----:B------:R-:W-:Y:S02]  /*162c0*/  @UP1 UIMAD UR8, UR11, UR12, UR10 ;  /* 0x0000000c0b0812a4 */ /* 0x000fe4000f8e020a */
[----:B------:R-:W-:Y:S01]  /*162d0*/  UIMAD UR5, UR13, UR15, UR5 ;  /* 0x0000000f0d0572a4 */ /* 0x000fe2000f8e0205 */
[----:B------:R-:W-:Y:S02]  /*162e0*/  ULDC UR14, c[0x0][0x608] ;  /* 0x00018200000e7ab9 */ /* 0x000fe40000000800 */
[----:B------:R-:W-:Y:S01]  /*162f0*/  ULDC UR13, c[0x0][0x618] ;  /* 0x00018600000d7ab9 */ /* 0x000fe20000000800 */
[----:B------:R-:W-:Y:S01]  /*16300*/  UIADD3 UR5, UR7, UR5, URZ ;  /* 0x0000000507057290 */ /* 0x000fe2000fffe03f */
[----:B------:R-:W-:-:S03]  /*16310*/  UMOV UR10, 0xffffffff ;  /* 0xffffffff000a7882 */ /* 0x000fc60000000000 */
[----:B------:R-:W-:Y:S02]  /*16320*/  USHF.R.U64 UR17, UR6, UR13, UR5 ;  /* 0x0000000d06117299 */ /* 0x000fe40008001205 */
[----:B------:R-:W-:Y:S01]  /*16330*/  USHF.R.U32.HI UR5, URZ, UR13, UR5 ;  /* 0x0000000d3f057299 */ /* 0x000fe20008011605 */
[----:B------:R-:W-:Y:S01]  /*16340*/  ULDC.64 UR6, c[0x0][0x640] ;  /* 0x0001900000067ab9 */ /* 0x000fe20000000a00 */
[----:B------:R-:W-:Y:S01]  /*16350*/  USHF.L.U32 UR11, UR10, UR22, URZ ;  /* 0x000000160a0b7299 */ /* 0x000fe2000800063f */
[----:B------:R-:W-:Y:S01]  /*16360*/  ISETP.NE.U32.AND P0, PT, RZ, UR6, PT ;  /* 0x00000006ff007c0c */ /* 0x000fe2000bf05070 */
[----:B------:R-:W-:Y:S02]  /*16370*/  USHF.R.U64 UR18, UR17, UR14, UR5 ;  /* 0x0000000e11127299 */ /* 0x000fe40008001205 */
[----:B------:R-:W-:Y:S01]  /*16380*/  USHF.R.U32.HI UR5, URZ, UR14, UR5 ;  /* 0x0000000e3f057299 */ /* 0x000fe20008011605 */
[----:B------:R-:W-:Y:S01]  /*16390*/  ISETP.NE.AND.EX P0, PT, RZ, UR7, PT, P0 ;  /* 0x00000007ff007c0c */ /* 0x000fe2000bf05300 */
[----:B------:R-:W-:-:S02]  /*163a0*/  ULOP3.LUT UR26, URZ, UR11, URZ, 0x33, !UPT ;  /* 0x0000000b3f1a7292 */ /* 0x000fc4000f8e333f */
[----:B------:R-:W-:Y:S02]  /*163b0*/  USHF.R.U64 UR19, UR18, UR22, UR5 ;  /* 0x0000001612137299 */ /* 0x000fe40008001205 */
[----:B------:R-:W-:-:S05]  /*163c0*/  USHF.R.U32.HI UR10, URZ, UR22, UR5 ;  /* 0x000000163f0a7299 */ /* 0x000fca0008011605 */
[----:B------:R-:W-:-:S03]  /*163d0*/  UMOV UR5, UR19 ;  /* 0x0000001300057c82 */ /* 0x000fc60008000000 */
[----:B------:R-:W-:Y:S05]  /*163e0*/  @!P0 BRA `(.L_x_71) ;  /* 0x0000000000308947 */ /* 0x000fea0003800000 */
        /* <DEDUP_REMOVED lines=12> */
.L_x_71:
[----:B------:R-:W-:Y:S01]  /*164b0*/  R2UR UR6, R0 ;  /* 0x00000000000672ca */ /* 0x000fe200000e0000 */
[----:B------:R-:W-:Y:S01]  /*164c0*/  USHF.L.U32 UR25, UR25, UR22, URZ ;  /* 0x0000001619197299 */ /* 0x000fe2000800063f */
[----:B------:R-:W-:Y:S01]  /*164d0*/  IMAD.MOV.U32 R0, RZ, RZ, 0x1 ;  /* 0x00000001ff007424 */ /* 0x000fe200078e00ff */
[----:B------:R-:W-:Y:S01]  /*164e0*/  ULOP3.LUT UR17, UR17, UR21, URZ, 0xc0, !UPT ;  /* 0x0000001511117292 */ /* 0x000fe2000f8ec03f */
[----:B------:R-:W-:-:S09]  /*164f0*/  IMAD.U32 R10, RZ, RZ, UR4 ;  /* 0x00000004ff0a7e24 */ /* 0x000fd2000f8e00ff */
[----:B------:R-:W-:Y:S02]  /*16500*/  UISETP.NE.AND UP0, UPT, UR6, URZ, UPT ;  /* 0x0000003f0600728c */ /* 0x000fe4000bf05270 */
[----:B------:R-:W-:Y:S02]  /*16510*/  USHF.R.U64 UR6, UR5, UR23, UR10 ;  /* 0x0000001705067299 */ /* 0x000fe4000800120a */
[----:B------:R-:W-:Y:S02]  /*16520*/  ULOP3.LUT UR5, UR18, UR26, URZ, 0xc0, !UPT ;  /* 0x0000001a12057292 */ /* 0x000fe4000f8ec03f */
[----:B------:R-:W-:Y:S02]  /*16530*/  UIADD3 UR7, -UR6, URZ, URZ ;  /* 0x0000003f06077290 */ /* 0x000fe4000fffe13f */
[----:B------:R-:W-:Y:S02]  /*16540*/  UIMAD UR6, UR25, UR6, UR5 ;  /* 0x00000006190672a4 */ /* 0x000fe4000f8e0205 */
[----:B------:R-:W-:-:S03]  /*16550*/  UIMAD UR5, UR7, UR24, UR19 ;  /* 0x00000018070572a4 */ /* 0x000fc6000f8e0213 */
[----:B------:R-:W-:Y:S01]  /*16560*/  ULDC UR7, c[0x0][0x610] ;  /* 0x0001840000077ab9 */ /* 0x000fe20000000800 */
[----:B------:R-:W-:Y:S02]  /*16570*/  UIMAD UR5, UR5, UR20, UR17 ;  /* 0x00000014050572a4 */ /* 0x000fe4000f8e0211 */
[----:B------:R-:W-:-:S04]  /*16580*/  UIMAD UR8, UR6, UR7, UR8 ;  /* 0x00000007060872a4 */ /* 0x000fc8000f8e0208 */
[----:B------:R-:W-:Y:S02]  /*16590*/  USEL UR6, UR5, UR8, !UP0 ;  /* 0x0000000805067287 */ /* 0x000fe4000c000000 */
[----:B------:R-:W-:-:S04]  /*165a0*/  USEL UR8, UR8, UR5, !UP0 ;  /* 0x0000000508087287 */ /* 0x000fc8000c000000 */
[----:B------:R-:W-:Y:S02]  /*165b0*/  IMAD.U32 R3, RZ, RZ, UR6 ;  /* 0x00000006ff037e24 */ /* 0x000fe4000f8e00ff */
[----:B------:R-:W-:-:S07]  /*165c0*/  IMAD.U32 R2, RZ, RZ, UR8 ;  /* 0x00000008ff027e24 */ /* 0x000fce000f8e00ff */
.L_x_69:
[----:B------:R-:W-:-:S08]  /*165d0*/  NOP ;  /* 0x0000000000007918 */ /* 0x000fd00000000000 */
[----:B-1----:R-:W0:-:S00]  /*165e0*/  USETMAXREG.DEALLOC.CTAPOOL 0x18 ;  /* 0x00000018000079c8 */ /* 0x002e0000080e0500 */
[----:B------:R-:W-:-:S13]  /*165f0*/  ISETP.NE.AND P0, PT, RZ, UR9, PT ;  /* 0x00000009ff007c0c */ /* 0x000fda000bf05270 */
[----:B------:R-:W-:Y:S05]  /*16600*/  @P0 EXIT ;  /* 0x000000000000094d */ /* 0x000fea0003800000 */
[----:B0-----:R-:W-:Y:S01]  /*16610*/  LOP3.LUT P0, RZ, R0, 0xff, RZ, 0xc0, !PT ;  /* 0x000000ff00ff7812 */ /* 0x001fe2000780c0ff */
[----:B------:R-:W-:Y:S02]  /*16620*/  IMAD.MOV.U32 R0, RZ, RZ, 0x1 ;  /* 0x00000001ff007424 */ /* 0x000fe400078e00ff */
[----:B------:R-:W-:-:S10]  /*16630*/  IMAD.MOV.U32 R6, RZ, RZ, RZ ;  /* 0x000000ffff067224 */ /* 0x000fd400078e00ff */
[----:B------:R-:W-:Y:S05]  /*16640*/  @!P0 BRA `(.L_x_72) ;  /* 0x0000000c00808947 */ /* 0x000fea0003800000 */
[----:B------:R-:W0:Y:S01]  /*16650*/  S2R R8, SR_CgaCtaId ;  /* 0x0000000000087919 */ /* 0x000e220000008800 */
[----:B------:R-:W-:Y:S01]  /*16660*/  ULDC UR4, c[0x0][0x28c] ;  /* 0x0000a30000047ab9 */ /* 0x000fe20000000800 */
[----:B------:R-:W-:Y:S01]  /*16670*/  ULDC UR6, c[0x0][0x658] ;  /* 0x0001960000067ab9 */ /* 0x000fe20000000800 */
[----:B------:R-:W-:Y:S01]  /*16680*/  UIADD3 UR10, UR4, 0x3f, URZ ;  /* 0x0000003f040a7890 */ /* 0x000fe2000fffe03f */
[----:B------:R-:W-:Y:S01]  /*16690*/  IMAD.MOV.U32 R5, RZ, RZ, 0x1600 ;  /* 0x00001600ff057424 */ /* 0x000fe200078e00ff */
[----:B------:R-:W-:Y:S01]  /*166a0*/  UMOV UR7, 0xffffffff ;  /* 0xffffffff00077882 */ /* 0x000fe20000000000 */
[----:B------:R-:W-:Y:S01]  /*166b0*/  ULDC UR5, c[0x0][0x600] ;  /* 0x0001800000057ab9 */ /* 0x000fe20000000800 */
[----:B------:R-:W-:Y:S01]  /*166c0*/  UMOV UR9, 0x1 ;  /* 0x0000000100097882 */ /* 0x000fe20000000000 */
[----:B------:R-:W-:Y:S01]  /*166d0*/  USHF.L.U32 UR7, UR7, UR6, URZ ;  /* 0x0000000607077299 */ /* 0x000fe2000800063f */
[----:B------:R-:W-:Y:S01]  /*166e0*/  BSSY B0, `(.L_x_72) ;  /* 0x00000d6000007945 */ /* 0x000fe20003800000 */
[----:B------:R-:W-:Y:S01]  /*166f0*/  UIADD3 UR4, UR5, -0x1, URZ ;  /* 0xffffffff05047890 */ /* 0x000fe2000fffe03f */
[----:B------:R-:W-:Y:S01]  /*16700*/  IMAD.MOV.U32 R9, RZ, RZ, 0x1 ;  /* 0x00000001ff097424 */ /* 0x000fe200078e00ff */
[----:B------:R-:W-:Y:S01]  /*16710*/  USHF.R.S32.HI UR11, URZ, 0x1f, UR10 ;  /* 0x0000001f3f0b7899 */ /* 0x000fe2000801140a */
[----:B------:R-:W-:Y:S01]  /*16720*/  IMAD.MOV.U32 R0, RZ, RZ, 0x1 ;  /* 0x00000001ff007424 */ /* 0x000fe200078e00ff */
[----:B------:R-:W-:Y:S01]  /*16730*/  ULDC UR8, c[0x0][0xc] ;  /* 0x0000030000087ab9 */ /* 0x000fe20000000800 */
[----:B------:R-:W-:Y:S01]  /*16740*/  USHF.L.U32 UR5, UR9, UR6, URZ ;  /* 0x0000000609057299 */ /* 0x000fe2000800063f */
[----:B------:R-:W-:Y:S01]  /*16750*/  IMAD.MOV.U32 R6, RZ, RZ, RZ ;  /* 0x000000ffff067224 */ /* 0x000fe200078e00ff */
[----:B------:R-:W-:Y:S01]  /*16760*/  ULEA.HI UR11, UR11, UR10, URZ, 0x6 ;  /* 0x0000000a0b0b7291 */ /* 0x000fe2000f8f303f */
[----:B------:R-:W-:Y:S01]  /*16770*/  ULDC UR9, c[0x0][0x10] ;  /* 0x0000040000097ab9 */ /* 0x000fe20000000800 */
[----:B------:R-:W-:-:S02]  /*16780*/  ULOP3.LUT UR6, URZ, UR7, URZ, 0x33, !UPT ;  /* 0x000000073f067292 */ /* 0x000fc4000f8e333f */
[----:B------:R-:W-:Y:S01]  /*16790*/  UIMAD.WIDE.U32 UR8, UR8, UR9, URZ ;  /* 0x00000009080872a5 */ /* 0x000fe2000f8e003f */
[----:B------:R-:W-:Y:S01]  /*167a0*/  ULDC UR7, c[0x0][0x14] ;  /* 0x0000050000077ab9 */ /* 0x000fe20000000800 */
[----:B------:R-:W-:Y:S02]  /*167b0*/  USHF.R.S32.HI UR19, URZ, 0x6, UR11 ;  /* 0x000000063f137899 */ /* 0x000fe4000801140b */
[----:B------:R-:W-:Y:S02]  /*167c0*/  UIMAD.WIDE.U32 UR22, UR8, UR7, URZ ;  /* 0x00000007081672a5 */ /* 0x000fe4000f8e003f */
[----:B------:R-:W-:Y:S02]  /*167d0*/  UIMAD UR13, UR9, UR7, URZ ;  /* 0x00000007090d72a4 */ /* 0x000fe4000f8e023f */
[----:B------:R-:W-:Y:S01]  /*167e0*/  ULOP3.LUT UR26, UR60, 0x2, URZ, 0xfc, !UPT ;  /* 0x000000023c1a7892 */ /* 0x000fe2000f8efc3f */
[----:B0-----:R-:W-:Y:S01]  /*167f0*/  LOP3.LUT R8, R8, 0x1, RZ, 0xc0, !PT ;  /* 0x0000000108087812 */ /* 0x001fe200078ec0ff */
[----:B------:R-:W-:-:S02]  /*16800*/  UIADD3 UR13, UR23, UR13, URZ ;  /* 0x0000000d170d7290 */ /* 0x000fc4000fffe03f */
[----:B------:R-:W-:Y:S02]  /*16810*/  UIADD3 UR27, UR19, 0x1, URZ ;  /* 0x00000001131b7890 */ /* 0x000fe4000fffe03f */
[----:B------:R-:W-:Y:S01]  /*16820*/  IMAD R16, R8, R5, 0x24180 ;  /* 0x0002418008107424 */ /* 0x000fe200078e0205 */
[----:B------:R-:W-:-:S09]  /*16830*/  ULDC.64 UR24, c[0x0][0x198] ;  /* 0x0000660000187ab9 */ /* 0x000fd20000000a00 */
.L_x_83:
[----:B------:R-:W-:-:S03]  /*16840*/  UMOV UR7, 0xffffffff ;  /* 0xffffffff00077882 */ /* 0x000fc60000000000 */
[----:B------:R-:W-:Y:S05]  /*16850*/  BRA.DIV UR7, `(.L_x_73) ;  /* 0x0000001207307947 */ /* 0x000fea000b800000 */
[----:B------:R-:W-:-:S13]  /*16860*/  ELECT P6, URZ, PT ;  /* 0x00000000003f782f */ /* 0x000fda00038c0000 */
.L_x_96:
[----:B------:R-:W0:Y:S01]  /*16870*/  LDC R4, c[0x0][0x28c] ;  /* 0x0000a300ff047b82 */ /* 0x000e220000000800 */
[----:B------:R-:W-:Y:S01]  /*16880*/  BSSY B1, `(.L_x_74) ;  /* 0x000003b000017945 */ /* 0x000fe20003800000 */
[----:B0-----:R-:W-:-:S13]  /*16890*/  ISETP.LT.OR P6, PT, R4, 0x1, !P6 ;  /* 0x000000010400780c */ /* 0x001fda00077c1670 */
[----:B------:R-:W-:Y:S05]  /*168a0*/  @P6 BRA `(.L_x_75) ;  /* 0x0000000000e06947 */ /* 0x000fea0003800000 */
[----:B------:R-:W-:Y:S02]  /*168b0*/  IMAD R3, R3, 0x2, R8 ;  /* 0x0000000203037824 */ /* 0x000fe400078e0208 */
[----:B------:R-:W-:Y:S02]  /*168c0*/  IMAD R2, R2, 0x180, RZ ;  /* 0x0000018002027824 */ /* 0x000fe400078e02ff */
[----:B------:R-:W-:Y:S02]  /*168d0*/  IMAD R3, R3, 0x58, RZ ;  /* 0x0000005803037824 */ /* 0x000fe400078e02ff */
[----:B------:R-:W-:Y:S02]  /*168e0*/  IMAD.MOV.U32 R11, RZ, RZ, RZ ;  /* 0x000000ffff0b7224 */ /* 0x000fe400078e00ff */
[----:B------:R-:W-:Y:S02]  /*168f0*/  IMAD.U32 R13, RZ, RZ, UR27 ;  /* 0x0000001bff0d7e24 */ /* 0x000fe4000f8e00ff */
[----:B------:R-:W-:-:S02]  /*16900*/  IMAD.MOV.U32 R4, RZ, RZ, R0 ;  /* 0x000000ffff047224 */ /* 0x000fc400078e0000 */
[----:B------:R-:W-:-:S07]  /*16910*/  IMAD.MOV.U32 R5, RZ, RZ, R6 ;  /* 0x000000ffff057224 */ /* 0x000fce00078e0006 */
.L_x_78:
[----:B------:R-:W0:Y:S01]  /*16920*/  S2R R12, SR_CgaCtaId ;  /* 0x00000000000c7919 */ /* 0x000e220000008800 */
[----:B------:R-:W-:Y:S01]  /*16930*/  MOV R7, 0x400 ;  /* 0x0000040000077802 */ /* 0x000fe20000000f00 */
[----:B------:R-:W1:Y:S03]  /*16940*/  S2R R15, SR_TID.X ;  /* 0x00000000000f7919 */ /* 0x000e660000002100 */
[----:B0-----:R-:W-:Y:S02]  /*16950*/  LEA R14, R12, R7, 0x18 ;  /* 0x000000070c0e7211 */ /* 0x001fe400078ec0ff */
[----:B------:R-:W-:Y:S02]  /*16960*/  SHF.L.U32 R7, R4, 0x1f, RZ ;  /* 0x0000001f04077819 */ /* 0x000fe400000006ff */
[----:B-1----:R-:W-:Y:S01]  /*16970*/  LOP3.LUT P1, RZ, R15, 0x7f, RZ, 0xc0, !PT ;  /* 0x0000007f0fff7812 */ /* 0x002fe2000782c0ff */
[----:B------:R-:W-:-:S04]  /*16980*/  IMAD R12, R5, 0x8, R14 ;  /* 0x00000008050c7824 */ /* 0x000fc800078e020e */
[----:B------:R-:W0:Y:S02]  /*16990*/  SYNCS.PHASECHK.TRANS64.TRYWAIT P0, [R12+URZ+0x30], R7 ;  /* 0x000030070c0075a7 */ /* 0x000e24000800017f */
[----:B0-----:R-:W-:Y:S06]  /*169a0*/  @!P0 BRA `(.L_x_76) ;  /* 0x0000000c00fc8947 */ /* 0x001fec0003800000 */
.L_x_97:
[----:B0-----:R-:W0:Y:S01]  /*169b0*/  @!P1 LDC R7, c[0x0][0x500] ;  /* 0x00014000ff079b82 */ /* 0x001e220000000800 */
[----:B------:R-:W-:-:S04]  /*169c0*/  UPRMT UR7, UR26, 0x9910, URZ ;  /* 0x000099101a077896 */ /* 0x000fc8000800003f */
[----:B------:R-:W-:-:S06]  /*169d0*/  UISETP.NE.AND UP0, UPT, UR7, 0x2, UPT ;  /* 0x000000020700788c */ /* 0x000fcc000bf05270 */
[----:B------:R-:W-:Y:S01]  /*169e0*/  PLOP3.LUT P0, PT, PT, PT, UP0, 0x80, 0x0 ;  /* 0x000000000000781c */ /* 0x000fe20003f0f008 */
[----:B0-----:R0:W-:-:S12]  /*169f0*/  @!P1 SYNCS.ARRIVE.TRANS64 RZ, [R12+URZ], R7 ;  /* 0x000000070cff99a7 */ /* 0x0011d8000800003f */
[----:B------:R-:W-:Y:S05]  /*16a00*/  @P0 BRA `(.L_x_77) ;  /* 0x0000000000040947 */ /* 0x000fea0003800000 */
[----:B------:R-:W-:Y:S01]  /*16a10*/  BPT.TRAP 0x1 ;  /* 0x000000040000795c */ /* 0x000fe20000300000 */
.L_x_77:
[----:B0-----:R-:W-:Y:S01]  /*16a20*/  IMAD R7, R5, 0x6000, R14 ;  /* 0x0000600005077824 */ /* 0x001fe200078e020e */
[----:B------:R-:W-:Y:S01]  /*16a30*/  R2UR UR20, R14 ;  /* 0x000000000e1472ca */ /* 0x000fe200000e0000 */
[----:B------:R-:W-:Y:S01]  /*16a40*/  VIADD R13, R13, 0xffffffff ;  /* 0xffffffff0d0d7836 */ /* 0x000fe20000000000 */
[----:B------:R-:W-:Y:S01]  /*16a50*/  R2UR UR9, R12 ;  /* 0x000000000c0972ca */ /* 0x000fe200000e0000 */
[----:B------:R-:W-:Y:S01]  /*16a60*/  UIADD3 UR14, UP0, UR24, 0xf0, URZ ;  /* 0x000000f0180e7890 */ /* 0x000fe2000ff1e03f */
[----:B------:R-:W-:Y:S01]  /*16a70*/  R2UR UR7, R7 ;  /* 0x00000000070772ca */ /* 0x000fe200000e0000 */
[----:B------:R-:W-:Y:S01]  /*16a80*/  IMAD R7, R5, 0x2c00, R16 ;  /* 0x00002c0005077824 */ /* 0x000fe200078e0210 */
[----:B------:R-:W-:Y:S01]  /*16a90*/  R2UR UR11, R2 ;  /* 0x00000000020b72ca */ /* 0x000fe200000e0000 */
[----:B------:R-:W-:Y:S01]  /*16aa0*/  UIADD3 UR28, UP1, UR24, 0x1f0, URZ ;  /* 0x000001f0181c7890 */ /* 0x000fe2000ff3e03f */
[----:B------:R-:W-:Y:S01]  /*16ab0*/  R2UR UR10, R11 ;  /* 0x000000000b0a72ca */ /* 0x000fe200000e0000 */
[----:B------:R-:W-:Y:S01]  /*16ac0*/  UIADD3.X UR15, URZ, UR25, URZ, UP0, !UPT ;  /* 0x000000193f0f7290 */ /* 0x000fe200087fe43f */
[----:B------:R-:W-:Y:S01]  /*16ad0*/  R2UR UR8, R7 ;  /* 0x00000000070872ca */ /* 0x000fe200000e0000 */
[----:B------:R-:W-:Y:S01]  /*16ae0*/  VIADD R5, R5, 0x1 ;  /* 0x0000000105057836 */ /* 0x000fe20000000000 */
[----:B------:R-:W-:Y:S01]  /*16af0*/  R2UR UR12, R10 ;  /* 0x000000000a0c72ca */ /* 0x000fe200000e0000 */
[----:B------:R-:W-:Y:S01]  /*16b00*/  UIADD3.X UR29, URZ, UR25, URZ, UP1, !UPT ;  /* 0x000000193f1d7290 */ /* 0x000fe20008ffe43f */
[----:B------:R-:W-:Y:S01]  /*16b10*/  R2UR UR21, R3 ;  /* 0x00000000031572ca */ /* 0x000fe200000e0000 */
[----:B------:R-:W-:Y:S01]  /*16b20*/  UMOV UR16, 0x0 ;  /* 0x0000000000107882 */ /* 0x000fe20000000000 */
[----:B------:R-:W-:Y:S01]  /*16b30*/  ISETP.GT.AND P1, PT, R13, 0x1, PT ;  /* 0x000000010d00780c */ /* 0x000fe20003f24270 */
[----:B------:R-:W-:Y:S01]  /*16b40*/  UIADD3 UR18, UR7, 0x180, URZ ;  /* 0x0000018007127890 */ /* 0x000fe2000fffe03f */
[----:B------:R-:W-:Y:S01]  /*16b50*/  ISETP.NE.AND P0, PT, R5, 0x6, PT ;  /* 0x000000060500780c */ /* 0x000fe20003f05270 */
[----:B------:R-:W-:Y:S01]  /*16b60*/  UMOV UR17, 0x10000000 ;  /* 0x1000000000117882 */ /* 0x000fe20000000000 */
[----:B------:R-:W-:Y:S01]  /*16b70*/  UMOV UR30, 0x30000 ;  /* 0x00030000001e7882 */ /* 0x000fe20000000000 */
[----:B------:R-:W-:Y:S01]  /*16b80*/  VIADD R11, R11, 0x40 ;  /* 0x000000400b0b7836 */ /* 0x000fe20000000000 */
[----:B------:R-:W-:Y:S01]  /*16b90*/  SEL R7, RZ, 0x1, P0 ;  /* 0x00000001ff077807 */ /* 0x000fe20000000000 */
[----:B------:R-:W-:Y:S01]  /*16ba0*/  UIADD3 UR7, UR20, UR8, URZ ;  /* 0x0000000814077290 */ /* 0x000fe2000fffe03f */
[----:B------:R-:W-:-:S02]  /*16bb0*/  SEL R5, R5, RZ, P0 ;  /* 0x000000ff05057207 */ /* 0x000fc40000000000 */
[----:B------:R-:W-:Y:S01]  /*16bc0*/  UMOV UR8, UR18 ;  /* 0x0000001200087c82 */ /* 0x000fe20008000000 */
[----:B------:R-:W-:Y:S01]  /*16bd0*/  LOP3.LUT R4, R4, R7, RZ, 0x3c, !PT ;  /* 0x0000000704047212 */ /* 0x000fe200078e3cff */
[----:B------:R0:W-:Y:S02]  /*16be0*/  UTMALDG.3D [UR8], [UR14], desc[UR16] ;  /* 0x000010080e0075b4 */ /* 0x0001e40008011000 */
[----:B0-----:R-:W-:Y:S01]  /*16bf0*/  UMOV UR11, UR21 ;  /* 0x00000015000b7c82 */ /* 0x001fe20008000000 */
[----:B------:R-:W-:Y:S02]  /*16c00*/  UMOV UR8, UR7 ;  /* 0x0000000700087c82 */ /* 0x000fe40008000000 */
[----:B------:R0:W-:Y:S02]  /*16c10*/  UTMALDG.3D.MULTICAST [UR8], [UR28], UR30, desc[UR16] ;  /* 0x000010081c0073b4 */ /* 0x0001e4000801181e */
[----:B0-----:R-:W-:Y:S05]  /*16c20*/  @P1 BRA `(.L_x_78) ;  /* 0xfffffffc003c1947 */ /* 0x001fea000383ffff */
.L_x_75:
[----:B------:R-:W-:Y:S05]  /*16c30*/  BSYNC B1 ;  /* 0x0000000000017941 */ /* 0x000fea0003800000 */
.L_x_74:
[----:B------:R-:W2:Y:S01]  /*16c40*/  LDL.LU R14, [R1+0xfc] ;  /* 0x0000fc00010e7983 */ /* 0x000ea20000300800 */
[----:B------:R-:W-:Y:S01]  /*16c50*/  LOP3.LUT P0, RZ, R9, 0xff, RZ, 0xc0, !PT ;  /* 0x000000ff09ff7812 */ /* 0x000fe2000780c0ff */
[----:B------:R-:W-:Y:S01]  /*16c60*/  VIADD R6, R6, UR19 ;  /* 0x0000001306067c36 */ /* 0x000fe20008000000 */
[----:B------:R-:W-:Y:S01]  /*16c70*/  ULDC.64 UR8, c[0x0][0x650] ;  /* 0x0001940000087ab9 */ /* 0x000fe20000000a00 */
[----:B------:R-:W3:Y:S01]  /*16c80*/  LDL.LU R12, [R1+0x118] ;  /* 0x00011800010c7983 */ /* 0x000ee20000300800 */
[----:B------:R-:W-:Y:S01]  /*16c90*/  UISETP.GE.U32.AND UP0, UPT, UR19, 0x6, UPT ;  /* 0x000000061300788c */ /* 0x000fe2000bf06070 */
[----:B------:R-:W-:Y:S01]  /*16ca0*/  BSSY B1, `(.L_x_79) ;  /* 0x0000077000017945 */ /* 0x000fe20003800000 */
[----:B------:R-:W-:Y:S01]  /*16cb0*/  IMAD.MOV.U32 R10, RZ, RZ, -0x1 ;  /* 0xffffffffff0a7424 */ /* 0x000fe200078e00ff */
[----:B------:R-:W-:Y:S02]  /*16cc0*/  PRMT R4, RZ, 0x7610, R4 ;  /* 0x00007610ff047816 */ /* 0x000fe40000000004 */
[----:B------:R-:W-:-:S02]  /*16cd0*/  PRMT R9, RZ, 0x7610, R9 ;  /* 0x00007610ff097816 */ /* 0x000fc40000000009 */
[----:B------:R-:W-:Y:S02]  /*16ce0*/  PLOP3.LUT P1, PT, PT, PT, UP0, 0x80, 0x0 ;  /* 0x000000000000781c */ /* 0x000fe40003f2f008 */
[----:B------:R-:W0:Y:S01]  /*16cf0*/  @P0 S2R R3, SR_CgaCtaId ;  /* 0x0000000000030919 */ /* 0x000e220000008800 */
[----:B------:R-:W-:-:S04]  /*16d00*/  @P0 MOV R2, 0x400 ;  /* 0x0000040000020802 */ /* 0x000fc80000000f00 */
[----:B0-----:R-:W-:-:S04]  /*16d10*/  @P0 LEA R2, R3, R2, 0x18 ;  /* 0x0000000203020211 */ /* 0x001fc800078ec0ff */
[----:B------:R0:W-:Y:S01]  /*16d20*/  @P0 SYNCS.ARRIVE.TRANS64.A1T0 RZ, [R2+URZ+0x78], RZ ;  /* 0x000078ff02ff09a7 */ /* 0x0001e2000810003f */
[----:B------:R-:W-:Y:S01]  /*16d30*/  ISETP.GT.U32.AND P0, PT, R6, 0x5, PT ;  /* 0x000000050600780c */ /* 0x000fe20003f04070 */
[----:B0-----:R-:W-:-:S05]  /*16d40*/  IMAD.U32 R2, RZ, RZ, UR19 ;  /* 0x00000013ff027e24 */ /* 0x001fca000f8e00ff */
[----:B------:R-:W-:Y:S01]  /*16d50*/  ISETP.LT.U32.AND P0, PT, R2, 0x6, P0 ;  /* 0x000000060200780c */ /* 0x000fe20000701070 */
[----:B------:R-:W-:-:S04]  /*16d60*/  IMAD.WIDE.U32 R2, R6, -0x55555555, RZ ;  /* 0xaaaaaaab06027825 */ /* 0x000fc800078e00ff */
[----:B------:R-:W-:Y:S01]  /*16d70*/  IMAD.MOV.U32 R2, RZ, RZ, -0x1 ;  /* 0xffffffffff027424 */ /* 0x000fe200078e00ff */
[----:B------:R-:W-:Y:S02]  /*16d80*/  SHF.R.U32.HI R5, RZ, 0x2, R3 ;  /* 0x00000002ff057819 */ /* 0x000fe40000011603 */
[----:B------:R-:W-:-:S03]  /*16d90*/  SEL R3, RZ, 0x1, !P0 ;  /* 0x00000001ff037807 */ /* 0x000fc60004000000 */
[----:B------:R-:W-:Y:S01]  /*16da0*/  IMAD R6, R5, -0x6, R6 ;  /* 0xfffffffa05067824 */ /* 0x000fe200078e0206 */
[----:B------:R-:W-:Y:S01]  /*16db0*/  LOP3.LUT R0, R0, R3, RZ, 0x3c, !PT ;  /* 0x0000000300007212 */ /* 0x000fe200078e3cff */
[----:B------:R-:W-:-:S03]  /*16dc0*/  IMAD.MOV.U32 R3, RZ, RZ, -0x1 ;  /* 0xffffffffff037424 */ /* 0x000fc600078e00ff */
[----:B------:R-:W-:Y:S02]  /*16dd0*/  @P1 LOP3.LUT R0, R0, 0x1, R5, 0x78, !PT ;  /* 0x0000000100001812 */ /* 0x000fe400078e7805 */
[----:B---3--:R-:W-:-:S04]  /*16de0*/  IADD3 R12, P0, R12, UR22, RZ ;  /* 0x000000160c0c7c10 */ /* 0x008fc8000ff1e0ff */
[----:B--2---:R-:W-:Y:S01]  /*16df0*/  IADD3.X R14, R14, UR13, RZ, P0, !PT ;  /* 0x0000000d0e0e7c10 */ /* 0x004fe200087fe4ff */
[----:B------:R0:W-:Y:S01]  /*16e00*/  STL [R1+0x118], R12 ;  /* 0x0001180c01007387 */ /* 0x0001e20000100800 */
[----:B------:R-:W-:-:S03]  /*16e10*/  ISETP.GE.U32.AND P0, PT, R12, UR8, PT ;  /* 0x000000080c007c0c */ /* 0x000fc6000bf06070 */
[----:B------:R0:W-:Y:S01]  /*16e20*/  STL [R1+0xfc], R14 ;  /* 0x0000fc0e01007387 */ /* 0x0001e20000100800 */
[----:B------:R-:W-:-:S13]  /*16e30*/  ISETP.GE.U32.AND.EX P0, PT, R14, UR9, PT, P0 ;  /* 0x000000090e007c0c */ /* 0x000fda000bf06100 */
[----:B0-----:R-:W-:Y:S05]  /*16e40*/  @P0 BRA `(.L_x_80) ;  /* 0x0000000400700947 */ /* 0x001fea0003800000 */
[----:B------:R-:W2:Y:S01]  /*16e50*/  LDL R15, [R1+0x128] ;  /* 0x00012800010f7983 */ /* 0x000ea20000100800 */
[----:B------:R-:W0:Y:S01]  /*16e60*/  LDC R4, c[0x0][0x144] ;  /* 0x00005100ff047b82 */ /* 0x000e220000000800 */
[----:B------:R-:W-:Y:S01]  /*16e70*/  ULDC.64 UR8, c[0x0][0x628] ;  /* 0x00018a0000087ab9 */ /* 0x000fe20000000a00 */
[----:B------:R-:W-:Y:S01]  /*16e80*/  ULDC UR10, c[0x0][0x630] ;  /* 0x00018c00000a7ab9 */ /* 0x000fe20000000800 */
[----:B------:R-:W1:Y:S01]  /*16e90*/  S2R R7, SR_CTAID.X ;  /* 0x0000000000077919 */ /* 0x000e620000002500 */
[----:B------:R-:W3:Y:S04]  /*16ea0*/  S2R R2, SR_CTAID.Y ;  /* 0x0000000000027919 */ /* 0x000ee80000002600 */
[----:B------:R-:W4:Y:S01]  /*16eb0*/  LDC R11, c[0x0][0x148] ;  /* 0x00005200ff0b7b82 */ /* 0x000f220000000800 */
[----:B-1----:R-:W-:-:S02]  /*16ec0*/  I2FP.F32.U32 R3, R7 ;  /* 0x0000000700037245 */ /* 0x002fc40000201000 */
[----:B---3--:R-:W-:Y:S02]  /*16ed0*/  I2FP.F32.U32 R5, R2 ;  /* 0x0000000200057245 */ /* 0x008fe40000201000 */
[----:B--2---:R-:W-:-:S13]  /*16ee0*/  R2UR UR7, R15 ;  /* 0x000000000f0772ca */ /* 0x004fda00000e0000 */
[----:B------:R-:W-:-:S03]  /*16ef0*/  UISETP.NE.AND UP0, UPT, UR7, URZ, UPT ;  /* 0x0000003f0700728c */ /* 0x000fc6000bf05270 */
[----:B------:R-:W-:Y:S02]  /*16f00*/  ULDC UR7, c[0x0][0x150] ;  /* 0x0000540000077ab9 */ /* 0x000fe40000000800 */
[----:B------:R-:W-:Y:S01]  /*16f10*/  FMUL R3, R3, UR7 ;  /* 0x0000000703037c20 */ /* 0x000fe20008400000 */
[----:B------:R-:W-:Y:S01]  /*16f20*/  ULDC UR7, c[0x0][0x154] ;  /* 0x0000550000077ab9 */ /* 0x000fe20000000800 */
[----:B------:R-:W-:Y:S01]  /*16f30*/  PLOP3.LUT P0, PT, PT, PT, UP0, 0x80, 0x0 ;  /* 0x000000000000781c */ /* 0x000fe20003f0f008 */
[----:B------:R-:W-:-:S03]  /*16f40*/  FMUL R10, R5, UR7 ;  /* 0x00000007050a7c20 */ /* 0x000fc60008400000 */
[----:B------:R-:W1:Y:S08]  /*16f50*/  F2I.U32.TRUNC.NTZ R3, R3 ;  /* 0x0000000300037305 */ /* 0x000e70000020f000 */
[----:B------:R-:W2:Y:S01]  /*16f60*/  F2I.U32.TRUNC.NTZ R10, R10 ;  /* 0x0000000a000a7305 */ /* 0x000ea2000020f000 */
[----:B-1----:R-:W-:Y:S02]  /*16f70*/  IMAD.MOV R5, RZ, RZ, -R3 ;  /* 0x000000ffff057224 */ /* 0x002fe400078e0a03 */
[----:B------:R-:W-:-:S02]  /*16f80*/  IMAD.MOV.U32 R3, RZ, RZ, R14 ;  /* 0x000000ffff037224 */ /* 0x000fc400078e000e */
[----:B0-----:R-:W-:Y:S02]  /*16f90*/  IMAD R7, R4, R5, R7 ;  /* 0x0000000504077224 */ /* 0x001fe400078e0207 */
[----:B--2---:R-:W-:-:S04]  /*16fa0*/  IMAD.MOV R4, RZ, RZ, -R10 ;  /* 0x000000ffff047224 */ /* 0x004fc800078e0a0a */
[----:B----4-:R-:W-:Y:S01]  /*16fb0*/  @P0 IMAD R7, R11, R4, R2 ;  /* 0x000000040b070224 */ /* 0x010fe200078e0202 */
[----:B------:R-:W-:Y:S01]  /*16fc0*/  ISETP.NE.U32.AND P0, PT, RZ, UR8, PT ;  /* 0x00000008ff007c0c */ /* 0x000fe2000bf05070 */
[----:B------:R-:W-:-:S03]  /*16fd0*/  IMAD.MOV.U32 R2, RZ, RZ, R12 ;  /* 0x000000ffff027224 */ /* 0x000fc600078e000c */
[----:B------:R-:W-:-:S13]  /*16fe0*/  ISETP.NE.AND.EX P0, PT, RZ, UR9, PT, P0 ;  /* 0x00000009ff007c0c */ /* 0x000fda000bf05300 */
[----:B------:R-:W-:Y:S05]  /*16ff0*/  @!P0 BRA `(.L_x_81) ;  /* 0x0000000000288947 */ /* 0x000fea0003800000 */
[----:B------:R-:W-:Y:S02]  /*17000*/  ULDC UR7, c[0x0][0x634] ;  /* 0x00018d0000077ab9 */ /* 0x000fe40000000800 */
[----:B------:R-:W-:-:S05]  /*17010*/  IADD3 R3, P0, R12, UR7, RZ ;  /* 0x000000070c037c10 */ /* 0x000fca000ff1e0ff */
[----:B------:R-:W-:-:S04]  /*17020*/  IMAD.X R11, RZ, RZ, R14, P0 ;  /* 0x000000ffff0b7224 */ /* 0x000fc800000e060e */
[----:B------:R-:W-:-:S04]  /*17030*/  IMAD.WIDE.U32 R4, R11, UR8, RZ ;  /* 0x000000080b047c25 */ /* 0x000fc8000f8e00ff */
[----:B------:R-:W-:-:S04]  /*17040*/  IMAD.WIDE.U32 R4, P0, R3, UR9, R4 ;  /* 0x0000000903047c25 */ /* 0x000fc8000f800004 */
[----:B------:R-:W-:-:S04]  /*17050*/  IMAD.WIDE.U32 R2, R3, UR8, RZ ;  /* 0x0000000803027c25 */ /* 0x000fc8000f8e00ff */
[----:B------:R-:W-:Y:S01]  /*17060*/  IMAD.MOV.U32 R2, RZ, RZ, R5 ;  /* 0x000000ffff027224 */ /* 0x000fe200078e0005 */
[----:B------:R-:W-:Y:S01]  /*17070*/  IADD3 RZ, P1, R3, R4, RZ ;  /* 0x0000000403ff7210 */ /* 0x000fe20007f3e0ff */
[----:B------:R-:W-:-:S04]  /*17080*/  IMAD.X R3, RZ, RZ, RZ, P0 ;  /* 0x000000ffff037224 */ /* 0x000fc800000e06ff */
[----:B------:R-:W-:-:S08]  /*17090*/  IMAD.WIDE.U32.X R2, R11, UR9, R2, P1 ;  /* 0x000000090b027c25 */ /* 0x000fd000088e0402 */
.L_x_81:
[--C-:B------:R-:W-:Y:S01]  /*170a0*/  SHF.R.U64 R10, R2, UR10, R3.reuse ;  /* 0x0000000a020a7c19 */ /* 0x100fe20008001203 */
[----:B------:R-:W-:Y:S01]  /*170b0*/  ULDC.64 UR8, c[0x0][0x620] ;  /* 0x0001880000087ab9 */ /* 0x000fe20000000a00 */
[----:B------:R-:W-:Y:S01]  /*170c0*/  SHF.R.U32.HI R2, RZ, UR10, R3 ;  /* 0x0000000aff027c19 */ /* 0x000fe20008011603 */
[----:B------:R-:W-:Y:S01]  /*170d0*/  IMAD.MOV.U32 R3, RZ, RZ, R14 ;  /* 0x000000ffff037224 */ /* 0x000fe200078e000e */
[----:B------:R-:W-:Y:S01]  /*170e0*/  IADD3 R11, P0, RZ, -R10, RZ ;  /* 0x8000000aff0b7210 */ /* 0x000fe20007f1e0ff */
[----:B------:R-:W-:-:S04]  /*170f0*/  ULDC UR7, c[0x0][0x618] ;  /* 0x0001860000077ab9 */ /* 0x000fc80000000800 */
[----:B------:R-:W-:-:S04]  /*17100*/  IMAD.X R2, RZ, RZ, ~R2, P0 ;  /* 0x000000ffff027224 */ /* 0x000fc800000e0e02 */
[----:B------:R-:W-:-:S04]  /*17110*/  IMAD R2, R2, UR8, RZ ;  /* 0x0000000802027c24 */ /* 0x000fc8000f8e02ff */
[----:B------:R-:W-:Y:S02]  /*17120*/  IMAD R5, R11, UR9, R2 ;  /* 0x000000090b057c24 */ /* 0x000fe4000f8e0202 */
[----:B------:R-:W-:-:S04]  /*17130*/  IMAD.MOV.U32 R2, RZ, RZ, R12 ;  /* 0x000000ffff027224 */ /* 0x000fc800078e000c */
[----:B------:R-:W-:Y:S01]  /*17140*/  IMAD.WIDE.U32 R2, R11, UR8, R2 ;  /* 0x000000080b027c25 */ /* 0x000fe2000f8e0002 */
[----:B------:R-:W-:Y:S02]  /*17150*/  ULDC.64 UR8, c[0x0][0x640] ;  /* 0x0001900000087ab9 */ /* 0x000fe40000000a00 */
[----:B------:R-:W-:Y:S01]  /*17160*/  ISETP.NE.U32.AND P0, PT, RZ, UR8, PT ;  /* 0x00000008ff007c0c */ /* 0x000fe2000bf05070 */
[----:B------:R-:W-:-:S03]  /*17170*/  IMAD.IADD R3, R3, 0x1, R5 ;  /* 0x0000000103037824 */ /* 0x000fc600078e0205 */
[----:B------:R-:W-:Y:S02]  /*17180*/  ISETP.NE.AND.EX P0, PT, RZ, UR9, PT, P0 ;  /* 0x00000009ff007c0c */ /* 0x000fe4000bf05300 */
[--C-:B------:R-:W-:Y:S02]  /*17190*/  SHF.R.U64 R11, R2, UR7, R3.reuse ;  /* 0x00000007020b7c19 */ /* 0x100fe40008001203 */
[----:B------:R-:W-:Y:S01]  /*171a0*/  SHF.R.U32.HI R2, RZ, UR7, R3 ;  /* 0x00000007ff027c19 */ /* 0x000fe20008011603 */
[----:B------:R-:W-:-:S03]  /*171b0*/  ULDC UR7, c[0x0][0x608] ;  /* 0x0001820000077ab9 */ /* 0x000fc60000000800 */
[--C-:B------:R-:W-:Y:S02]  /*171c0*/  SHF.R.U64 R12, R11, UR7, R2.reuse ;  /* 0x000000070b0c7c19 */ /* 0x100fe40008001202 */
[----:B------:R-:W-:Y:S01]  /*171d0*/  SHF.R.U32.HI R3, RZ, UR7, R2 ;  /* 0x00000007ff037c19 */ /* 0x000fe20008011602 */
[----:B------:R-:W-:-:S03]  /*171e0*/  ULDC UR7, c[0x0][0x658] ;  /* 0x0001960000077ab9 */ /* 0x000fc60000000800 */
[--C-:B------:R-:W-:Y:S02]  /*171f0*/  SHF.R.U64 R13, R12, UR7, R3.reuse ;  /* 0x000000070c0d7c19 */ /* 0x100fe40008001203 */
[----:B------:R-:W-:-:S03]  /*17200*/  SHF.R.U32.HI R14, RZ, UR7, R3 ;  /* 0x00000007ff0e7c19 */ /* 0x000fc60008011603 */
[----:B------:R-:W-:Y:S02]  /*17210*/  IMAD.MOV.U32 R2, RZ, RZ, R13 ;  /* 0x000000ffff027224 */ /* 0x000fe400078e000d */
[----:B------:R-:W-:Y:S01]  /*17220*/  IMAD.MOV.U32 R3, RZ, RZ, R14 ;  /* 0x000000ffff037224 */ /* 0x000fe200078e000e */
[----:B------:R-:W-:Y:S06]  /*17230*/  @!P0 BRA `(.L_x_82) ;  /* 0x0000000000288947 */ /* 0x000fec0003800000 */
        /* <DEDUP_REMOVED lines=10> */
.L_x_82:
[----:B------:R-:W-:Y:S01]  /*172e0*/  R2UR UR7, R15 ;  /* 0x000000000f0772ca */ /* 0x000fe200000e0000 */
[----:B------:R-:W-:Y:S01]  /*172f0*/  IMAD.MOV.U32 R4, RZ, RZ, 0x1 ;  /* 0x00000001ff047424 */ /* 0x000fe200078e00ff */
[----:B------:R-:W-:-:S11]  /*17300*/  LOP3.LUT R12, R12, UR6, RZ, 0xc0, !PT ;  /* 0x000000060c0c7c12 */ /* 0x000fd6000f8ec0ff */
[----:B------:R-:W-:-:S03]  /*17310*/  UISETP.NE.AND UP0, UPT, UR7, URZ, UPT ;  /* 0x0000003f0700728c */ /* 0x000fc6000bf05270 */
[----:B------:R-:W-:Y:S02]  /*17320*/  ULDC UR7, c[0x0][0x648] ;  /* 0x0001920000077ab9 */ /* 0x000fe40000000800 */
[----:B------:R-:W-:Y:S01]  /*17330*/  SHF.R.U64 R3, R2, UR7, R3 ;  /* 0x0000000702037c19 */ /* 0x000fe20008001203 */
[----:B------:R-:W-:Y:S01]  /*17340*/  ULDC UR7, c[0x0][0x638] ;  /* 0x00018e0000077ab9 */ /* 0x000fe20000000800 */
[----:B------:R-:W-:Y:S02]  /*17350*/  PLOP3.LUT P0, PT, PT, PT, UP0, 0x40, 0x0 ;  /* 0x000000000000781c */ /* 0x000fe40003f0e808 */
[----:B------:R-:W-:Y:S01]  /*17360*/  PLOP3.LUT P1, PT, PT, PT, UP0, 0x40, 0x0 ;  /* 0x000000000000781c */ /* 0x000fe20003f2e808 */
[----:B------:R-:W-:Y:S02]  /*17370*/  IMAD.MOV R2, RZ, RZ, -R3 ;  /* 0x000000ffff027224 */ /* 0x000fe400078e0a03 */
[----:B------:R-:W-:Y:S02]  /*17380*/  IMAD R12, R3, UR5, R12 ;  /* 0x00000005030c7c24 */ /* 0x000fe4000f8e020c */
[----:B------:R-:W-:Y:S01]  /*17390*/  IMAD R13, R2, UR7, R13 ;  /* 0x00000007020d7c24 */ /* 0x000fe2000f8e020d */
[----:B------:R-:W-:Y:S01]  /*173a0*/  ULDC UR7, c[0x0][0x610] ;  /* 0x0001840000077ab9 */ /* 0x000fe20000000800 */
[----:B------:R-:W-:Y:S01]  /*173b0*/  LOP3.LUT R2, R11, UR4, RZ, 0xc0, !PT ;  /* 0x000000040b027c12 */ /* 0x000fe2000f8ec0ff */
[----:B------:R-:W-:Y:S01]  /*173c0*/  IMAD R7, R12, UR7, R7 ;  /* 0x000000070c077c24 */ /* 0x000fe2000f8e0207 */
[----:B------:R-:W-:-:S03]  /*173d0*/  ULDC UR7, c[0x0][0x600] ;  /* 0x0001800000077ab9 */ /* 0x000fc60000000800 */
[----:B------:R-:W-:-:S05]  /*173e0*/  IMAD R2, R13, UR7, R2 ;  /* 0x000000070d027c24 */ /* 0x000fca000f8e0202 */
[----:B------:R-:W-:Y:S02]  /*173f0*/  SEL R3, R2, R7, P0 ;  /* 0x0000000702037207 */ /* 0x000fe40000000000 */
[----:B------:R-:W-:-:S07]  /*17400*/  SEL R2, R7, R2, P1 ;  /* 0x0000000207027207 */ /* 0x000fce0000800000 */
.L_x_80:
[----:B------:R-:W-:Y:S05]  /*17410*/  BSYNC B1 ;  /* 0x0000000000017941 */ /* 0x000fea0003800000 */
.L_x_79:
[----:B------:R-:W-:-:S13]  /*17420*/  LOP3.LUT P0, RZ, R4, 0xff, RZ, 0xc0, !PT ;  /* 0x000000ff04ff7812 */ /* 0x000fda000780c0ff */
[----:B------:R-:W-:Y:S05]  /*17430*/  @P0 BRA `(.L_x_83) ;  /* 0xfffffff400000947 */ /* 0x000fea000383ffff */
[----:B------:R-:W-:Y:S05]  /*17440*/  BSYNC B0 ;  /* 0x0000000000007941 */ /* 0x000fea0003800000 */
.L_x_72:
[----:B------:R-:W-:-:S03]  /*17450*/  UMOV UR7, 0xffffffff ;  /* 0xffffffff00077882 */ /* 0x000fc60000000000 */
[----:B------:R-:W-:Y:S05]  /*17460*/  BRA.DIV UR7, `(.L_x_84) ;  /* 0x0000000607607947 */ /* 0x000fea000b800000 */
[----:B------:R-:W-:-:S13]  /*17470*/  ELECT P6, URZ, PT ;  /* 0x00000000003f782f */ /* 0x000fda00038c0000 */
.L_x_100:
[----:B------:R-:W-:Y:S04]  /*17480*/  BSSY B0, `(.L_x_85) ;  /* 0x000003e000007945 */ /* 0x000fe80003800000 */
[----:B------:R-:W-:Y:S05]  /*17490*/  @!P6 BRA `(.L_x_86) ;  /* 0x0000000000f0e947 */ /* 0x000fea0003800000 */
[----:B------:R-:W-:-:S04]  /*174a0*/  ULOP3.LUT UR7, UR60, 0x2, URZ, 0xfc, !UPT ;  /* 0x000000023c077892 */ /* 0x000fc8000f8efc3f */
[----:B------:R-:W-:-:S06]  /*174b0*/  UISETP.NE.AND UP0, UPT, UR7, 0x3, UPT ;  /* 0x000000030700788c */ /* 0x000fcc000bf05270 */
[----:B------:R-:W-:-:S13]  /*174c0*/  PLOP3.LUT P0, PT, PT, PT, UP0, 0x80, 0x0 ;  /* 0x000000000000781c */ /* 0x000fda0003f0f008 */
[----:B------:R-:W-:Y:S05]  /*174d0*/  @!P0 BRA `(.L_x_87) ;  /* 0x0000000000048947 */ /* 0x000fea0003800000 */
[----:B------:R-:W-:Y:S01]  /*174e0*/  BPT.TRAP 0x1 ;  /* 0x000000040000795c */ /* 0x000fe20000300000 */
.L_x_87:
[----:B------:R-:W0:Y:S01]  /*174f0*/  S2R R3, SR_CgaCtaId ;  /* 0x0000000000037919 */ /* 0x000e220000008800 */
[----:B------:R-:W-:-:S04]  /*17500*/  MOV R2, 0x400 ;  /* 0x0000040000027802 */ /* 0x000fc80000000f00 */
[----:B0-----:R-:W-:Y:S02]  /*17510*/  LEA R3, R3, R2, 0x18 ;  /* 0x0000000203037211 */ /* 0x001fe400078ec0ff */
[----:B------:R-:W-:-:S03]  /*17520*/  SHF.L.U32 R2, R0, 0x1f, RZ ;  /* 0x0000001f00027819 */ /* 0x000fc600000006ff */
[----:B------:R-:W-:-:S04]  /*17530*/  VIADD R3, R3, 0x30 ;  /* 0x0000003003037836 */ /* 0x000fc80000000000 */
[----:B------:R-:W-:-:S04]  /*17540*/  IMAD R5, R6, 0x8, R3 ;  /* 0x0000000806057824 */ /* 0x000fc800078e0203 */
[----:B------:R-:W0:Y:S02]  /*17550*/  SYNCS.PHASECHK.TRANS64.TRYWAIT P0, [R5+URZ], R2 ;  /* 0x00000002050075a7 */ /* 0x000e24000800017f */
[----:B0-----:R-:W-:Y:S05]  /*17560*/  @!P0 BRA `(.L_x_88) ;  /* 0x0000000400408947 */ /* 0x001fea0003800000 */
.L_x_101:
[----:B------:R-:W-:-:S05]  /*17570*/  VIADD R6, R6, 0x1 ;  /* 0x0000000106067836 */ /* 0x000fca0000000000 */
[----:B------:R-:W-:-:S04]  /*17580*/  ISETP.NE.AND P0, PT, R6, 0x6, PT ;  /* 0x000000060600780c */ /* 0x000fc80003f05270 */
[----:B0-----:R-:W-:Y:S02]  /*17590*/  SEL R5, RZ, 0x1, P0 ;  /* 0x00000001ff057807 */ /* 0x001fe40000000000 */
[----:B------:R-:W-:Y:S02]  /*175a0*/  SEL R6, R6, RZ, P0 ;  /* 0x000000ff06067207 */ /* 0x000fe40000000000 */
[----:B------:R-:W-:-:S03]  /*175b0*/  LOP3.LUT R5, R0, R5, RZ, 0x3c, !PT ;  /* 0x0000000500057212 */ /* 0x000fc600078e3cff */
[----:B------:R-:W-:Y:S01]  /*175c0*/  IMAD R7, R6, 0x8, R3 ;  /* 0x0000000806077824 */ /* 0x000fe200078e0203 */
[----:B------:R-:W-:-:S04]  /*175d0*/  SHF.L.U32 R0, R5, 0x1f, RZ ;  /* 0x0000001f05007819 */ /* 0x000fc800000006ff */
[----:B------:R-:W0:Y:S02]  /*175e0*/  SYNCS.PHASECHK.TRANS64.TRYWAIT P0, [R7+URZ], R0 ;  /* 0x00000000070075a7 */ /* 0x000e24000800017f */
[----:B0-----:R-:W-:Y:S05]  /*175f0*/  @!P0 BRA `(.L_x_89) ;  /* 0x0000000400308947 */ /* 0x001fea0003800000 */
.L_x_102:
[----:B0-----:R-:W-:-:S05]  /*17600*/  VIADD R0, R6, 0x1 ;  /* 0x0000000106007836 */ /* 0x001fca0000000000 */
[----:B------:R-:W-:-:S04]  /*17610*/  ISETP.NE.AND P0, PT, R0, 0x6, PT ;  /* 0x000000060000780c */ /* 0x000fc80003f05270 */
[----:B------:R-:W-:Y:S02]  /*17620*/  SEL R2, RZ, 0x1, P0 ;  /* 0x00000001ff027807 */ /* 0x000fe40000000000 */
[----:B------:R-:W-:Y:S02]  /*17630*/  SEL R4, R0, RZ, P0 ;  /* 0x000000ff00047207 */ /* 0x000fe40000000000 */
[----:B------:R-:W-:-:S03]  /*17640*/  LOP3.LUT R5, R5, R2, RZ, 0x3c, !PT ;  /* 0x0000000205057212 */ /* 0x000fc600078e3cff */
[----:B------:R-:W-:Y:S01]  /*17650*/  IMAD R7, R4, 0x8, R3 ;  /* 0x0000000804077824 */ /* 0x000fe200078e0203 */
[----:B------:R-:W-:-:S04]  /*17660*/  SHF.L.U32 R0, R5, 0x1f, RZ ;  /* 0x0000001f05007819 */ /* 0x000fc800000006ff */
[----:B------:R-:W0:Y:S02]  /*17670*/  SYNCS.PHASECHK.TRANS64.TRYWAIT P0, [R7+URZ], R0 ;  /* 0x00000000070075a7 */ /* 0x000e24000800017f */
[----:B0-----:R-:W-:Y:S05]  /*17680*/  @!P0 BRA `(.L_x_90) ;  /* 0x0000000400208947 */ /* 0x001fea0003800000 */
.L_x_103:
        /* <DEDUP_REMOVED lines=9> */
.L_x_104:
        /* <DEDUP_REMOVED lines=9> */
.L_x_105:
[----:B0-----:R-:W-:-:S05]  /*177b0*/  VIADD R0, R4, 0x1 ;  /* 0x0000000104007836 */ /* 0x001fca0000000000 */
[----:B------:R-:W-:-:S04]  /*177c0*/  ISETP.NE.AND P0, PT, R0, 0x6, PT ;  /* 0x000000060000780c */ /* 0x000fc80003f05270 */
[----:B------:R-:W-:Y:S02]  /*177d0*/  SEL R2, RZ, 0x1, P0 ;  /* 0x00000001ff027807 */ /* 0x000fe40000000000 */
[----:B------:R-:W-:Y:S02]  /*177e0*/  SEL R0, R0, RZ, P0 ;  /* 0x000000ff00007207 */ /* 0x000fe40000000000 */
[----:B------:R-:W-:-:S03]  /*177f0*/  LOP3.LUT R2, R5, R2, RZ, 0x3c, !PT ;  /* 0x0000000205027212 */ /* 0x000fc600078e3cff */
[----:B------:R-:W-:Y:S01]  /*17800*/  IMAD R3, R0, 0x8, R3 ;  /* 0x0000000800037824 */ /* 0x000fe200078e0203 */
[----:B------:R-:W-:-:S07]  /*17810*/  SHF.L.U32 R0, R2, 0x1f, RZ ;  /* 0x0000001f02007819 */ /* 0x000fce00000006ff */
.L_x_93:
[----:B0-----:R0:W1:Y:S02]  /*17820*/  SYNCS.PHASECHK.TRANS64.TRYWAIT P0, [R3+URZ], R0 ;  /* 0x00000000030075a7 */ /* 0x001064000800017f */
[----:B-1----:R-:W-:Y:S05]  /*17830*/  @!P0 NANOSLEEP.SYNCS 0x989680 ;  /* 0x009896800000895d */ /* 0x002fea0003900000 */
[----:B------:R-:W1:Y:S02]  /*17840*/  @!P0 SYNCS.PHASECHK.TRANS64 P0, [R3+URZ], R0 ;  /* 0x00000000030085a7 */ /* 0x000e64000800007f */
[----:B-1----:R-:W-:Y:S05]  /*17850*/  @!P0 BRA `(.L_x_93) ;  /* 0xfffffffc00f08947 */ /* 0x002fea000383ffff */
.L_x_86:
[----:B------:R-:W-:Y:S05]  /*17860*/  BSYNC B0 ;  /* 0x0000000000007941 */ /* 0x000fea0003800000 */
.L_x_85:
[----:B------:R-:W-:Y:S05]  /*17870*/  EXIT ;  /* 0x000000000000794d */ /* 0x000fea0003800000 */
.L_x_21:
[----:B--2---:R2:W3:Y:S02]  /*17880*/  SYNCS.PHASECHK.TRANS64.TRYWAIT P1, [R3+URZ], R2 ;  /* 0x00000002030075a7 */ /* 0x0044e4000802017f */
[----:B---3--:R-:W-:Y:S05]  /*17890*/  @!P1 NANOSLEEP.SYNCS 0x989680 ;  /* 0x009896800000995d */ /* 0x008fea0003900000 */
[----:B------:R-:W3:Y:S02]  /*178a0*/  @!P1 SYNCS.PHASECHK.TRANS64 P1, [R3+URZ], R2 ;  /* 0x00000002030095a7 */ /* 0x000ee4000802007f */
[----:B---3--:R-:W-:Y:S05]  /*178b0*/  @!P1 BRA `(.L_x_21) ;  /* 0xfffffffc00f09947 */ /* 0x008fea000383ffff */
[----:B------:R-:W-:Y:S05]  /*178c0*/  BRA `(.L_x_20) ;  /* 0xfffffea000247947 */ /* 0x000fea000383ffff */
.L_x_26:
[----:B-1----:R1:W2:Y:S02]  /*178d0*/  SYNCS.PHASECHK.TRANS64.TRYWAIT P1, [R4+URZ], R5 ;  /* 0x00000005040075a7 */ /* 0x0022a4000802017f */
[----:B--2---:R-:W-:Y:S05]  /*178e0*/  @!P1 NANOSLEEP.SYNCS 0x989680 ;  /* 0x009896800000995d */ /* 0x004fea0003900000 */
[----:B------:R-:W2:Y:S02]  /*178f0*/  @!P1 SYNCS.PHASECHK.TRANS64 P1, [R4+URZ], R5 ;  /* 0x00000005040095a7 */ /* 0x000ea4000802007f */
[----:B--2---:R-:W-:Y:S05]  /*17900*/  @!P1 BRA `(.L_x_26) ;  /* 0xfffffffc00f09947 */ /* 0x004fea000383ffff */
[----:B------:R-:W-:Y:S05]  /*17910*/  BRA `(.L_x_25) ;  /* 0xfffffec8005c7947 */ /* 0x000fea000383ffff */
.L_x_73:
[----:B------:R-:W-:Y:S01]  /*17920*/  BSSY B1, `(.L_x_94) ;  /* 0x0000006000017945 */ /* 0x000fe20003800000 */
[----:B------:R-:W-:-:S07]  /*17930*/  IMAD.MOV.U32 R15, RZ, RZ, -0x1 ;  /* 0xffffffffff0f7424 */ /* 0x000fce00078e00ff */
[----:B------:R-:W-:Y:S05]  /*17940*/  WARPSYNC.COLLECTIVE R15, `(.L_x_95) ;  /* 0x000000000f0c7348 */ /* 0x000fea0003c00000 */
[----:B------:R-:W-:Y:S02]  /*17950*/  ELECT P6, UR62, PT ;  /* 0x00000000003e782f */ /* 0x000fe400038c0000 */
[----:B------:R-:W-:Y:S01]  /*17960*/  MOV R14, UR62 ;  /* 0x0000003e000e7c02 */ /* 0x000fe20008000f00 */
[----:B------:R-:W-:Y:S10]  /*17970*/  ENDCOLLECTIVE ;  /* 0x000000000000791b */ /* 0x000ff40003800000 */
.L_x_95:
[----:B------:R-:W-:Y:S05]  /*17980*/  BSYNC B1 ;  /* 0x0000000000017941 */ /* 0x000fea0003800000 */
.L_x_94:
[----:B------:R-:W-:Y:S05]  /*17990*/  BRA `(.L_x_96) ;  /* 0xffffffec00b47947 */ /* 0x000fea000383ffff */
.L_x_76:
[----:B0-----:R0:W1:Y:S02]  /*179a0*/  SYNCS.PHASECHK.TRANS64.TRYWAIT P0, [R12+URZ+0x30], R7 ;  /* 0x000030070c0075a7 */ /* 0x001064000800017f */
[----:B-1----:R-:W-:Y:S05]  /*179b0*/  @!P0 NANOSLEEP.SYNCS 0x989680 ;  /* 0x009896800000895d */ /* 0x002fea0003900000 */
[----:B------:R-:W1:Y:S02]  /*179c0*/  @!P0 SYNCS.PHASECHK.TRANS64 P0, [R12+URZ+0x30], R7 ;  /* 0x000030070c0085a7 */ /* 0x000e64000800007f */
[----:B-1----:R-:W-:Y:S05]  /*179d0*/  @!P0 BRA `(.L_x_76) ;  /* 0xfffffffc00f08947 */ /* 0x002fea000383ffff */
[----:B------:R-:W-:Y:S05]  /*179e0*/  BRA `(.L_x_97) ;  /* 0xffffffec00f07947 */ /* 0x000fea000383ffff */
.L_x_84:
[----:B------:R-:W-:Y:S01]  /*179f0*/  BSSY B0, `(.L_x_98) ;  /* 0x0000006000007945 */ /* 0x000fe20003800000 */
[----:B------:R-:W-:-:S07]  /*17a00*/  IMAD.MOV.U32 R15, RZ, RZ, -0x1 ;  /* 0xffffffffff0f7424 */ /* 0x000fce00078e00ff */
[----:B------:R-:W-:Y:S05]  /*17a10*/  WARPSYNC.COLLECTIVE R15, `(.L_x_99) ;  /* 0x000000000f0c7348 */ /* 0x000fea0003c00000 */
[----:B------:R-:W-:Y:S02]  /*17a20*/  ELECT P6, UR62, PT ;  /* 0x00000000003e782f */ /* 0x000fe400038c0000 */
[----:B------:R-:W-:Y:S01]  /*17a30*/  MOV R14, UR62 ;  /* 0x0000003e000e7c02 */ /* 0x000fe20008000f00 */
[----:B------:R-:W-:Y:S10]  /*17a40*/  ENDCOLLECTIVE ;  /* 0x000000000000791b */ /* 0x000ff40003800000 */
.L_x_99:
[----:B------:R-:W-:Y:S05]  /*17a50*/  BSYNC B0 ;  /* 0x0000000000007941 */ /* 0x000fea0003800000 */
.L_x_98:
[----:B------:R-:W-:Y:S05]  /*17a60*/  BRA `(.L_x_100) ;  /* 0xfffffff800847947 */ /* 0x000fea000383ffff */
.L_x_88:
[----:B0-----:R0:W1:Y:S02]  /*17a70*/  SYNCS.PHASECHK.TRANS64.TRYWAIT P0, [R5+URZ], R2 ;  /* 0x00000002050075a7 */ /* 0x001064000800017f */
[----:B-1----:R-:W-:Y:S05]  /*17a80*/  @!P0 NANOSLEEP.SYNCS 0x989680 ;  /* 0x009896800000895d */ /* 0x002fea0003900000 */
[----:B------:R-:W1:Y:S02]  /*17a90*/  @!P0 SYNCS.PHASECHK.TRANS64 P0, [R5+URZ], R2 ;  /* 0x00000002050085a7 */ /* 0x000e64000800007f */
[----:B-1----:R-:W-:Y:S05]  /*17aa0*/  @!P0 BRA `(.L_x_88) ;  /* 0xfffffffc00f08947 */ /* 0x002fea000383ffff */
[----:B------:R-:W-:Y:S05]  /*17ab0*/  BRA `(.L_x_101) ;  /* 0xfffffff800ac7947 */ /* 0x000fea000383ffff */
.L_x_89:
[----:B0-----:R0:W1:Y:S02]  /*17ac0*/  SYNCS.PHASECHK.TRANS64.TRYWAIT P0, [R7+URZ], R0 ;  /* 0x00000000070075a7 */ /* 0x001064000800017f */
[----:B-1----:R-:W-:Y:S05]  /*17ad0*/  @!P0 NANOSLEEP.SYNCS 0x989680 ;  /* 0x009896800000895d */ /* 0x002fea0003900000 */
[----:B------:R-:W1:Y:S02]  /*17ae0*/  @!P0 SYNCS.PHASECHK.TRANS64 P0, [R7+URZ], R0 ;  /* 0x00000000070085a7 */ /* 0x000e64000800007f */
[----:B-1----:R-:W-:Y:S05]  /*17af0*/  @!P0 BRA `(.L_x_89) ;  /* 0xfffffffc00f08947 */ /* 0x002fea000383ffff */
[----:B------:R-:W-:Y:S05]  /*17b00*/  BRA `(.L_x_102) ;  /* 0xfffffff800bc7947 */ /* 0x000fea000383ffff */
.L_x_90:
[----:B0-----:R0:W1:Y:S02]  /*17b10*/  SYNCS.PHASECHK.TRANS64.TRYWAIT P0, [R7+URZ], R0 ;  /* 0x00000000070075a7 */ /* 0x001064000800017f */
[----:B-1----:R-:W-:Y:S05]  /*17b20*/  @!P0 NANOSLEEP.SYNCS 0x989680 ;  /* 0x009896800000895d */ /* 0x002fea0003900000 */
[----:B------:R-:W1:Y:S02]  /*17b30*/  @!P0 SYNCS.PHASECHK.TRANS64 P0, [R7+URZ], R0 ;  /* 0x00000000070085a7 */ /* 0x000e64000800007f */
[----:B-1----:R-:W-:Y:S05]  /*17b40*/  @!P0 BRA `(.L_x_90) ;  /* 0xfffffffc00f08947 */ /* 0x002fea000383ffff */
[----:B------:R-:W-:Y:S05]  /*17b50*/  BRA `(.L_x_103) ;  /* 0xfffffff800cc7947 */ /* 0x000fea000383ffff */
.L_x_91:
[----:B0-----:R0:W1:Y:S02]  /*17b60*/  SYNCS.PHASECHK.TRANS64.TRYWAIT P0, [R7+URZ], R0 ;  /* 0x00000000070075a7 */ /* 0x001064000800017f */
[----:B-1----:R-:W-:Y:S05]  /*17b70*/  @!P0 NANOSLEEP.SYNCS 0x989680 ;  /* 0x009896800000895d */ /* 0x002fea0003900000 */
[----:B------:R-:W1:Y:S02]  /*17b80*/  @!P0 SYNCS.PHASECHK.TRANS64 P0, [R7+URZ], R0 ;  /* 0x00000000070085a7 */ /* 0x000e64000800007f */
[----:B-1----:R-:W-:Y:S05]  /*17b90*/  @!P0 BRA `(.L_x_91) ;  /* 0xfffffffc00f08947 */ /* 0x002fea000383ffff */
[----:B------:R-:W-:Y:S05]  /*17ba0*/  BRA `(.L_x_104) ;  /* 0xfffffff800dc7947 */ /* 0x000fea000383ffff */
.L_x_92:
[----:B0-----:R0:W1:Y:S02]  /*17bb0*/  SYNCS.PHASECHK.TRANS64.TRYWAIT P0, [R7+URZ], R0 ;  /* 0x00000000070075a7 */ /* 0x001064000800017f */
[----:B-1----:R-:W-:Y:S05]  /*17bc0*/  @!P0 NANOSLEEP.SYNCS 0x989680 ;  /* 0x009896800000895d */ /* 0x002fea0003900000 */
[----:B------:R-:W1:Y:S02]  /*17bd0*/  @!P0 SYNCS.PHASECHK.TRANS64 P0, [R7+URZ], R0 ;  /* 0x00000000070085a7 */ /* 0x000e64000800007f */
[----:B-1----:R-:W-:Y:S05]  /*17be0*/  @!P0 BRA `(.L_x_92) ;  /* 0xfffffffc00f08947 */ /* 0x002fea000383ffff */
[----:B------:R-:W-:Y:S05]  /*17bf0*/  BRA `(.L_x_105) ;  /* 0xfffffff800ec7947 */ /* 0x000fea000383ffff */
.L_x_106:
[----:B------:R-:W-:-:S00]  /*17c00*/  BRA `(.L_x_106) ;  /* 0xfffffffc00fc7947 */ /* 0x000fc0000383ffff */
[----:B------:R-:W-:-:S00]  /*17c10*/  NOP ;  /* 0x0000000000007918 */ /* 0x000fc00000000000 */
        /* <DEDUP_REMOVED lines=14> */
.L_x_107:


//--------------------- .nv.global.init           --------------------------
	.section	.nv.global.init,"aw",@progbits
.nv.global.init:
	.type		$str$22,@object
	.size		$str$22,($str$23 - $str$22)
$str$22:
        /*0000*/ 	.byte	0x6b, 0x5f, 0x74, 0x69, 0x6c, 0x65, 0x5f, 0x63, 0x6f, 0x75, 0x6e, 0x74, 0x20, 0x3e, 0x3d, 0x20
        /*0010*/ 	.byte	0x31, 0x00
	.type		$str$23,@object
	.size		$str$23,(__unnamed_1 - $str$23)
$str$23:
        /*0012*/ 	.byte	0x2f, 0x74, 0x6d, 0x70, 0x2f, 0x63, 0x75, 0x74, 0x6c, 0x61, 0x73, 0x73, 0x5f, 0x73, 0x77, 0x65
        /*0022*/ 	.byte	0x65, 0x70, 0x5f, 0x73, 0x72, 0x63, 0x2f, 0x69, 0x6e, 0x63, 0x6c, 0x75, 0x64, 0x65, 0x2f, 0x63
        /*0032*/ 	.byte	0x75, 0x74, 0x6c, 0x61, 0x73, 0x73, 0x2f, 0x67, 0x65, 0x6d, 0x6d, 0x2f, 0x63, 0x6f, 0x6c, 0x6c
        /*0042*/ 	.byte	0x65, 0x63, 0x74, 0x69, 0x76, 0x65, 0x2f, 0x73, 0x6d, 0x39, 0x30, 0x5f, 0x6d, 0x6d, 0x61, 0x5f
        /*0052*/ 	.byte	0x74, 0x6d, 0x61, 0x5f, 0x67, 0x6d, 0x6d, 0x61, 0x5f, 0x73, 0x73, 0x5f, 0x77, 0x61, 0x72, 0x70
        /*0062*/ 	.byte	0x73, 0x70, 0x65, 0x63, 0x69, 0x61, 0x6c, 0x69, 0x7a, 0x65, 0x64, 0x2e, 0x68, 0x70, 0x70, 0x00
	.type		__unnamed_1,@object
	.size		__unnamed_1,(.L_0 - __unnamed_1)
__unnamed_1:
        /* <DEDUP_REMOVED lines=173> */
        /*0b42*/ 	.byte	0x69, 0x64, 0x65, 0x6e, 0x74, 0x69, 0x74, 0x79, 0x5d, 0x00
.L_0:


//--------------------- .nv.shared._ZN7cutlass13device_kernelINS_4gemm6kernel13GemmUniversalIN4cute5tupleIJiiiiEEENS1_10collective13CollectiveMmaINS1_34MainloopSm90TmaGmmaWarpSpecializedILi6ENS5_IJNS4_1CILi2EEENSA_ILi1EEESC_EEENS1_35KernelTmaWarpSpecializedCooperativeEEENS5_IJNSA_ILi384EEENSA_ILi176EEENSA_ILi64EEEEEEaNS5_IJlSC_lEEEaSK_NS4_8TiledMMAINS4_8MMA_AtomIJNS4_4SM904GMMA26MMA_64x16x32_S32S8S8_SS_TNEEEENS4_6LayoutISD_NS5_IJSC_NSA_ILi0EEESS_EEEEENS5_IJNS4_10UnderscoreESV_SV_EEEEENS4_13SM90_TMA_LOADENS4_14ComposedLayoutINS4_7SwizzleILi2ELi4ELi3EEENS4_18smem_ptr_flag_bitsILi8EEENSR_INS5_IJNSA_ILi8EEESI_EEENS5_IJSI_SC_EEEEEEEvNS4_8identityENS4_23SM90_TMA_LOAD_MULTICASTES18_vS19_EENS_8epilogue10collective6detail29Sm90TmaWarpSpecializedAdapterINS1D_15DefaultEpilogueIaSK_SK_NS1C_6thread17LinearCombinationIaLi1EiiLNS1H_9ScaleType4KindE0ELNS_15FloatRoundStyleE2EaEENS1_15EpilogueDefaultEEEEEvvEEEEvNT_6ParamsE --------------------------
	.section	.nv.shared._ZN7cutlass13device_kernelINS_4gemm6kernel13GemmUniversalIN4cute5tupleIJiiiiEEENS1_10collective13CollectiveMmaINS1_34MainloopSm90TmaGmmaWarpSpecializedILi6ENS5_IJNS4_1CILi2EEENSA_ILi1EEESC_EEENS1_35KernelTmaWarpSpecializedCooperativeEEENS5_IJNSA_ILi384EEENSA_ILi176EEENSA_ILi64EEEEEEaNS5_IJlSC_lEEEaSK_NS4_8TiledMMAINS4_8MMA_AtomIJNS4_4SM904GMMA26MMA_64x16x32_S32S8S8_SS_TNEEEENS4_6LayoutISD_NS5_IJSC_NSA_ILi0EEESS_EEEEENS5_IJNS4_10UnderscoreESV_SV_EEEEENS4_13SM90_TMA_LOADENS4_14ComposedLayoutINS4_7SwizzleILi2ELi4ELi3EEENS4_18smem_ptr_flag_bitsILi8EEENSR_INS5_IJNSA_ILi8EEESI_EEENS5_IJSI_SC_EEEEEEEvNS4_8identityENS4_23SM90_TMA_LOAD_MULTICASTES18_vS19_EENS_8epilogue10collective6detail29Sm90TmaWarpSpecializedAdapterINS1D_15DefaultEpilogueIaSK_SK_NS1C_6thread17LinearCombinationIaLi1EiiLNS1H_9ScaleType4KindE0ELNS_15FloatRoundStyleE2EaEENS1_15EpilogueDefaultEEEEEvvEEEEvNT_6ParamsE,"aw",@nobits
	.sectionflags	@""
	.align	16
	.zero		1024


//--------------------- .nv.shared.reserved.0     --------------------------
	.section	.nv.shared.reserved.0,"aw",@nobits
	.weak		__nv_reservedSMEM_offset_0_alias
	.size		__nv_reservedSMEM_offset_0_alias, 0, 0
	.other		__nv_reservedSMEM_offset_0_alias,@"STO_CUDA_RESERVED_SHARED STV_DEFAULT"
__nv_reservedSMEM_offset_0_alias:
	.zero		0


//--------------------- .nv.global                --------------------------
	.section	.nv.global,"aw",@nobits
.nv.global:
	.type		_ZN39_INTERNAL_082dde76_4_k_cu_db64acfe_73124cute1_E,@object
	.size		_ZN39_INTERNAL_082dde76_4_k_cu_db64acfe_73124cute1_E,(_ZN39_INTERNAL_082dde76_4_k_cu_db64acfe_73124cuda3std3__45__cpo6cbeginE - _ZN39_INTERNAL_082dde76_4_k_cu_db64acfe_73124cute1_E)
_ZN39_INTERNAL_082dde76_4_k_cu_db64acfe_73124cute1_E:
	.zero		1
	.type		_ZN39_INTERNAL_082dde76_4_k_cu_db64acfe_73124cuda3std3__45__cpo6cbeginE,@object
	.size		_ZN39_INTERNAL_082dde76_4_k_cu_db64acfe_73124cuda3std3__45__cpo6cbeginE,(_ZN39_INTERNAL_082dde76_4_k_cu_db64acfe_73124cuda3std3__48in_placeE - _ZN39_INTERNAL_082dde76_4_k_cu_db64acfe_73124cuda3std3__45__cpo6cbeginE)
_ZN39_INTERNAL_082dde76_4_k_cu_db64acfe_73124cuda3std3__45__cpo6cbeginE:
	.zero		1
	.type		_ZN39_INTERNAL_082dde76_4_k_cu_db64acfe_73124cuda3std3__48in_placeE,@object
	.size		_ZN39_INTERNAL_082dde76_4_k_cu_db64acfe_73124cuda3std3__48in_placeE,(_ZN39_INTERNAL_082dde76_4_k_cu_db64acfe_73124cuda3std6ranges3__45__cpo9iter_moveE - _ZN39_INTERNAL_082dde76_4_k_cu_db64acfe_73124cuda3std3__48in_placeE)
_ZN39_INTERNAL_082dde76_4_k_cu_db64acfe_73124cuda3std3__48in_placeE:
	.zero		1
	.type		_ZN39_INTERNAL_082dde76_4_k_cu_db64acfe_73124cuda3std6ranges3__45__cpo9iter_moveE,@object
	.size		_ZN39_INTERNAL_082dde76_4_k_cu_db64acfe_73124cuda3std6ranges3__45__cpo9iter_moveE,(_ZN39_INTERNAL_082dde76_4_k_cu_db64acfe_73124cuda3std3__45__cpo5beginE - _ZN39_INTERNAL_082dde76_4_k_cu_db64acfe_73124cuda3std6ranges3__45__cpo9iter_moveE)
_ZN39_INTERNAL_082dde76_4_k_cu_db64acfe_73124cuda3std6ranges3__45__cpo9iter_moveE:
	.zero		1
	.type		_ZN39_INTERNAL_082dde76_4_k_cu_db64acfe_73124cuda3std3__45__cpo5beginE,@object
	.size		_ZN39_INTERNAL_082dde76_4_k_cu_db64acfe_73124cuda3std3__45__cpo5beginE,(_ZN39_INTERNAL_082dde76_4_k_cu_db64acfe_73124cuda3std3__441_GLOBAL__N__082dde76_4_k_cu_db64acfe_73126ignoreE - _ZN39_INTERNAL_082dde76_4_k_cu_db64acfe_73124cuda3std3__45__cpo5beginE)
_ZN39_INTERNAL_082dde76_4_k_cu_db64acfe_73124cuda3std3__45__cpo5beginE:
	.zero		1
	.type		_ZN39_INTERNAL_082dde76_4_k_cu_db64acfe_73124cuda3std3__441_GLOBAL__N__082dde76_4_k_cu_db64acfe_73126ignoreE,@object
	.size		_ZN39_INTERNAL_082dde76_4_k_cu_db64acfe_73124cuda3std3__441_GLOBAL__N__082dde76_4_k_cu_db64acfe_73126ignoreE,(_ZN39_INTERNAL_082dde76_4_k_cu_db64acfe_73124cute7productE - _ZN39_INTERNAL_082dde76_4_k_cu_db64acfe_73124cuda3std3__441_GLOBAL__N__082dde76_4_k_cu_db64acfe_73126ignoreE)
_ZN39_INTERNAL_082dde76_4_k_cu_db64acfe_73124cuda3std3__441_GLOBAL__N__082dde76_4_k_cu_db64acfe_73126ignoreE:
	.zero		1
	.type		_ZN39_INTERNAL_082dde76_4_k_cu_db64acfe_73124cute7productE,@object
	.size		_ZN39_INTERNAL_082dde76_4_k_cu_db64acfe_73124cute7productE,(_ZN39_INTERNAL_082dde76_4_k_cu_db64acfe_73124cuda3std3__45__cpo3endE - _ZN39_INTERNAL_082dde76_4_k_cu_db64acfe_73124cute7productE)
_ZN39_INTERNAL_082dde76_4_k_cu_db64acfe_73124cute7productE:
	.zero		1
	.type		_ZN39_INTERNAL_082dde76_4_k_cu_db64acfe_73124cuda3std3__45__cpo3endE,@object
	.size		_ZN39_INTERNAL_082dde76_4_k_cu_db64acfe_73124cuda3std3__45__cpo3endE,(_ZN39_INTERNAL_082dde76_4_k_cu_db64acfe_73124cuda3std3__419piecewise_constructE - _ZN39_INTERNAL_082dde76_4_k_cu_db64acfe_73124cuda3std3__45__cpo3endE)
_ZN39_INTERNAL_082dde76_4_k_cu_db64acfe_73124cuda3std3__45__cpo3endE:
	.zero		1
	.type		_ZN39_INTERNAL_082dde76_4_k_cu_db64acfe_73124cuda3std3__419piecewise_constructE,@object
	.size		_ZN39_INTERNAL_082dde76_4_k_cu_db64acfe_73124cuda3std3__419piecewise_constructE,(_ZN39_INTERNAL_082dde76_4_k_cu_db64acfe_73124cuda3std3__45__cpo4cendE - _ZN39_INTERNAL_082dde76_4_k_cu_db64acfe_73124cuda3std3__419piecewise_constructE)
_ZN39_INTERNAL_082dde76_4_k_cu_db64acfe_73124cuda3std3__419piecewise_constructE:
	.zero		1
	.type		_ZN39_INTERNAL_082dde76_4_k_cu_db64acfe_73124cuda3std3__45__cpo4cendE,@object
	.size		_ZN39_INTERNAL_082dde76_4_k_cu_db64acfe_73124cuda3std3__45__cpo4cendE,(_ZN39_INTERNAL_082dde76_4_k_cu_db64acfe_73124cuda3std6ranges3__45__cpo4swapE - _ZN39_INTERNAL_082dde76_4_k_cu_db64acfe_73124cuda3std3__45__cpo4cendE)
_ZN39_INTERNAL_082dde76_4_k_cu_db64acfe_73124cuda3std3__45__cpo4cendE:
	.zero		1
	.type		_ZN39_INTERNAL_082dde76_4_k_cu_db64acfe_73124cuda3std6ranges3__45__cpo4swapE,@object
	.size		_ZN39_INTERNAL_082dde76_4_k_cu_db64acfe_73124cuda3std6ranges3__45__cpo4swapE,(.L_8 - _ZN39_INTERNAL_082dde76_4_k_cu_db64acfe_73124cuda3std6ranges3__45__cpo4swapE)
_ZN39_INTERNAL_082dde76_4_k_cu_db64acfe_73124cuda3std6ranges3__45__cpo4swapE:
	.zero		1
.L_8:


//--------------------- .nv.constant0._ZN7cutlass13device_kernelINS_4gemm6kernel13GemmUniversalIN4cute5tupleIJiiiiEEENS1_10collective13CollectiveMmaINS1_34MainloopSm90TmaGmmaWarpSpecializedILi6ENS5_IJNS4_1CILi2EEENSA_ILi1EEESC_EEENS1_35KernelTmaWarpSpecializedCooperativeEEENS5_IJNSA_ILi384EEENSA_ILi176EEENSA_ILi64EEEEEEaNS5_IJlSC_lEEEaSK_NS4_8TiledMMAINS4_8MMA_AtomIJNS4_4SM904GMMA26MMA_64x16x32_S32S8S8_SS_TNEEEENS4_6LayoutISD_NS5_IJSC_NSA_ILi0EEESS_EEEEENS5_IJNS4_10UnderscoreESV_SV_EEEEENS4_13SM90_TMA_LOADENS4_14ComposedLayoutINS4_7SwizzleILi2ELi4ELi3EEENS4_18smem_ptr_flag_bitsILi8EEENSR_INS5_IJNSA_ILi8EEESI_EEENS5_IJSI_SC_EEEEEEEvNS4_8identityENS4_23SM90_TMA_LOAD_MULTICASTES18_vS19_EENS_8epilogue10collective6detail29Sm90TmaWarpSpecializedAdapterINS1D_15DefaultEpilogueIaSK_SK_NS1C_6thread17LinearCombinationIaLi1EiiLNS1H_9ScaleType4KindE0ELNS_15FloatRoundStyleE2EaEENS1_15EpilogueDefaultEEEEEvvEEEEvNT_6ParamsE --------------------------
	.section	.nv.constant0._ZN7cutlass13device_kernelINS_4gemm6kernel13GemmUniversalIN4cute5tupleIJiiiiEEENS1_10collective13CollectiveMmaINS1_34MainloopSm90TmaGmmaWarpSpecializedILi6ENS5_IJNS4_1CILi2EEENSA_ILi1EEESC_EEENS1_35KernelTmaWarpSpecializedCooperativeEEENS5_IJNSA_ILi384EEENSA_ILi176EEENSA_ILi64EEEEEEaNS5_IJlSC_lEEEaSK_NS4_8TiledMMAINS4_8MMA_AtomIJNS4_4SM904GMMA26MMA_64x16x32_S32S8S8_SS_TNEEEENS4_6LayoutISD_NS5_IJSC_NSA_ILi0EEESS_EEEEENS5_IJNS4_10UnderscoreESV_SV_EEEEENS4_13SM90_TMA_LOADENS4_14ComposedLayoutINS4_7SwizzleILi2ELi4ELi3EEENS4_18smem_ptr_flag_bitsILi8EEENSR_INS5_IJNSA_ILi8EEESI_EEENS5_IJSI_SC_EEEEEEEvNS4_8identityENS4_23SM90_TMA_LOAD_MULTICASTES18_vS19_EENS_8epilogue10collective6detail29Sm90TmaWarpSpecializedAdapterINS1D_15DefaultEpilogueIaSK_SK_NS1C_6thread17LinearCombinationIaLi1EiiLNS1H_9ScaleType4KindE0ELNS_15FloatRoundStyleE2EaEENS1_15EpilogueDefaultEEEEEvvEEEEvNT_6ParamsE,"a",@progbits
	.sectionflags	@""
	.align	4
.nv.constant0._ZN7cutlass13device_kernelINS_4gemm6kernel13GemmUniversalIN4cute5tupleIJiiiiEEENS1_10collective13CollectiveMmaINS1_34MainloopSm90TmaGmmaWarpSpecializedILi6ENS5_IJNS4_1CILi2EEENSA_ILi1EEESC_EEENS1_35KernelTmaWarpSpecializedCooperativeEEENS5_IJNSA_ILi384EEENSA_ILi176EEENSA_ILi64EEEEEEaNS5_IJlSC_lEEEaSK_NS4_8TiledMMAINS4_8MMA_AtomIJNS4_4SM904GMMA26MMA_64x16x32_S32S8S8_SS_TNEEEENS4_6LayoutISD_NS5_IJSC_NSA_ILi0EEESS_EEEEENS5_IJNS4_10UnderscoreESV_SV_EEEEENS4_13SM90_TMA_LOADENS4_14ComposedLayoutINS4_7SwizzleILi2ELi4ELi3EEENS4_18smem_ptr_flag_bitsILi8EEENSR_INS5_IJNSA_ILi8EEESI_EEENS5_IJSI_SC_EEEEEEEvNS4_8identityENS4_23SM90_TMA_LOAD_MULTICASTES18_vS19_EENS_8epilogue10collective6detail29Sm90TmaWarpSpecializedAdapterINS1D_15DefaultEpilogueIaSK_SK_NS1C_6thread17LinearCombinationIaLi1EiiLNS1H_9ScaleType4KindE0ELNS_15FloatRoundStyleE2EaEENS1_15EpilogueDefaultEEEEEvvEEEEvNT_6ParamsE:
	.zero		1664


//--------------------- SYMBOLS --------------------------

	.type		.nv.reservedSmem.offset0,@object
	.size		.nv.reservedSmem.offset0,0x4
	.type		__assertfail,@function
